# CuTe-DSL kernel — source=fa4 family=fa4_fwd_sm100
# config = {"dtype": "Float16", "causal": true, "use_2cta": true, "q_stage": 1, "head_dim": 96}


// ===== COMPILED SASS (sm_100a) =====

	.target	sm_100a

	.elftype	@"ET_EXEC"


//--------------------- .note.nv.tkinfo           --------------------------
	.section	.note.nv.tkinfo,"",@"SHT_NOTE"
	.sectionflags	@"SHF_NOTE_NV_TKINFO"
	.tkinfo
        /*0018*/ 	.word	0x00000081
        /*0030*/ 	.string	""
        /*0030*/ 	.string	"ptxas"
        /*0030*/ 	.string	"Cuda compilation tools, release 12.9, V12.9.83"
        /*0030*/ 	.string	"Build system must define TOOLS_VERSION_EXTENDED"
        /*0030*/ 	.string	"-O 3 -arch sm_100a "



//--------------------- .note.nv.cuver            --------------------------
	.section	.note.nv.cuver,"",@"SHT_NOTE"
	.sectionflags	@"SHF_NOTE_NV_CUVER"
        /*0018*/ 	.short	0x0001
        /*001a*/ 	.short	0x0064
        /*001c*/ 	.short	0x0001
        /*001e*/ 	.short	0x0000
        /*0020*/ 	.short	0x0001
        /*0022*/ 	.short	0x0000


//--------------------- .nv.info                  --------------------------
	.section	.nv.info,"",@"SHT_CUDA_INFO"
	.align	4


	//----- nvinfo : EIATTR_REGCOUNT
	.align		4
        /*0000*/ 	.byte	0x04, 0x2f
        /*0002*/ 	.short	(.L_6 - .L_5)
	.align		4
.L_5:
        /*0004*/ 	.word	index@(kernel_cutlass_kernel_flash_attncuteflash_fwd_sm100FlashAttentionForwardSm100_object_at__tensor0000o9611101213_tensor0000o9611101213_tensor0000o9610111213_tensor0000o9611101213_tensorptrf_0)
        /*0008*/ 	.word	0x00000080


	//----- nvinfo : EIATTR_FRAME_SIZE
	.align		4
.L_6:
        /*000c*/ 	.byte	0x04, 0x11
        /*000e*/ 	.short	(.L_8 - .L_7)
	.align		4
.L_7:
        /*0010*/ 	.word	index@($__internal_2_$__cuda_sm10x_tcgen05_guardrail_trap_unallocated_columns_being_dealloced)
        /*0014*/ 	.word	0x00000000


	//----- nvinfo : EIATTR_FRAME_SIZE
	.align		4
.L_8:
        /*0018*/ 	.byte	0x04, 0x11
        /*001a*/ 	.short	(.L_10 - .L_9)
	.align		4
.L_9:
        /*001c*/ 	.word	index@($__internal_1_$__cuda_sm10x_tcgen05_guardrail_trap_phase_invalid_during_alloc)
        /*0020*/ 	.word	0x00000000


	//----- nvinfo : EIATTR_FRAME_SIZE
	.align		4
.L_10:
        /*0024*/ 	.byte	0x04, 0x11
        /*0026*/ 	.short	(.L_12 - .L_11)
	.align		4
.L_11:
        /*0028*/ 	.word	index@($__internal_0_$__cuda_sm10x_tcgen05_guardrail_trap_col_being_dealloced_not_returned_by_alloc)
        /*002c*/ 	.word	0x00000000


	//----- nvinfo : EIATTR_FRAME_SIZE
	.align		4
.L_12:
        /*0030*/ 	.byte	0x04, 0x11
        /*0032*/ 	.short	(.L_14 - .L_13)
	.align		4
.L_13:
        /*0034*/ 	.word	index@(kernel_cutlass_kernel_flash_attncuteflash_fwd_sm100FlashAttentionForwardSm100_object_at__tensor0000o9611101213_tensor0000o9611101213_tensor0000o9610111213_tensor0000o9611101213_tensorptrf_0)
        /*0038*/ 	.word	0x00000000


	//----- nvinfo : EIATTR_MIN_STACK_SIZE
	.align		4
.L_14:
        /*003c*/ 	.byte	0x04, 0x12
        /*003e*/ 	.short	(.L_16 - .L_15)
	.align		4
.L_15:
        /*0040*/ 	.word	index@(kernel_cutlass_kernel_flash_attncuteflash_fwd_sm100FlashAttentionForwardSm100_object_at__tensor0000o9611101213_tensor0000o9611101213_tensor0000o9610111213_tensor0000o9611101213_tensorptrf_0)
        /*0044*/ 	.word	0x00000000
.L_16:


//--------------------- .nv.info.kernel_cutlass_kernel_flash_attncuteflash_fwd_sm100FlashAttentionForwardSm100_object_at__tensor0000o9611101213_tensor0000o9611101213_tensor0000o9610111213_tensor0000o9611101213_tensorptrf_0 --------------------------
	.section	.nv.info.kernel_cutlass_kernel_flash_attncuteflash_fwd_sm100FlashAttentionForwardSm100_object_at__tensor0000o9611101213_tensor0000o9611101213_tensor0000o9610111213_tensor0000o9611101213_tensorptrf_0,"",@"SHT_CUDA_INFO"
	.sectionflags	@""
	.align	4


	//----- nvinfo : EIATTR_CUDA_API_VERSION
	.align		4
        /*0000*/ 	.byte	0x04, 0x37
        /*0002*/ 	.short	(.L_18 - .L_17)
.L_17:
        /*0004*/ 	.word	0x00000081


	//----- nvinfo : EIATTR_KPARAM_INFO
	.align		4
.L_18:
        /*0008*/ 	.byte	0x04, 0x17
        /*000a*/ 	.short	(.L_20 - .L_19)
.L_19:
        /*000c*/ 	.word	0x00000000
        /*0010*/ 	.short	0x0018
        /*0012*/ 	.short	0x02e4
        /*0014*/ 	.byte	0x00, 0xf0, 0x11, 0x00


	//----- nvinfo : EIATTR_KPARAM_INFO
	.align		4
.L_20:
        /*0018*/ 	.byte	0x04, 0x17
        /*001a*/ 	.short	(.L_22 - .L_21)
.L_21:
        /*001c*/ 	.word	0x00000000
        /*0020*/ 	.short	0x0017
        /*0022*/ 	.short	0x02d8
        /*0024*/ 	.byte	0x00, 0xf0, 0x31, 0x00


	//----- nvinfo : EIATTR_KPARAM_INFO
	.align		4
.L_22:
        /*0028*/ 	.byte	0x04, 0x17
        /*002a*/ 	.short	(.L_24 - .L_23)
.L_23:
        /*002c*/ 	.word	0x00000000
        /*0030*/ 	.short	0x0016
        /*0032*/ 	.short	0x02d4
        /*0034*/ 	.byte	0x00, 0xf0, 0x11, 0x00


	//----- nvinfo : EIATTR_KPARAM_INFO
	.align		4
.L_24:
        /*0038*/ 	.byte	0x04, 0x17
        /*003a*/ 	.short	(.L_26 - .L_25)
.L_25:
        /*003c*/ 	.word	0x00000000
        /*0040*/ 	.short	0x0015
        /*0042*/ 	.short	0x02c8
        /*0044*/ 	.byte	0x00, 0xf0, 0x31, 0x00


	//----- nvinfo : EIATTR_KPARAM_INFO
	.align		4
.L_26:
        /*0048*/ 	.byte	0x04, 0x17
        /*004a*/ 	.short	(.L_28 - .L_27)
.L_27:
        /*004c*/ 	.word	0x00000000
        /*0050*/ 	.short	0x0014
        /*0052*/ 	.short	0x02bc
        /*0054*/ 	.byte	0x00, 0xf0, 0x31, 0x00


	//----- nvinfo : EIATTR_KPARAM_INFO
	.align		4
.L_28:
        /*0058*/ 	.byte	0x04, 0x17
        /*005a*/ 	.short	(.L_30 - .L_29)
.L_29:
        /*005c*/ 	.word	0x00000000
        /*0060*/ 	.short	0x0013
        /*0062*/ 	.short	0x02b0
        /*0064*/ 	.byte	0x00, 0xf0, 0x31, 0x00


	//----- nvinfo : EIATTR_KPARAM_INFO
	.align		4
.L_30:
        /*0068*/ 	.byte	0x04, 0x17
        /*006a*/ 	.short	(.L_32 - .L_31)
.L_31:
        /*006c*/ 	.word	0x00000000
        /*0070*/ 	.short	0x0012
        /*0072*/ 	.short	0x02a4
        /*0074*/ 	.byte	0x00, 0xf0, 0x31, 0x00


	//----- nvinfo : EIATTR_KPARAM_INFO
	.align		4
.L_32:
        /*0078*/ 	.byte	0x04, 0x17
        /*007a*/ 	.short	(.L_34 - .L_33)
.L_33:
        /*007c*/ 	.word	0x00000000
        /*0080*/ 	.short	0x0011
        /*0082*/ 	.short	0x02a0
        /*0084*/ 	.byte	0x00, 0xf0, 0x11, 0x00


	//----- nvinfo : EIATTR_KPARAM_INFO
	.align		4
.L_34:
        /*0088*/ 	.byte	0x04, 0x17
        /*008a*/ 	.short	(.L_36 - .L_35)
.L_35:
        /*008c*/ 	.word	0x00000000
        /*0090*/ 	.short	0x0010
        /*0092*/ 	.short	0x029c
        /*0094*/ 	.byte	0x00, 0xf0, 0x11, 0x00


	//----- nvinfo : EIATTR_KPARAM_INFO
	.align		4
.L_36:
        /*0098*/ 	.byte	0x04, 0x17
        /*009a*/ 	.short	(.L_38 - .L_37)
.L_37:
        /*009c*/ 	.word	0x00000000
        /*00a0*/ 	.short	0x000f
        /*00a2*/ 	.short	0x0298
        /*00a4*/ 	.byte	0x00, 0xf0, 0x11, 0x00


	//----- nvinfo : EIATTR_KPARAM_INFO
	.align		4
.L_38:
        /*00a8*/ 	.byte	0x04, 0x17
        /*00aa*/ 	.short	(.L_40 - .L_39)
.L_39:
        /*00ac*/ 	.word	0x00000000
        /*00b0*/ 	.short	0x000e
        /*00b2*/ 	.short	0x0294
        /*00b4*/ 	.byte	0x00, 0xf0, 0x11, 0x00


	//----- nvinfo : EIATTR_KPARAM_INFO
	.align		4
.L_40:
        /*00b8*/ 	.byte	0x04, 0x17
        /*00ba*/ 	.short	(.L_42 - .L_41)
.L_41:
        /*00bc*/ 	.word	0x00000000
        /*00c0*/ 	.short	0x000d
        /*00c2*/ 	.short	0x0290
        /*00c4*/ 	.byte	0x00, 0xf0, 0x11, 0x00


	//----- nvinfo : EIATTR_KPARAM_INFO
	.align		4
.L_42:
        /*00c8*/ 	.byte	0x04, 0x17
        /*00ca*/ 	.short	(.L_44 - .L_43)
.L_43:
        /*00cc*/ 	.word	0x00000000
        /*00d0*/ 	.short	0x000c
        /*00d2*/ 	.short	0x028c
        /*00d4*/ 	.byte	0x00, 0xf0, 0x11, 0x00


	//----- nvinfo : EIATTR_KPARAM_INFO
	.align		4
.L_44:
        /*00d8*/ 	.byte	0x04, 0x17
        /*00da*/ 	.short	(.L_46 - .L_45)
.L_45:
        /*00dc*/ 	.word	0x00000000
        /*00e0*/ 	.short	0x000b
        /*00e2*/ 	.short	0x0287
        /*00e4*/ 	.byte	0x00, 0xf0, 0x0d, 0x00


	//----- nvinfo : EIATTR_KPARAM_INFO
	.align		4
.L_46:
        /*00e8*/ 	.byte	0x04, 0x17
        /*00ea*/ 	.short	(.L_48 - .L_47)
.L_47:
        /*00ec*/ 	.word	0x00000000
        /*00f0*/ 	.short	0x000a
        /*00f2*/ 	.short	0x0284
        /*00f4*/ 	.byte	0x00, 0xf0, 0x0d, 0x00


	//----- nvinfo : EIATTR_KPARAM_INFO
	.align		4
.L_48:
        /*00f8*/ 	.byte	0x04, 0x17
        /*00fa*/ 	.short	(.L_50 - .L_49)
.L_49:
        /*00fc*/ 	.word	0x00000000
        /*0100*/ 	.short	0x0009
        /*0102*/ 	.short	0x0280
        /*0104*/ 	.byte	0x00, 0xf0, 0x11, 0x00


	//----- nvinfo : EIATTR_KPARAM_INFO
	.align		4
.L_50:
        /*0108*/ 	.byte	0x04, 0x17
        /*010a*/ 	.short	(.L_52 - .L_51)
.L_51:
        /*010c*/ 	.word	0x00000000
        /*0110*/ 	.short	0x0008
        /*0112*/ 	.short	0x0200
        /*0114*/ 	.byte	0x00, 0xf0, 0x01, 0x02


	//----- nvinfo : EIATTR_KPARAM_INFO
	.align		4
.L_52:
        /*0118*/ 	.byte	0x04, 0x17
        /*011a*/ 	.short	(.L_54 - .L_53)
.L_53:
        /*011c*/ 	.word	0x00000000
        /*0120*/ 	.short	0x0007
        /*0122*/ 	.short	0x0180
        /*0124*/ 	.byte	0x00, 0xf0, 0x01, 0x02


	//----- nvinfo : EIATTR_KPARAM_INFO
	.align		4
.L_54:
        /*0128*/ 	.byte	0x04, 0x17
        /*012a*/ 	.short	(.L_56 - .L_55)
.L_55:
        /*012c*/ 	.word	0x00000000
        /*0130*/ 	.short	0x0006
        /*0132*/ 	.short	0x0100
        /*0134*/ 	.byte	0x00, 0xf0, 0x01, 0x02


	//----- nvinfo : EIATTR_KPARAM_INFO
	.align		4
.L_56:
        /*0138*/ 	.byte	0x04, 0x17
        /*013a*/ 	.short	(.L_58 - .L_57)
.L_57:
        /*013c*/ 	.word	0x00000000
        /*0140*/ 	.short	0x0005
        /*0142*/ 	.short	0x0080
        /*0144*/ 	.byte	0x00, 0xf0, 0x01, 0x02


	//----- nvinfo : EIATTR_KPARAM_INFO
	.align		4
.L_58:
        /*0148*/ 	.byte	0x04, 0x17
        /*014a*/ 	.short	(.L_60 - .L_59)
.L_59:
        /*014c*/ 	.word	0x00000000
        /*0150*/ 	.short	0x0004
        /*0152*/ 	.short	0x0030
        /*0154*/ 	.byte	0x00, 0xf0, 0xa1, 0x00


	//----- nvinfo : EIATTR_KPARAM_INFO
	.align		4
.L_60:
        /*0158*/ 	.byte	0x04, 0x17
        /*015a*/ 	.short	(.L_62 - .L_61)
.L_61:
        /*015c*/ 	.word	0x00000000
        /*0160*/ 	.short	0x0003
        /*0162*/ 	.short	0x0024
        /*0164*/ 	.byte	0x00, 0xf0, 0x31, 0x00


	//----- nvinfo : EIATTR_KPARAM_INFO
	.align		4
.L_62:
        /*0168*/ 	.byte	0x04, 0x17
        /*016a*/ 	.short	(.L_64 - .L_63)
.L_63:
        /*016c*/ 	.word	0x00000000
        /*0170*/ 	.short	0x0002
        /*0172*/ 	.short	0x0018
        /*0174*/ 	.byte	0x00, 0xf0, 0x31, 0x00


	//----- nvinfo : EIATTR_KPARAM_INFO
	.align		4
.L_64:
        /*0178*/ 	.byte	0x04, 0x17
        /*017a*/ 	.short	(.L_66 - .L_65)
.L_65:
        /*017c*/ 	.word	0x00000000
        /*0180*/ 	.short	0x0001
        /*0182*/ 	.short	0x000c
        /*0184*/ 	.byte	0x00, 0xf0, 0x31, 0x00


	//----- nvinfo : EIATTR_KPARAM_INFO
	.align		4
.L_66:
        /*0188*/ 	.byte	0x04, 0x17
        /*018a*/ 	.short	(.L_68 - .L_67)
.L_67:
        /*018c*/ 	.word	0x00000000
        /*0190*/ 	.short	0x0000
        /*0192*/ 	.short	0x0000
        /*0194*/ 	.byte	0x00, 0xf0, 0x31, 0x00


	//----- nvinfo : EIATTR_AT_ENTRY_FRAGMENTS
	.align		4
.L_68:
        /*0198*/ 	.byte	0x04, 0x4f
        /*019a*/ 	.short	(.L_70 - .L_69)


	//   ....[0]....
.L_69:
        /*019c*/ 	.word	0x00000004


	//   ....[1]....
        /*01a0*/ 	.word	0x00000005


	//----- nvinfo : EIATTR_RESERVED_SMEM_USED
	.align		4
.L_70:
        /*01a4*/ 	.byte	0x01, 0x41
	.zero		2


	//----- nvinfo : EIATTR_SPARSE_MMA_MASK
	.align		4
        /*01a8*/ 	.byte	0x03, 0x50
        /*01aa*/ 	.short	0x0000


	//----- nvinfo : EIATTR_TCGEN05_2CTA_USED
	.align		4
        /*01ac*/ 	.byte	0x01, 0x52
	.zero		2


	//----- nvinfo : EIATTR_MAXREG_COUNT
	.align		4
        /*01b0*/ 	.byte	0x03, 0x1b
        /*01b2*/ 	.short	0x0080


	//----- nvinfo : EIATTR_NUM_BARRIERS
	.align		4
        /*01b4*/ 	.byte	0x02, 0x4c
        /*01b6*/ 	.byte	0x10
	.zero		1


	//----- nvinfo : EIATTR_INT_WARP_WIDE_INSTR_OFFSETS
	.align		4
        /*01b8*/ 	.byte	0x04, 0x31
        /*01ba*/ 	.short	(.L_72 - .L_71)


	//   ....[0]....
.L_71:
        /*01bc*/ 	.word	0x00004710


	//   ....[1]....
        /*01c0*/ 	.word	0x00004740


	//----- nvinfo : EIATTR_COOP_GROUP_MASK_REGIDS
	.align		4
.L_72:
        /*01c4*/ 	.byte	0x04, 0x29
        /*01c6*/ 	.short	(.L_74 - .L_73)


	//   ....[0]....
.L_73:
        /*01c8*/ 	.word	0xffffffff


	//   ....[1]....
        /*01cc*/ 	.word	0xffffffff


	//   ....[2]....
        /*01d0*/ 	.word	0xffffffff


	//   ....[3]....
        /*01d4*/ 	.word	0xffffffff


	//   ....[4]....
        /*01d8*/ 	.word	0xffffffff


	//   ....[5]....
        /*01dc*/ 	.word	0xffffffff


	//   ....[6]....
        /*01e0*/ 	.word	0xffffffff


	//   ....[7]....
        /*01e4*/ 	.word	0xffffffff


	//   ....[8]....
        /*01e8*/ 	.word	0xffffffff


	//   ....[9]....
        /*01ec*/ 	.word	0xffffffff


	//----- nvinfo : EIATTR_COOP_GROUP_INSTR_OFFSETS
	.align		4
.L_74:
        /*01f0*/ 	.byte	0x04, 0x28
        /*01f2*/ 	.short	(.L_76 - .L_75)


	//   ....[0]....
.L_75:
        /*01f4*/ 	.word	0x00000900


	//   ....[1]....
        /*01f8*/ 	.word	0x000024c0


	//   ....[2]....
        /*01fc*/ 	.word	0x00002b20


	//   ....[3]....
        /*0200*/ 	.word	0x00002ce0


	//   ....[4]....
        /*0204*/ 	.word	0x000045a0


	//   ....[5]....
        /*0208*/ 	.word	0x000047f0


	//   ....[6]....
        /*020c*/ 	.word	0x00007a00


	//   ....[7]....
        /*0210*/ 	.word	0x00009dd0


	//   ....[8]....
        /*0214*/ 	.word	0x0000bed0


	//   ....[9]....
        /*0218*/ 	.word	0x0000cdc0


	//----- nvinfo : EIATTR_REG_RECONFIG
	.align		4
.L_76:
        /*021c*/ 	.byte	0x01, 0x54
	.zero		2


	//----- nvinfo : EIATTR_VRC_CTA_INIT_COUNT
	.align		4
        /*0220*/ 	.byte	0x02, 0x4a
        /*0222*/ 	.byte	0x80
	.zero		1


	//----- nvinfo : EIATTR_MBARRIER_INSTR_OFFSETS
	.align		4
        /*0224*/ 	.byte	0x04, 0x39
        /*0226*/ 	.short	(.L_78 - .L_77)


	//   ....[0]....
.L_77:
        /*0228*/ 	.word	0x000003a0
        /*022c*/ 	.word	0x000000ff
        /*0230*/ 	.word	0x00000160
        /*0234*/ 	.short	0x0100
        /*0236*/ 	.byte	0x06
	.zero		1


	//   ....[1]....
        /*0238*/ 	.word	0x000003e0
        /*023c*/ 	.word	0x000000ff
        /*0240*/ 	.word	0x00000000
        /*0244*/ 	.short	0x0100
        /*0246*/ 	.byte	0x0e
	.zero		1


	//   ....[2]....
        /*0248*/ 	.word	0x000003f0
        /*024c*/ 	.word	0x000000ff
        /*0250*/ 	.word	0x00000008
        /*0254*/ 	.short	0x0100
        /*0256*/ 	.byte	0x0e
	.zero		1


	//   ....[3]....
        /*0258*/ 	.word	0x000004c0
        /*025c*/ 	.word	0x000000ff
        /*0260*/ 	.word	0x00000010
        /*0264*/ 	.short	0x0100
        /*0266*/ 	.byte	0x04
	.zero		1


	//   ....[4]....
        /*0268*/ 	.word	0x000004d0
        /*026c*/ 	.word	0x000000ff
        /*0270*/ 	.word	0x00000018
        /*0274*/ 	.short	0x0100
        /*0276*/ 	.byte	0x04
	.zero		1


	//   ....[5]....
        /*0278*/ 	.word	0x000004e0
        /*027c*/ 	.word	0x000000ff
        /*0280*/ 	.word	0x00000020
        /*0284*/ 	.short	0x0100
        /*0286*/ 	.byte	0x04
	.zero		1


	//   ....[6]....
        /*0288*/ 	.word	0x000004f0
        /*028c*/ 	.word	0x000000ff
        /*0290*/ 	.word	0x00000028
        /*0294*/ 	.short	0x0100
        /*0296*/ 	.byte	0x04
	.zero		1


	//   ....[7]....
        /*0298*/ 	.word	0x00000500
        /*029c*/ 	.word	0x000000ff
        /*02a0*/ 	.word	0x00000030
        /*02a4*/ 	.short	0x0100
        /*02a6*/ 	.byte	0x04
	.zero		1


	//   ....[8]....
        /*02a8*/ 	.word	0x00000510
        /*02ac*/ 	.word	0x000000ff
        /*02b0*/ 	.word	0x00000038
        /*02b4*/ 	.short	0x0100
        /*02b6*/ 	.byte	0x04
	.zero		1


	//   ....[9]....
        /*02b8*/ 	.word	0x00000520
        /*02bc*/ 	.word	0x000000ff
        /*02c0*/ 	.word	0x00000040
        /*02c4*/ 	.short	0x0100
        /*02c6*/ 	.byte	0x04
	.zero		1


	//   ....[10]....
        /*02c8*/ 	.word	0x00000530
        /*02cc*/ 	.word	0x000000ff
        /*02d0*/ 	.word	0x00000048
        /*02d4*/ 	.short	0x0100
        /*02d6*/ 	.byte	0x04
	.zero		1


	//   ....[11]....
        /*02d8*/ 	.word	0x00000540
        /*02dc*/ 	.word	0x000000ff
        /*02e0*/ 	.word	0x00000050
        /*02e4*/ 	.short	0x0100
        /*02e6*/ 	.byte	0x04
	.zero		1


	//   ....[12]....
        /*02e8*/ 	.word	0x00000550
        /*02ec*/ 	.word	0x000000ff
        /*02f0*/ 	.word	0x00000058
        /*02f4*/ 	.short	0x0100
        /*02f6*/ 	.byte	0x04
	.zero		1


	//   ....[13]....
        /*02f8*/ 	.word	0x00000560
        /*02fc*/ 	.word	0x000000ff
        /*0300*/ 	.word	0x00000060
        /*0304*/ 	.short	0x0100
        /*0306*/ 	.byte	0x04
	.zero		1


	//   ....[14]....
        /*0308*/ 	.word	0x00000570
        /*030c*/ 	.word	0x000000ff
        /*0310*/ 	.word	0x00000068
        /*0314*/ 	.short	0x0100
        /*0316*/ 	.byte	0x04
	.zero		1


	//   ....[15]....
        /*0318*/ 	.word	0x00000580
        /*031c*/ 	.word	0x000000ff
        /*0320*/ 	.word	0x00000070
        /*0324*/ 	.short	0x0100
        /*0326*/ 	.byte	0x04
	.zero		1


	//   ....[16]....
        /*0328*/ 	.word	0x00000590
        /*032c*/ 	.word	0x000000ff
        /*0330*/ 	.word	0x00000078
        /*0334*/ 	.short	0x0100
        /*0336*/ 	.byte	0x04
	.zero		1


	//   ....[17]....
        /*0338*/ 	.word	0x000005a0
        /*033c*/ 	.word	0x000000ff
        /*0340*/ 	.word	0x00000080
        /*0344*/ 	.short	0x0100
        /*0346*/ 	.byte	0x04
	.zero		1


	//   ....[18]....
        /*0348*/ 	.word	0x000005b0
        /*034c*/ 	.word	0x000000ff
        /*0350*/ 	.word	0x00000088
        /*0354*/ 	.short	0x0100
        /*0356*/ 	.byte	0x04
	.zero		1


	//   ....[19]....
        /*0358*/ 	.word	0x000005c0
        /*035c*/ 	.word	0x000000ff
        /*0360*/ 	.word	0x00000090
        /*0364*/ 	.short	0x0100
        /*0366*/ 	.byte	0x04
	.zero		1


	//   ....[20]....
        /*0368*/ 	.word	0x000005d0
        /*036c*/ 	.word	0x000000ff
        /*0370*/ 	.word	0x00000098
        /*0374*/ 	.short	0x0100
        /*0376*/ 	.byte	0x04
	.zero		1


	//   ....[21]....
        /*0378*/ 	.word	0x000005e0
        /*037c*/ 	.word	0x000000ff
        /*0380*/ 	.word	0x000000a0
        /*0384*/ 	.short	0x0100
        /*0386*/ 	.byte	0x04
	.zero		1


	//   ....[22]....
        /*0388*/ 	.word	0x000005f0
        /*038c*/ 	.word	0x000000ff
        /*0390*/ 	.word	0x000000a8
        /*0394*/ 	.short	0x0100
        /*0396*/ 	.byte	0x04
	.zero		1


	//   ....[23]....
        /*0398*/ 	.word	0x00000600
        /*039c*/ 	.word	0x000000ff
        /*03a0*/ 	.word	0x000000b0
        /*03a4*/ 	.short	0x0100
        /*03a6*/ 	.byte	0x04
	.zero		1


	//   ....[24]....
        /*03a8*/ 	.word	0x00000610
        /*03ac*/ 	.word	0x000000ff
        /*03b0*/ 	.word	0x000000b8
        /*03b4*/ 	.short	0x0100
        /*03b6*/ 	.byte	0x04
	.zero		1


	//   ....[25]....
        /*03b8*/ 	.word	0x00000620
        /*03bc*/ 	.word	0x000000ff
        /*03c0*/ 	.word	0x000000c0
        /*03c4*/ 	.short	0x0100
        /*03c6*/ 	.byte	0x04
	.zero		1


	//   ....[26]....
        /*03c8*/ 	.word	0x00000630
        /*03cc*/ 	.word	0x000000ff
        /*03d0*/ 	.word	0x000000c8
        /*03d4*/ 	.short	0x0100
        /*03d6*/ 	.byte	0x04
	.zero		1


	//   ....[27]....
        /*03d8*/ 	.word	0x00000640
        /*03dc*/ 	.word	0x000000ff
        /*03e0*/ 	.word	0x000000d0
        /*03e4*/ 	.short	0x0100
        /*03e6*/ 	.byte	0x04
	.zero		1


	//   ....[28]....
        /*03e8*/ 	.word	0x00000650
        /*03ec*/ 	.word	0x000000ff
        /*03f0*/ 	.word	0x000000d8
        /*03f4*/ 	.short	0x0100
        /*03f6*/ 	.byte	0x04
	.zero		1


	//   ....[29]....
        /*03f8*/ 	.word	0x00000660
        /*03fc*/ 	.word	0x000000ff
        /*0400*/ 	.word	0x000000e0
        /*0404*/ 	.short	0x0100
        /*0406*/ 	.byte	0x04
	.zero		1


	//   ....[30]....
        /*0408*/ 	.word	0x00000670
        /*040c*/ 	.word	0x000000ff
        /*0410*/ 	.word	0x000000e8
        /*0414*/ 	.short	0x0100
        /*0416*/ 	.byte	0x04
	.zero		1


	//   ....[31]....
        /*0418*/ 	.word	0x00000680
        /*041c*/ 	.word	0x000000ff
        /*0420*/ 	.word	0x000000f0
        /*0424*/ 	.short	0x0100
        /*0426*/ 	.byte	0x04
	.zero		1


	//   ....[32]....
        /*0428*/ 	.word	0x00000690
        /*042c*/ 	.word	0x000000ff
        /*0430*/ 	.word	0x000000f8
        /*0434*/ 	.short	0x0100
        /*0436*/ 	.byte	0x04
	.zero		1


	//   ....[33]....
        /*0438*/ 	.word	0x00000830
        /*043c*/ 	.word	0x000000ff
        /*0440*/ 	.word	0x00000100
        /*0444*/ 	.short	0x0100
        /*0446*/ 	.byte	0x04
	.zero		1


	//   ....[34]....
        /*0448*/ 	.word	0x00000840
        /*044c*/ 	.word	0x000000ff
        /*0450*/ 	.word	0x00000108
        /*0454*/ 	.short	0x0100
        /*0456*/ 	.byte	0x04
	.zero		1


	//   ....[35]....
        /*0458*/ 	.word	0x00000850
        /*045c*/ 	.word	0x000000ff
        /*0460*/ 	.word	0x00000110
        /*0464*/ 	.short	0x0100
        /*0466*/ 	.byte	0x04
	.zero		1


	//   ....[36]....
        /*0468*/ 	.word	0x00000860
        /*046c*/ 	.word	0x000000ff
        /*0470*/ 	.word	0x00000118
        /*0474*/ 	.short	0x0100
        /*0476*/ 	.byte	0x04
	.zero		1


	//   ....[37]....
        /*0478*/ 	.word	0x00000870
        /*047c*/ 	.word	0x000000ff
        /*0480*/ 	.word	0x00000120
        /*0484*/ 	.short	0x0100
        /*0486*/ 	.byte	0x04
	.zero		1


	//   ....[38]....
        /*0488*/ 	.word	0x00000880
        /*048c*/ 	.word	0x000000ff
        /*0490*/ 	.word	0x00000128
        /*0494*/ 	.short	0x0100
        /*0496*/ 	.byte	0x04
	.zero		1


	//   ....[39]....
        /*0498*/ 	.word	0x00000890
        /*049c*/ 	.word	0x000000ff
        /*04a0*/ 	.word	0x00000130
        /*04a4*/ 	.short	0x0100
        /*04a6*/ 	.byte	0x04
	.zero		1


	//   ....[40]....
        /*04a8*/ 	.word	0x000008a0
        /*04ac*/ 	.word	0x000000ff
        /*04b0*/ 	.word	0x00000138
        /*04b4*/ 	.short	0x0100
        /*04b6*/ 	.byte	0x04
	.zero		1


	//   ....[41]....
        /*04b8*/ 	.word	0x00000f00
        /*04bc*/ 	.word	0x000000ff
        /*04c0*/ 	.word	0x00000080
        /*04c4*/ 	.short	0x010a
        /*04c6*/ 	.byte	0x0e
	.zero		1


	//   ....[42]....
        /*04c8*/ 	.word	0x00001420
        /*04cc*/ 	.word	0x000000ff
        /*04d0*/ 	.word	0x00000008
        /*04d4*/ 	.short	0x010a
        /*04d6*/ 	.byte	0x0e
	.zero		1


	//   ....[43]....
        /*04d8*/ 	.word	0x000016a0
        /*04dc*/ 	.word	0x000000ff
        /*04e0*/ 	.word	0x00000088
        /*04e4*/ 	.short	0x010a
        /*04e6*/ 	.byte	0x0e
	.zero		1


	//   ....[44]....
        /*04e8*/ 	.word	0x00001aa0
        /*04ec*/ 	.word	0x000000ff
        /*04f0*/ 	.word	0x00000080
        /*04f4*/ 	.short	0x010a
        /*04f6*/ 	.byte	0x05
	.zero		1


	//   ....[45]....
        /*04f8*/ 	.word	0x00001cb0
        /*04fc*/ 	.word	0x000000ff
        /*0500*/ 	.word	0x00000080
        /*0504*/ 	.short	0x010a
        /*0506*/ 	.byte	0x06
	.zero		1


	//   ....[46]....
        /*0508*/ 	.word	0x000022c0
        /*050c*/ 	.word	0x000000ff
        /*0510*/ 	.word	0x00000080
        /*0514*/ 	.short	0x010a
        /*0516*/ 	.byte	0x05
	.zero		1


	//   ....[47]....
        /*0518*/ 	.word	0x00002340
        /*051c*/ 	.word	0x000000ff
        /*0520*/ 	.word	0x00000008
        /*0524*/ 	.short	0x010a
        /*0526*/ 	.byte	0x04
	.zero		1


	//   ....[48]....
        /*0528*/ 	.word	0x000023c0
        /*052c*/ 	.word	0x000000ff
        /*0530*/ 	.word	0x00000008
        /*0534*/ 	.short	0x010a
        /*0536*/ 	.byte	0x04
	.zero		1


	//   ....[49]....
        /*0538*/ 	.word	0x00002490
        /*053c*/ 	.word	0x000000ff
        /*0540*/ 	.word	0x00000160
        /*0544*/ 	.short	0x0100
        /*0546*/ 	.byte	0x06
	.zero		1


	//   ....[50]....
        /*0548*/ 	.word	0x00002740
        /*054c*/ 	.word	0x00000006
        /*0550*/ 	.word	0x00000000
        /*0554*/ 	.short	0x010a
        /*0556*/ 	.byte	0xff
	.zero		1


	//   ....[51]....
        /*0558*/ 	.word	0x00002760
        /*055c*/ 	.word	0x00000006
        /*0560*/ 	.word	0x00000000
        /*0564*/ 	.short	0x010a
        /*0566*/ 	.byte	0xff
	.zero		1


	//   ....[52]....
        /*0568*/ 	.word	0x00002980
        /*056c*/ 	.word	0x00000004
        /*0570*/ 	.word	0x00000000
        /*0574*/ 	.short	0x010a
        /*0576*/ 	.byte	0xff
	.zero		1


	//   ....[53]....
        /*0578*/ 	.word	0x000029a0
        /*057c*/ 	.word	0x00000004
        /*0580*/ 	.word	0x00000000
        /*0584*/ 	.short	0x010a
        /*0586*/ 	.byte	0xff
	.zero		1


	//   ....[54]....
        /*0588*/ 	.word	0x00002aa0
        /*058c*/ 	.word	0x00000005
        /*0590*/ 	.word	0x00000000
        /*0594*/ 	.short	0x0101
        /*0596*/ 	.byte	0xff
	.zero		1


	//   ....[55]....
        /*0598*/ 	.word	0x00003040
        /*059c*/ 	.word	0x000000ff
        /*05a0*/ 	.word	0x00000000
        /*05a4*/ 	.short	0x010a
        /*05a6*/ 	.byte	0x04
	.zero		1


	//   ....[56]....
        /*05a8*/ 	.word	0x00003060
        /*05ac*/ 	.word	0x000000ff
        /*05b0*/ 	.word	0x00000010
        /*05b4*/ 	.short	0x010a
        /*05b6*/ 	.byte	0x04
	.zero		1


	//   ....[57]....
        /*05b8*/ 	.word	0x00003730
        /*05bc*/ 	.word	0x000000ff
        /*05c0*/ 	.word	0x00000010
        /*05c4*/ 	.short	0x010a
        /*05c6*/ 	.byte	0x14
	.zero		1


	//   ....[58]....
        /*05c8*/ 	.word	0x00003750
        /*05cc*/ 	.word	0x000000ff
        /*05d0*/ 	.word	0x000000f8
        /*05d4*/ 	.short	0x010a
        /*05d6*/ 	.byte	0x04
	.zero		1


	//   ....[59]....
        /*05d8*/ 	.word	0x00003ab0
        /*05dc*/ 	.word	0x000000ff
        /*05e0*/ 	.word	0x00000100
        /*05e4*/ 	.short	0x010a
        /*05e6*/ 	.byte	0x04
	.zero		1


	//   ....[60]....
        /*05e8*/ 	.word	0x00003bc0
        /*05ec*/ 	.word	0x000000ff
        /*05f0*/ 	.word	0x00000010
        /*05f4*/ 	.short	0x010a
        /*05f6*/ 	.byte	0x0c
	.zero		1


	//   ....[61]....
        /*05f8*/ 	.word	0x00003f00
        /*05fc*/ 	.word	0x000000ff
        /*0600*/ 	.word	0x00000010
        /*0604*/ 	.short	0x010a
        /*0606*/ 	.byte	0x12
	.zero		1


	//   ....[62]....
        /*0608*/ 	.word	0x00003f20
        /*060c*/ 	.word	0x000000ff
        /*0610*/ 	.word	0x000000f8
        /*0614*/ 	.short	0x010a
        /*0616*/ 	.byte	0x04
	.zero		1


	//   ....[63]....
        /*0618*/ 	.word	0x00004310
        /*061c*/ 	.word	0x000000ff
        /*0620*/ 	.word	0x00000100
        /*0624*/ 	.short	0x010a
        /*0626*/ 	.byte	0x04
	.zero		1


	//   ....[64]....
        /*0628*/ 	.word	0x00004570
        /*062c*/ 	.word	0x000000ff
        /*0630*/ 	.word	0x00000000
        /*0634*/ 	.short	0x0101
        /*0636*/ 	.byte	0x05
	.zero		1


	//   ....[65]....
        /*0638*/ 	.word	0x00004580
        /*063c*/ 	.word	0x000000ff
        /*0640*/ 	.word	0x00000160
        /*0644*/ 	.short	0x010a
        /*0646*/ 	.byte	0x04
	.zero		1


	//   ....[66]....
        /*0648*/ 	.word	0x000048e0
        /*064c*/ 	.word	0x000000ff
        /*0650*/ 	.word	0x00000160
        /*0654*/ 	.short	0x0100
        /*0656*/ 	.byte	0x06
	.zero		1


	//   ....[67]....
        /*0658*/ 	.word	0x00004ce0
        /*065c*/ 	.word	0x000000ff
        /*0660*/ 	.word	0x00000130
        /*0664*/ 	.short	0x010a
        /*0666*/ 	.byte	0x04
	.zero		1


	//   ....[68]....
        /*0668*/ 	.word	0x00004e10
        /*066c*/ 	.word	0x000000ff
        /*0670*/ 	.word	0x00000138
        /*0674*/ 	.short	0x0101
        /*0676*/ 	.byte	0x04
	.zero		1


	//   ....[69]....
        /*0678*/ 	.word	0x00004f80
        /*067c*/ 	.word	0x000000ff
        /*0680*/ 	.word	0x00000128
        /*0684*/ 	.short	0x010a
        /*0686*/ 	.byte	0x08
	.zero		1


	//   ....[70]....
        /*0688*/ 	.word	0x00005060
        /*068c*/ 	.word	0x000000ff
        /*0690*/ 	.word	0x000000f0
        /*0694*/ 	.short	0x010a
        /*0696*/ 	.byte	0x08
	.zero		1


	//   ....[71]....
        /*0698*/ 	.word	0x00007880
        /*069c*/ 	.word	0x000000ff
        /*06a0*/ 	.word	0x00000000
        /*06a4*/ 	.short	0x0101
        /*06a6*/ 	.byte	0x0d
	.zero		1


	//   ....[72]....
        /*06a8*/ 	.word	0x00007a10
        /*06ac*/ 	.word	0x000000ff
        /*06b0*/ 	.word	0x00000000
        /*06b4*/ 	.short	0x0101
        /*06b6*/ 	.byte	0x04
	.zero		1


	//   ....[73]....
        /*06b8*/ 	.word	0x00007a40
        /*06bc*/ 	.word	0x000000ff
        /*06c0*/ 	.word	0x00000128
        /*06c4*/ 	.short	0x010a
        /*06c6*/ 	.byte	0x08
	.zero		1


	//   ....[74]....
        /*06c8*/ 	.word	0x00007c10
        /*06cc*/ 	.word	0x000000ff
        /*06d0*/ 	.word	0x000000f0
        /*06d4*/ 	.short	0x010a
        /*06d6*/ 	.byte	0x08
	.zero		1


	//   ....[75]....
        /*06d8*/ 	.word	0x00009ac0
        /*06dc*/ 	.word	0x000000ff
        /*06e0*/ 	.word	0x00000000
        /*06e4*/ 	.short	0x0101
        /*06e6*/ 	.byte	0x0d
	.zero		1


	//   ....[76]....
        /*06e8*/ 	.word	0x00009df0
        /*06ec*/ 	.word	0x000000ff
        /*06f0*/ 	.word	0x00000000
        /*06f4*/ 	.short	0x0101
        /*06f6*/ 	.byte	0x0f
	.zero		1


	//   ....[77]....
        /*06f8*/ 	.word	0x00009e00
        /*06fc*/ 	.word	0x000000ff
        /*0700*/ 	.word	0x00000128
        /*0704*/ 	.short	0x010a
        /*0706*/ 	.byte	0x08
	.zero		1


	//   ....[78]....
        /*0708*/ 	.word	0x0000a440
        /*070c*/ 	.word	0x000000ff
        /*0710*/ 	.word	0x000000f0
        /*0714*/ 	.short	0x010a
        /*0716*/ 	.byte	0x07
	.zero		1


	//   ....[79]....
        /*0718*/ 	.word	0x0000bc40
        /*071c*/ 	.word	0x000000ff
        /*0720*/ 	.word	0x00000000
        /*0724*/ 	.short	0x0101
        /*0726*/ 	.byte	0x0d
	.zero		1


	//   ....[80]....
        /*0728*/ 	.word	0x0000bef0
        /*072c*/ 	.word	0x000000ff
        /*0730*/ 	.word	0x00000000
        /*0734*/ 	.short	0x0101
        /*0736*/ 	.byte	0x09
	.zero		1


	//   ....[81]....
        /*0738*/ 	.word	0x0000bf00
        /*073c*/ 	.word	0x000000ff
        /*0740*/ 	.word	0x00000128
        /*0744*/ 	.short	0x010a
        /*0746*/ 	.byte	0x07
	.zero		1


	//   ....[82]....
        /*0748*/ 	.word	0x0000c4a0
        /*074c*/ 	.word	0x00000003
        /*0750*/ 	.word	0x00000128
        /*0754*/ 	.short	0x010a
        /*0756*/ 	.byte	0xff
	.zero		1


	//   ....[83]....
        /*0758*/ 	.word	0x0000c580
        /*075c*/ 	.word	0x000000ff
        /*0760*/ 	.word	0x00000160
        /*0764*/ 	.short	0x0100
        /*0766*/ 	.byte	0x06
	.zero		1


	//   ....[84]....
        /*0768*/ 	.word	0x0000c680
        /*076c*/ 	.word	0x000000ff
        /*0770*/ 	.word	0x00000160
        /*0774*/ 	.short	0x0100
        /*0776*/ 	.byte	0x06
	.zero		1


	//   ....[85]....
        /*0778*/ 	.word	0x0000ca80
        /*077c*/ 	.word	0x000000ff
        /*0780*/ 	.word	0x00000000
        /*0784*/ 	.short	0x0101
        /*0786*/ 	.byte	0x08
	.zero		1


	//   ....[86]....
        /*0788*/ 	.word	0x0000cc90
        /*078c*/ 	.word	0x000000ff
        /*0790*/ 	.word	0x00000128
        /*0794*/ 	.short	0x0101
        /*0796*/ 	.byte	0x07
	.zero		1


	//   ....[87]....
        /*0798*/ 	.word	0x0000d1e0
        /*079c*/ 	.word	0x000000ff
        /*07a0*/ 	.word	0x00000000
        /*07a4*/ 	.short	0x0101
        /*07a6*/ 	.byte	0x08
	.zero		1


	//   ....[88]....
        /*07a8*/ 	.word	0x0000d210
        /*07ac*/ 	.word	0x000000ff
        /*07b0*/ 	.word	0x00000128
        /*07b4*/ 	.short	0x0101
        /*07b6*/ 	.byte	0x07
	.zero		1


	//   ....[89]....
        /*07b8*/ 	.word	0x0000d280
        /*07bc*/ 	.word	0x000000ff
        /*07c0*/ 	.word	0x00000128
        /*07c4*/ 	.short	0x0101
        /*07c6*/ 	.byte	0x07
	.zero		1


	//   ....[90]....
        /*07c8*/ 	.word	0x0000d290
        /*07cc*/ 	.word	0x000000ff
        /*07d0*/ 	.word	0x00000110
        /*07d4*/ 	.short	0x010a
        /*07d6*/ 	.byte	0x07
	.zero		1


	//   ....[91]....
        /*07d8*/ 	.word	0x0000d2b0
        /*07dc*/ 	.word	0x000000ff
        /*07e0*/ 	.word	0x00000138
        /*07e4*/ 	.short	0x010a
        /*07e6*/ 	.byte	0x07
	.zero		1


	//   ....[92]....
        /*07e8*/ 	.word	0x0000dc00
        /*07ec*/ 	.word	0x000000ff
        /*07f0*/ 	.word	0x00000000
        /*07f4*/ 	.short	0x0101
        /*07f6*/ 	.byte	0x08
	.zero		1


	//   ....[93]....
        /*07f8*/ 	.word	0x0000dc20
        /*07fc*/ 	.word	0x000000ff
        /*0800*/ 	.word	0x00000130
        /*0804*/ 	.short	0x0101
        /*0806*/ 	.byte	0x07
	.zero		1


	//   ....[94]....
        /*0808*/ 	.word	0x0000ddc0
        /*080c*/ 	.word	0x000000ff
        /*0810*/ 	.word	0x00000138
        /*0814*/ 	.short	0x010a
        /*0816*/ 	.byte	0x07
	.zero		1


	//   ....[95]....
        /*0818*/ 	.word	0x0000dea0
        /*081c*/ 	.word	0x000000ff
        /*0820*/ 	.word	0x00000160
        /*0824*/ 	.short	0x0100
        /*0826*/ 	.byte	0x06
	.zero		1


	//   ....[96]....
        /*0828*/ 	.word	0x0000df80
        /*082c*/ 	.word	0x000000ff
        /*0830*/ 	.word	0x00000160
        /*0834*/ 	.short	0x0100
        /*0836*/ 	.byte	0x06
	.zero		1


	//   ....[97]....
        /*0838*/ 	.word	0x0000dff0
        /*083c*/ 	.word	0x00000003
        /*0840*/ 	.word	0x00000080
        /*0844*/ 	.short	0x010a
        /*0846*/ 	.byte	0xff
	.zero		1


	//   ....[98]....
        /*0848*/ 	.word	0x0000e070
        /*084c*/ 	.word	0x00000003
        /*0850*/ 	.word	0x00000008
        /*0854*/ 	.short	0x010a
        /*0856*/ 	.byte	0xff
	.zero		1


	//   ....[99]....
        /*0858*/ 	.word	0x0000e0f0
        /*085c*/ 	.word	0x00000003
        /*0860*/ 	.word	0x00000088
        /*0864*/ 	.short	0x010a
        /*0866*/ 	.byte	0xff
	.zero		1


	//   ....[100]....
        /*0868*/ 	.word	0x0000e170
        /*086c*/ 	.word	0x00000004
        /*0870*/ 	.word	0x00000080
        /*0874*/ 	.short	0x010a
        /*0876*/ 	.byte	0xff
	.zero		1


	//   ....[101]....
        /*0878*/ 	.word	0x0000e1f0
        /*087c*/ 	.word	0x00000003
        /*0880*/ 	.word	0x00000080
        /*0884*/ 	.short	0x010a
        /*0886*/ 	.byte	0xff
	.zero		1


	//   ....[102]....
        /*0888*/ 	.word	0x0000e280
        /*088c*/ 	.word	0x00000003
        /*0890*/ 	.word	0x00000080
        /*0894*/ 	.short	0x010a
        /*0896*/ 	.byte	0xff
	.zero		1


	//   ....[103]....
        /*0898*/ 	.word	0x0000e2f0
        /*089c*/ 	.word	0x00000003
        /*08a0*/ 	.word	0x00000008
        /*08a4*/ 	.short	0x010a
        /*08a6*/ 	.byte	0xff
	.zero		1


	//   ....[104]....
        /*08a8*/ 	.word	0x0000e360
        /*08ac*/ 	.word	0x00000003
        /*08b0*/ 	.word	0x00000008
        /*08b4*/ 	.short	0x010a
        /*08b6*/ 	.byte	0xff
	.zero		1


	//   ....[105]....
        /*08b8*/ 	.word	0x0000e3c0
        /*08bc*/ 	.word	0x00000006
        /*08c0*/ 	.word	0x00000000
        /*08c4*/ 	.short	0x010a
        /*08c6*/ 	.byte	0xff
	.zero		1


	//   ....[106]....
        /*08c8*/ 	.word	0x0000e420
        /*08cc*/ 	.word	0x00000004
        /*08d0*/ 	.word	0x00000000
        /*08d4*/ 	.short	0x010a
        /*08d6*/ 	.byte	0xff
	.zero		1


	//   ....[107]....
        /*08d8*/ 	.word	0x0000e480
        /*08dc*/ 	.word	0x00000003
        /*08e0*/ 	.word	0x00000000
        /*08e4*/ 	.short	0x010a
        /*08e6*/ 	.byte	0xff
	.zero		1


	//   ....[108]....
        /*08e8*/ 	.word	0x0000e4e0
        /*08ec*/ 	.word	0x00000003
        /*08f0*/ 	.word	0x00000010
        /*08f4*/ 	.short	0x010a
        /*08f6*/ 	.byte	0xff
	.zero		1


	//   ....[109]....
        /*08f8*/ 	.word	0x0000e550
        /*08fc*/ 	.word	0x00000009
        /*0900*/ 	.word	0x00000010
        /*0904*/ 	.short	0x010a
        /*0906*/ 	.byte	0xff
	.zero		1


	//   ....[110]....
        /*0908*/ 	.word	0x0000e5d0
        /*090c*/ 	.word	0x0000000b
        /*0910*/ 	.word	0x000000f8
        /*0914*/ 	.short	0x010a
        /*0916*/ 	.byte	0xff
	.zero		1


	//   ....[111]....
        /*0918*/ 	.word	0x0000e650
        /*091c*/ 	.word	0x00000009
        /*0920*/ 	.word	0x00000100
        /*0924*/ 	.short	0x010a
        /*0926*/ 	.byte	0xff
	.zero		1


	//   ....[112]....
        /*0928*/ 	.word	0x0000e6c0
        /*092c*/ 	.word	0x00000009
        /*0930*/ 	.word	0x00000010
        /*0934*/ 	.short	0x010a
        /*0936*/ 	.byte	0xff
	.zero		1


	//   ....[113]....
        /*0938*/ 	.word	0x0000e730
        /*093c*/ 	.word	0x00000003
        /*0940*/ 	.word	0x00000010
        /*0944*/ 	.short	0x010a
        /*0946*/ 	.byte	0xff
	.zero		1


	//   ....[114]....
        /*0948*/ 	.word	0x0000e7b0
        /*094c*/ 	.word	0x00000004
        /*0950*/ 	.word	0x000000f8
        /*0954*/ 	.short	0x010a
        /*0956*/ 	.byte	0xff
	.zero		1


	//   ....[115]....
        /*0958*/ 	.word	0x0000e850
        /*095c*/ 	.word	0x00000003
        /*0960*/ 	.word	0x00000100
        /*0964*/ 	.short	0x010a
        /*0966*/ 	.byte	0xff
	.zero		1


	//   ....[116]....
        /*0968*/ 	.word	0x0000e8b0
        /*096c*/ 	.word	0x00000003
        /*0970*/ 	.word	0x00000160
        /*0974*/ 	.short	0x010a
        /*0976*/ 	.byte	0xff
	.zero		1


	//   ....[117]....
        /*0978*/ 	.word	0x0000e910
        /*097c*/ 	.word	0x00000003
        /*0980*/ 	.word	0x00000130
        /*0984*/ 	.short	0x010a
        /*0986*/ 	.byte	0xff
	.zero		1


	//   ....[118]....
        /*0988*/ 	.word	0x0000e990
        /*098c*/ 	.word	0x00000003
        /*0990*/ 	.word	0x00000128
        /*0994*/ 	.short	0x010a
        /*0996*/ 	.byte	0xff
	.zero		1


	//   ....[119]....
        /*0998*/ 	.word	0x0000e9f0
        /*099c*/ 	.word	0x00000004
        /*09a0*/ 	.word	0x000000f0
        /*09a4*/ 	.short	0x010a
        /*09a6*/ 	.byte	0xff
	.zero		1


	//   ....[120]....
        /*09a8*/ 	.word	0x0000ea50
        /*09ac*/ 	.word	0x00000003
        /*09b0*/ 	.word	0x00000128
        /*09b4*/ 	.short	0x010a
        /*09b6*/ 	.byte	0xff
	.zero		1


	//   ....[121]....
        /*09b8*/ 	.word	0x0000ead0
        /*09bc*/ 	.word	0x00000004
        /*09c0*/ 	.word	0x000000f0
        /*09c4*/ 	.short	0x010a
        /*09c6*/ 	.byte	0xff
	.zero		1


	//   ....[122]....
        /*09c8*/ 	.word	0x0000eb50
        /*09cc*/ 	.word	0x00000004
        /*09d0*/ 	.word	0x00000128
        /*09d4*/ 	.short	0x010a
        /*09d6*/ 	.byte	0xff
	.zero		1


	//   ....[123]....
        /*09d8*/ 	.word	0x0000ebd0
        /*09dc*/ 	.word	0x00000004
        /*09e0*/ 	.word	0x000000f0
        /*09e4*/ 	.short	0x010a
        /*09e6*/ 	.byte	0xff
	.zero		1


	//   ....[124]....
        /*09e8*/ 	.word	0x0000ec50
        /*09ec*/ 	.word	0x00000004
        /*09f0*/ 	.word	0x00000128
        /*09f4*/ 	.short	0x010a
        /*09f6*/ 	.byte	0xff
	.zero		1


	//   ....[125]....
        /*09f8*/ 	.word	0x0000ecc0
        /*09fc*/ 	.word	0x00000003
        /*0a00*/ 	.word	0x00000128
        /*0a04*/ 	.short	0x010a
        /*0a06*/ 	.byte	0xff
	.zero		1


	//   ....[126]....
        /*0a08*/ 	.word	0x0000ed10
        /*0a0c*/ 	.word	0x00000027
        /*0a10*/ 	.word	0x00000110
        /*0a14*/ 	.short	0x010a
        /*0a16*/ 	.byte	0xff
	.zero		1


	//   ....[127]....
        /*0a18*/ 	.word	0x0000ed80
        /*0a1c*/ 	.word	0x00000027
        /*0a20*/ 	.word	0x00000138
        /*0a24*/ 	.short	0x010a
        /*0a26*/ 	.byte	0xff
	.zero		1


	//   ....[128]....
        /*0a28*/ 	.word	0x0000edf0
        /*0a2c*/ 	.word	0x00000000
        /*0a30*/ 	.word	0x00000138
        /*0a34*/ 	.short	0x010a
        /*0a36*/ 	.byte	0xff
	.zero		1


	//----- nvinfo : EIATTR_NUM_MBARRIERS
	.align		4
.L_78:
        /*0a38*/ 	.byte	0x03, 0x38
        /*0a3a*/ 	.short	0x002f


	//----- nvinfo : EIATTR_EXIT_INSTR_OFFSETS
	.align		4
        /*0a3c*/ 	.byte	0x04, 0x1c
        /*0a3e*/ 	.short	(.L_80 - .L_79)


	//   ....[0]....
.L_79:
        /*0a40*/ 	.word	0x0000dfb0


	//----- nvinfo : EIATTR_INDIRECT_BRANCH_TARGETS
	.align		4
.L_80:
        /*0a44*/ 	.byte	0x04, 0x34
        /*0a46*/ 	.short	(.L_82 - .L_81)


	//   ....[0]....
.L_81:
        /*0a48*/ 	.word	.L_x_149@srel
        /*0a4c*/ 	.short	0x0
        /*0a4e*/ 	.short	0x0
        /*0a50*/ 	.word	0x4
        /*0a54*/ 	.word	.L_x_150@srel
        /*0a58*/ 	.word	.L_x_151@srel
        /*0a5c*/ 	.word	.L_x_152@srel
        /*0a60*/ 	.word	.L_x_10@srel


	//   ....[1]....
        /* <DEDUP_REMOVED lines=13> */


	//----- nvinfo : EIATTR_REQNTID
	.align		4
.L_82:
        /*0a94*/ 	.byte	0x04, 0x10
        /*0a96*/ 	.short	(.L_84 - .L_83)
.L_83:
        /*0a98*/ 	.word	0x00000200
        /*0a9c*/ 	.word	0x00000001
        /*0aa0*/ 	.word	0x00000001


	//----- nvinfo : EIATTR_CRS_STACK_SIZE
	.align		4
.L_84:
        /*0aa4*/ 	.byte	0x04, 0x1e
        /*0aa6*/ 	.short	(.L_86 - .L_85)
.L_85:
        /*0aa8*/ 	.word	0x00000000


	//----- nvinfo : EIATTR_CBANK_PARAM_SIZE
	.align		4
.L_86:
        /*0aac*/ 	.byte	0x03, 0x19
        /*0aae*/ 	.short	0x02e8


	//----- nvinfo : EIATTR_PARAM_CBANK
	.align		4
        /*0ab0*/ 	.byte	0x04, 0x0a
        /*0ab2*/ 	.short	(.L_88 - .L_87)
	.align		4
.L_87:
        /*0ab4*/ 	.word	index@(.nv.constant0.kernel_cutlass_kernel_flash_attncuteflash_fwd_sm100FlashAttentionForwardSm100_object_at__tensor0000o9611101213_tensor0000o9611101213_tensor0000o9610111213_tensor0000o9611101213_tensorptrf_0)
        /*0ab8*/ 	.short	0x0380
        /*0aba*/ 	.short	0x02e8


	//----- nvinfo : EIATTR_SW_WAR
	.align		4
.L_88:
        /*0abc*/ 	.byte	0x04, 0x36
        /*0abe*/ 	.short	(.L_90 - .L_89)
.L_89:
        /*0ac0*/ 	.word	0x00000008
.L_90:


//--------------------- .nv.compat                --------------------------
	.section	.nv.compat,"",@"SHT_CUDA_COMPAT_INFO"
	.align	4
        /*0000*/ 	.byte	0x02, 0x02, 0x02, 0x00, 0x02, 0x05, 0x05, 0x00, 0x02, 0x03, 0x01, 0x00, 0x02, 0x06, 0x01, 0x00


//--------------------- .nv.callgraph             --------------------------
	.section	.nv.callgraph,"",@"SHT_CUDA_CALLGRAPH"
	.align	4
	.sectionentsize	8
	.align		4
        /*0000*/ 	.word	0x00000000
	.align		4
        /*0004*/ 	.word	0xffffffff
	.align		4
        /*0008*/ 	.word	0x00000000
	.align		4
        /*000c*/ 	.word	0xfffffffe
	.align		4
        /*0010*/ 	.word	0x00000000
	.align		4
        /*0014*/ 	.word	0xfffffffd
	.align		4
        /*0018*/ 	.word	0x00000000
	.align		4
        /*001c*/ 	.word	0xfffffffc


//--------------------- .nv.constant2.kernel_cutlass_kernel_flash_attncuteflash_fwd_sm100FlashAttentionForwardSm100_object_at__tensor0000o9611101213_tensor0000o9611101213_tensor0000o9610111213_tensor0000o9611101213_tensorptrf_0 --------------------------
	.section	.nv.constant2.kernel_cutlass_kernel_flash_attncuteflash_fwd_sm100FlashAttentionForwardSm100_object_at__tensor0000o9611101213_tensor0000o9611101213_tensor0000o9610111213_tensor0000o9611101213_tensorptrf_0,"a",@progbits
	.sectionflags	@""
	.align	4
.nv.constant2.kernel_cutlass_kernel_flash_attncuteflash_fwd_sm100FlashAttentionForwardSm100_object_at__tensor0000o9611101213_tensor0000o9611101213_tensor0000o9610111213_tensor0000o9611101213_tensorptrf_0:
        /*0000*/ 	.byte	0x50, 0x0a, 0x00, 0x00, 0x20, 0x0a, 0x00, 0x00, 0xf0, 0x09, 0x00, 0x00, 0xf0, 0x23, 0x00, 0x00
        /*0010*/ 	.byte	0x40, 0x0b, 0x00, 0x00, 0xf0, 0x0a, 0x00, 0x00, 0xf0, 0x0a, 0x00, 0x00, 0xf0, 0x0a, 0x00, 0x00
        /*0020*/ 	.byte	0xf0, 0x0a, 0x00, 0x00, 0xf0, 0x0a, 0x00, 0x00, 0xf0, 0x0a, 0x00, 0x00, 0x70, 0x0b, 0x00, 0x00
        /*0030*/ 	.byte	0xf0, 0x0a, 0x00, 0x00


//--------------------- .text.kernel_cutlass_kernel_flash_attncuteflash_fwd_sm100FlashAttentionForwardSm100_object_at__tensor0000o9611101213_tensor0000o9611101213_tensor0000o9610111213_tensor0000o9611101213_tensorptrf_0 --------------------------
	.section	.text.kernel_cutlass_kernel_flash_attncuteflash_fwd_sm100FlashAttentionForwardSm100_object_at__tensor0000o9611101213_tensor0000o9611101213_tensor0000o9610111213_tensor0000o9611101213_tensorptrf_0,"ax",@progbits
	.align	128
        .global         kernel_cutlass_kernel_flash_attncuteflash_fwd_sm100FlashAttentionForwardSm100_object_at__tensor0000o9611101213_tensor0000o9611101213_tensor0000o9610111213_tensor0000o9611101213_tensorptrf_0
        .type           kernel_cutlass_kernel_flash_attncuteflash_fwd_sm100FlashAttentionForwardSm100_object_at__tensor0000o9611101213_tensor0000o9611101213_tensor0000o9610111213_tensor0000o9611101213_tensorptrf_0,@function
        .size           kernel_cutlass_kernel_flash_attncuteflash_fwd_sm100FlashAttentionForwardSm100_object_at__tensor0000o9611101213_tensor0000o9611101213_tensor0000o9610111213_tensor0000o9611101213_tensorptrf_0,(.L_x_166 - kernel_cutlass_kernel_flash_attncuteflash_fwd_sm100FlashAttentionForwardSm100_object_at__tensor0000o9611101213_tensor0000o9611101213_tensor0000o9610111213_tensor0000o9611101213_tensorptrf_0)
        .other          kernel_cutlass_kernel_flash_attncuteflash_fwd_sm100FlashAttentionForwardSm100_object_at__tensor0000o9611101213_tensor0000o9611101213_tensor0000o9610111213_tensor0000o9611101213_tensorptrf_0,@"STO_CUDA_ENTRY STV_DEFAULT"
kernel_cutlass_kernel_flash_attncuteflash_fwd_sm100FlashAttentionForwardSm100_object_at__tensor0000o9611101213_tensor0000o9611101213_tensor0000o9610111213_tensor0000o9611101213_tensorptrf_0:
.text.kernel_cutlass_kernel_flash_attncuteflash_fwd_sm100FlashAttentionForwardSm100_object_at__tensor0000o9611101213_tensor0000o9611101213_tensor0000o9610111213_tensor0000o9611101213_tensorptrf_0:
[----:B------:R-:W1:Y:S01]  /*0000*/  LDC R1, c[0x0][0x37c] ;  /* 0x0000df00ff017b82 */ /* 0x000e620000000800 */
[----:B------:R-:W2:Y:S07]  /*0010*/  S2R R2, SR_TID.X ;  /* 0x0000000000027919 */ /* 0x000eae0000002100 */
[----:B------:R-:W3:Y:S01]  /*0020*/  S2UR UR16, SR_CgaCtaId ;  /* 0x00000000001079c3 */ /* 0x000ee20000008800 */
[----:B------:R-:W4:Y:S01]  /*0030*/  LDCU UR7, c[0x0][0x36c] ;  /* 0x00006d80ff0777ac */ /* 0x000f220008000800 */
[----:B------:R-:W-:Y:S01]  /*0040*/  UMOV UR10, 0x1 ;  /* 0x00000001000a7882 */ /* 0x000fe20000000000 */
[----:B------:R-:W-:-:S05]  /*0050*/  UMOV UR12, 0x1 ;  /* 0x00000001000c7882 */ /* 0x000fca0000000000 */
[----:B------:R-:W5:Y:S01]  /*0060*/  S2UR UR77, SR_CTAID.X ;  /* 0x00000000004d79c3 */ /* 0x000f620000002500 */
[----:B----4-:R-:W-:Y:S02]  /*0070*/  UISETP.EQ.U32.AND UP4, UPT, UR7, 0x1, UPT ;  /* 0x000000010700788c */ /* 0x010fe4000bf82070 */
[----:B---3--:R-:W-:-:S04]  /*0080*/  ULEA.HI UR5, UR16, UR16, URZ, 0x1 ;  /* 0x0000001010057291 */ /* 0x008fc8000f8f08ff */
[----:B------:R-:W-:Y:S02]  /*0090*/  ULOP3.LUT UR4, UR5, 0xfffffffe, URZ, 0xc0, !UPT ;  /* 0xfffffffe05047892 */ /* 0x000fe4000f8ec0ff */
[----:B------:R-:W-:Y:S01]  /*00a0*/  USHF.R.U32.HI UR5, URZ, 0x1, UR5 ;  /* 0x00000001ff057899 */ /* 0x000fe20008011605 */
[----:B--2---:R-:W-:Y:S01]  /*00b0*/  SHF.R.U32.HI R0, RZ, 0x5, R2 ;  /* 0x00000005ff007819 */ /* 0x004fe20000011602 */
[----:B------:R-:W-:Y:S02]  /*00c0*/  UISETP.NE.AND UP0, UPT, UR16, UR4, UPT ;  /* 0x000000041000728c */ /* 0x000fe4000bf05270 */
[----:B------:R-:W-:Y:S01]  /*00d0*/  UIADD3 UR6, UPT, UPT, -UR4, UR16, URZ ;  /* 0x0000001004067290 */ /* 0x000fe2000fffe1ff */
[----:B------:R-:W-:Y:S01]  /*00e0*/  R2UR UR74, R0 ;  /* 0x00000000004a72ca */ /* 0x000fe200000e0000 */
[----:B------:R-:W-:Y:S02]  /*00f0*/  UISETP.LT.AND UP0, UPT, UR16, URZ, UP0 ;  /* 0x000000ff1000728c */ /* 0x000fe40008701270 */
[----:B------:R-:W-:-:S02]  /*0100*/  UIADD3 UR4, UPT, UPT, UR5, -0x1, URZ ;  /* 0xffffffff05047890 */ /* 0x000fc4000fffe0ff */
[----:B-----5:R-:W-:Y:S02]  /*0110*/  ULOP3.LUT UR8, UR77, 0x1, URZ, 0xc0, !UPT ;  /* 0x000000014d087892 */ /* 0x020fe4000f8ec0ff */
[----:B------:R-:W-:-:S04]  /*0120*/  ULOP3.LUT UR7, UR6, 0x1, URZ, 0x3c, !UPT ;  /* 0x0000000106077892 */ /* 0x000fc8000f8e3cff */
[----:B------:R-:W-:Y:S01]  /*0130*/  IMAD.U32 R0, RZ, RZ, UR8 ;  /* 0x00000008ff007e24 */ /* 0x000fe2000f8e00ff */
[----:B------:R-:W-:Y:S02]  /*0140*/  @!UP0 UIADD3 UR4, UPT, UPT, UR5, URZ, URZ ;  /* 0x000000ff05048290 */ /* 0x000fe4000fffe0ff */
[----:B------:R-:W-:Y:S02]  /*0150*/  UISETP.NE.AND UP6, UPT, UR74, URZ, UPT ;  /* 0x000000ff4a00728c */ /* 0x000fe4000bfc5270 */
[----:B------:R-:W-:Y:S02]  /*0160*/  UIADD3 UR4, UPT, UPT, UR4, UR4, URZ ;  /* 0x0000000404047290 */ /* 0x000fe4000fffe0ff */
[----:B------:R-:W-:Y:S02]  /*0170*/  USHF.L.U32 UR8, UR10, UR6, URZ ;  /* 0x000000060a087299 */ /* 0x000fe400080006ff */
[----:B------:R-:W-:Y:S02]  /*0180*/  USHF.L.U32 UR6, UR10, UR7, URZ ;  /* 0x000000070a067299 */ /* 0x000fe400080006ff */
[----:B------:R-:W-:Y:S01]  /*0190*/  IMAD.U32 R0, RZ, RZ, UR4 ;  /* 0x00000004ff007e24 */ /* 0x000fe2000f8e00ff */
[----:B------:R-:W-:-:S02]  /*01a0*/  UISETP.NE.AND UP5, UPT, UR74, 0xc, UPT ;  /* 0x0000000c4a00788c */ /* 0x000fc4000bfa5270 */
[----:B------:R-:W-:-:S04]  /*01b0*/  @!UP6 UIADD3 UR12, UPT, UPT, -UR12, 0x100000, URZ ;  /* 0x001000000c0ce890 */ /* 0x000fc8000fffe1ff */
[----:B------:R-:W-:Y:S02]  /*01c0*/  @!UP6 USHF.L.U32 UR13, UR12, 0xb, URZ ;  /* 0x0000000b0c0de899 */ /* 0x000fe400080006ff */
[----:B------:R-:W-:Y:S01]  /*01d0*/  @!UP6 USHF.L.U32 UR12, UR12, 0x1, URZ ;  /* 0x000000010c0ce899 */ /* 0x000fe200080006ff */
[----:B------:R-:W-:Y:S01]  /*01e0*/  @!UP6 UMOV UR9, 0x400 ;  /* 0x000004000009e882 */ /* 0x000fe20000000000 */
[----:B------:R-:W-:Y:S02]  /*01f0*/  ULOP3.LUT UR75, UR6, UR8, URZ, 0xfc, !UPT ;  /* 0x00000008064b7292 */ /* 0x000fe4000f8efcff */
[----:B------:R-:W-:Y:S01]  /*0200*/  @!UP6 ULEA UR14, UR16, UR9, 0x18 ;  /* 0x00000009100ee291 */ /* 0x000fe2000f8ec0ff */
[----:B-1----:R-:W-:Y:S11]  /*0210*/  BRA.U UP6, `(.L_x_0) ;  /* 0x0000000106387547 */ /* 0x002ff6000b800000 */
[----:B------:R-:W1:Y:S02]  /*0220*/  LDCU.64 UR4, c[0x0][0x348] ;  /* 0x00006900ff0477ac */ /* 0x000e640008000a00 */
[----:B-1----:R-:W-:Y:S02]  /*0230*/  UIADD3 UR10, UP3, UPT, UR4, 0x80, URZ ;  /* 0x00000080040a7890 */ /* 0x002fe4000ff7e0ff */
[----:B------:R-:W-:Y:S02]  /*0240*/  UIADD3 UR8, UP2, UPT, UR4, 0x100, URZ ;  /* 0x0000010004087890 */ /* 0x000fe4000ff5e0ff */
[----:B------:R-:W-:Y:S02]  /*0250*/  UIADD3 UR6, UP1, UPT, UR4, 0x180, URZ ;  /* 0x0000018004067890 */ /* 0x000fe4000ff3e0ff */
[----:B------:R-:W-:Y:S02]  /*0260*/  UIADD3 UR4, UP0, UPT, UR4, 0x200, URZ ;  /* 0x0000020004047890 */ /* 0x000fe4000ff1e0ff */
[----:B------:R-:W-:-:S02]  /*0270*/  UIADD3.X UR11, UPT, UPT, URZ, UR5, URZ, UP3, !UPT ;  /* 0x00000005ff0b7290 */ /* 0x000fc40009ffe4ff */
[----:B------:R-:W-:Y:S02]  /*0280*/  UIADD3.X UR9, UPT, UPT, URZ, UR5, URZ, UP2, !UPT ;  /* 0x00000005ff097290 */ /* 0x000fe400097fe4ff */
[----:B------:R-:W-:Y:S02]  /*0290*/  UIADD3.X UR7, UPT, UPT, URZ, UR5, URZ, UP1, !UPT ;  /* 0x00000005ff077290 */ /* 0x000fe40008ffe4ff */
[----:B------:R-:W-:-:S03]  /*02a0*/  UIADD3.X UR5, UPT, UPT, URZ, UR5, URZ, UP0, !UPT ;  /* 0x00000005ff057290 */ /* 0x000fc600087fe4ff */
[----:B------:R1:W-:Y:S02]  /*02b0*/  UTMACCTL.PF [UR10] ;  /* 0x000000000a0079b9 */ /* 0x0003e40008040000 */
[----:B------:R1:W-:Y:S02]  /*02c0*/  UTMACCTL.PF [UR8] ;  /* 0x00000000080079b9 */ /* 0x0003e40008040000 */
[----:B------:R1:W-:Y:S02]  /*02d0*/  UTMACCTL.PF [UR6] ;  /* 0x00000000060079b9 */ /* 0x0003e40008040000 */
[----:B------:R1:W-:Y:S02]  /*02e0*/  UTMACCTL.PF [UR4] ;  /* 0x00000000040079b9 */ /* 0x0003e40008040000 */
[----:B-1----:R-:W-:Y:S01]  /*02f0*/  NOP ;  /* 0x0000000000007918 */ /* 0x002fe20000000000 */
.L_x_0:
[----:B------:R-:W-:Y:S05]  /*0300*/  BRA.U UP5, `(.L_x_1) ;  /* 0x00000001052c7547 */ /* 0x000fea000b800000 */
[----:B------:R-:W1:Y:S01]  /*0310*/  S2UR UR6, SR_CgaCtaId ;  /* 0x00000000000679c3 */ /* 0x000e620000008800 */
[----:B------:R-:W-:Y:S01]  /*0320*/  UMOV UR4, 0x400 ;  /* 0x0000040000047882 */ /* 0x000fe20000000000 */
[----:B------:R-:W-:Y:S01]  /*0330*/  UMOV UR5, 0x20 ;  /* 0x0000002000057882 */ /* 0x000fe20000000000 */
[----:B------:R-:W-:Y:S01]  /*0340*/  ELECT P0, URZ, PT ;  /* 0x0000000000ff782f */ /* 0x000fe20003800000 */
[----:B-1----:R-:W-:Y:S02]  /*0350*/  ULEA UR6, UR6, UR4, 0x18 ;  /* 0x0000000406067291 */ /* 0x002fe4000f8ec0ff */
[----:B------:R-:W-:-:S04]  /*0360*/  UIADD3 UR4, UPT, UPT, -UR5, 0x100000, URZ ;  /* 0x0010000005047890 */ /* 0x000fc8000fffe1ff */
[----:B------:R-:W-:Y:S02]  /*0370*/  USHF.L.U32 UR5, UR4, 0xb, URZ ;  /* 0x0000000b04057899 */ /* 0x000fe400080006ff */
[----:B------:R-:W-:Y:S01]  /*0380*/  USHF.L.U32 UR4, UR4, 0x1, URZ ;  /* 0x0000000104047899 */ /* 0x000fe200080006ff */
[----:B------:R-:W1:Y:S11]  /*0390*/  FENCE.VIEW.ASYNC.S ;  /* 0x00000000000073c6 */ /* 0x000e760000000000 */
[----:B-1----:R1:W2:Y:S01]  /*03a0*/  SYNCS.EXCH.64 URZ, [UR6+0x160], UR4 ;  /* 0x0001600406ff75b2 */ /* 0x0022a20008000100 */
[----:B------:R-:W-:Y:S01]  /*03b0*/  NOP ;  /* 0x0000000000007918 */ /* 0x000fe20000000000 */
.L_x_1:
[----:B------:R-:W-:Y:S01]  /*03c0*/  NOP ;  /* 0x0000000000007918 */ /* 0x000fe20000000000 */
[----:B------:R-:W3:Y:S02]  /*03d0*/  FENCE.VIEW.ASYNC.S ;  /* 0x00000000000073c6 */ /* 0x000ee40000000000 */
[----:B---3--:R3:W4:Y:S01]  /*03e0*/  @!UP6 SYNCS.EXCH.64 URZ, [UR14], UR12 ;  /* 0x0000000c0effe5b2 */ /* 0x0087220008000100 */
[----:B------:R3:W5:Y:S01]  /*03f0*/  @!UP6 SYNCS.EXCH.64 URZ, [UR14+0x8], UR12 ;  /* 0x0000080c0effe5b2 */ /* 0x0007620008000100 */
[----:B------:R-:W-:Y:S05]  /*0400*/  BRA.U UP6, `(.L_x_2) ;  /* 0x0000000106a87547 */ /* 0x000fea000b800000 */
[----:B-1----:R-:W-:Y:S01]  /*0410*/  UMOV UR4, 0x400 ;  /* 0x0000040000047882 */ /* 0x002fe20000000000 */
[----:B------:R-:W-:Y:S01]  /*0420*/  UMOV UR6, 0x1 ;  /* 0x0000000100067882 */ /* 0x000fe20000000000 */
[----:B------:R-:W-:Y:S02]  /*0430*/  ULEA UR4, UR16, UR4, 0x18 ;  /* 0x0000000410047291 */ /* 0x000fe4000f8ec0ff */
[----:B------:R-:W-:-:S04]  /*0440*/  UIADD3 UR6, UPT, UPT, -UR6, 0x100000, URZ ;  /* 0x0010000006067890 */ /* 0x000fc8000fffe1ff */
[----:B------:R-:W-:Y:S02]  /*0450*/  USHF.L.U32 UR7, UR6, 0xb, URZ ;  /* 0x0000000b06077899 */ /* 0x000fe400080006ff */
[----:B------:R-:W-:Y:S01]  /*0460*/  USHF.L.U32 UR6, UR6, 0x1, URZ ;  /* 0x0000000106067899 */ /* 0x000fe200080006ff */
[----:B------:R-:W-:Y:S02]  /*0470*/  UMOV UR8, 0x200 ;  /* 0x0000020000087882 */ /* 0x000fe40000000000 */
[----:B------:R-:W-:-:S04]  /*0480*/  UIADD3 UR8, UPT, UPT, -UR8, 0x100000, URZ ;  /* 0x0010000008087890 */ /* 0x000fc8000fffe1ff */
[----:B------:R-:W-:Y:S02]  /*0490*/  USHF.L.U32 UR9, UR8, 0xb, URZ ;  /* 0x0000000b08097899 */ /* 0x000fe400080006ff */
[----:B------:R-:W-:Y:S01]  /*04a0*/  USHF.L.U32 UR8, UR8, 0x1, URZ ;  /* 0x0000000108087899 */ /* 0x000fe200080006ff */
[----:B------:R-:W1:Y:S02]  /*04b0*/  FENCE.VIEW.ASYNC.S ;  /* 0x00000000000073c6 */ /* 0x000e640000000000 */
[----:B-1----:R1:W3:Y:S01]  /*04c0*/  SYNCS.EXCH.64 URZ, [UR4+0x10], UR6 ;  /* 0x0000100604ff75b2 */ /* 0x0022e20008000100 */
[----:B------:R1:W5:Y:S01]  /*04d0*/  SYNCS.EXCH.64 URZ, [UR4+0x18], UR6 ;  /* 0x0000180604ff75b2 */ /* 0x0003620008000100 */
[----:B------:R1:W4:Y:S01]  /*04e0*/  SYNCS.EXCH.64 URZ, [UR4+0x20], UR6 ;  /* 0x0000200604ff75b2 */ /* 0x0003220008000100 */
[----:B------:R1:W2:Y:S01]  /*04f0*/  SYNCS.EXCH.64 URZ, [UR4+0x28], UR6 ;  /* 0x0000280604ff75b2 */ /* 0x0002a20008000100 */
[----:B------:R1:W1:Y:S01]  /*0500*/  SYNCS.EXCH.64 URZ, [UR4+0x30], UR6 ;  /* 0x0000300604ff75b2 */ /* 0x0002620008000100 */
        /* <DEDUP_REMOVED lines=25> */
[----:B--2345:R-:W-:Y:S01]  /*06a0*/  NOP ;  /* 0x0000000000007918 */ /* 0x03cfe20000000000 */
.L_x_2:
[----:B------:R-:W-:Y:S05]  /*06b0*/  BRA.U UP6, `(.L_x_3) ;  /* 0x0000000106807547 */ /* 0x000fea000b800000 */
[----:B-1----:R-:W-:Y:S01]  /*06c0*/  UMOV UR4, 0x400 ;  /* 0x0000040000047882 */ /* 0x002fe20000000000 */
[----:B---3--:R-:W-:Y:S01]  /*06d0*/  UMOV UR14, 0x8 ;  /* 0x00000008000e7882 */ /* 0x008fe20000000000 */
[----:B------:R-:W-:Y:S01]  /*06e0*/  UMOV UR8, 0x1 ;  /* 0x0000000100087882 */ /* 0x000fe20000000000 */
[----:B------:R-:W-:Y:S02]  /*06f0*/  ULEA UR4, UR16, UR4, 0x18 ;  /* 0x0000000410047291 */ /* 0x000fe4000f8ec0ff */
[----:B------:R-:W-:-:S04]  /*0700*/  UIADD3 UR14, UPT, UPT, -UR14, 0x100000, URZ ;  /* 0x001000000e0e7890 */ /* 0x000fc8000fffe1ff */
[----:B------:R-:W-:Y:S02]  /*0710*/  USHF.L.U32 UR15, UR14, 0xb, URZ ;  /* 0x0000000b0e0f7899 */ /* 0x000fe400080006ff */
[----:B------:R-:W-:Y:S01]  /*0720*/  USHF.L.U32 UR14, UR14, 0x1, URZ ;  /* 0x000000010e0e7899 */ /* 0x000fe200080006ff */
[----:B------:R-:W-:Y:S01]  /*0730*/  UMOV UR12, 0x100 ;  /* 0x00000100000c7882 */ /* 0x000fe20000000000 */
        /* <DEDUP_REMOVED lines=10> */
[----:B------:R-:W-:Y:S02]  /*07e0*/  USHF.L.U32 UR6, UR6, 0x1, URZ ;  /* 0x0000000106067899 */ /* 0x000fe400080006ff */
        /* <DEDUP_REMOVED lines=10> */
[----:B------:R1:W1:Y:S03]  /*0890*/  SYNCS.EXCH.64 URZ, [UR4+0x130], UR6 ;  /* 0x0001300604ff75b2 */ /* 0x0002660008000100 */
[----:B------:R1:W1:Y:S01]  /*08a0*/  SYNCS.EXCH.64 URZ, [UR4+0x138], UR10 ;  /* 0x0001380a04ff75b2 */ /* 0x0002620008000100 */
[----:B------:R-:W-:Y:S01]  /*08b0*/  NOP ;  /* 0x0000000000007918 */ /* 0x000fe20000000000 */
.L_x_3:
[----:B------:R-:W-:Y:S01]  /*08c0*/  NOP ;  /* 0x0000000000007918 */ /* 0x000fe20000000000 */
[----:B------:R-:W-:Y:S05]  /*08d0*/  BRA.U !UP4, `(.L_x_4) ;  /* 0x000000010c087547 */ /* 0x000fea000b800000 */
[----:B-12345:R-:W-:Y:S01]  /*08e0*/  UCGABAR_ARV ;  /* 0x00000000000079c7 */ /* 0x03efe20008000000 */
[----:B------:R-:W-:Y:S05]  /*08f0*/  BRA `(.L_x_5) ;  /* 0x0000000000047947 */ /* 0x000fea0003800000 */
.L_x_4:
[----:B-12345:R-:W-:Y:S01]  /*0900*/  NOP ;  /* 0x0000000000007918 */ /* 0x03efe20000000000 */
.L_x_5:
[----:B------:R-:W-:Y:S05]  /*0910*/  BRA.U !UP4, `(.L_x_6) ;  /* 0x000000010c0c7547 */ /* 0x000fea000b800000 */
[----:B------:R-:W-:Y:S01]  /*0920*/  UCGABAR_WAIT ;  /* 0x0000000000007dc7 */ /* 0x000fe20008000000 */
[----:B------:R-:W-:Y:S01]  /*0930*/  CCTL.IVALL ;  /* 0x00000000ff00798f */ /* 0x000fe20002000000 */
[----:B------:R-:W-:Y:S05]  /*0940*/  BRA `(.L_x_7) ;  /* 0x0000000000047947 */ /* 0x000fea0003800000 */
.L_x_6:
[----:B------:R-:W-:Y:S06]  /*0950*/  BAR.SYNC.DEFER_BLOCKING 0x0 ;  /* 0x0000000000007b1d */ /* 0x000fec0000010000 */
.L_x_7:
[----:B------:R-:W-:-:S09]  /*0960*/  UISETP.GT.AND UP0, UPT, UR74, 0x6, UPT ;  /* 0x000000064a00788c */ /* 0x000fd2000bf04270 */
[----:B------:R-:W-:Y:S05]  /*0970*/  BRA.U UP0, `(.L_x_8) ;  /* 0x0000000100407547 */ /* 0x000fea000b800000 */
[----:B------:R-:W-:Y:S01]  /*0980*/  IMAD.MOV.U32 R4, RZ, RZ, -0x4 ;  /* 0xfffffffcff047424 */ /* 0x000fe200078e00ff */
[----:B------:R-:W-:-:S04]  /*0990*/  MOV R3, UR74 ;  /* 0x0000004a00037c02 */ /* 0x000fc80008000f00 */
[----:B------:R-:W-:-:S05]  /*09a0*/  VIADDMNMX.U32 R3, R4, R3, 0x3, PT ;  /* 0x0000000304037446 */ /* 0x000fca0003800003 */
[----:B------:R-:W-:-:S04]  /*09b0*/  IMAD.SHL.U32 R3, R3, 0x4, RZ ;  /* 0x0000000403037824 */ /* 0x000fc800078e00ff */
[----:B------:R-:W1:Y:S02]  /*09c0*/  LDC R4, c[0x2][R3] ;  /* 0x0080000003047b82 */ /* 0x000e640000000800 */
[----:B-1----:R-:W-:-:S04]  /*09d0*/  SHF.R.S32.HI R5, RZ, 0x1f, R4 ;  /* 0x0000001fff057819 */ /* 0x002fc80000011404 */
.L_x_149:
[----:B------:R-:W-:Y:S05]  /*09e0*/  BRX R4 -0x9f0                                                                                                                                                                                                      (*"BRANCH_TARGETS .L_x_150,.L_x_151,.L_x_152,.L_x_10"*) ;  /* 0xfffffff404847949 */ /* 0x000fea000383ffff */
.L_x_152:
[----:B------:R-:W-:-:S08]  /*09f0*/  NOP ;  /* 0x0000000000007918 */ /* 0x000fd00000000000 */
[----:B------:R-:W1:-:S00]  /*0a00*/  USETMAXREG.DEALLOC.CTAPOOL 0x30 ;  /* 0x00000030000079c8 */ /* 0x000e4000080e0500 */
[----:B-1----:R-:W-:Y:S05]  /*0a10*/  BRA `(.L_x_9) ;  /* 0x0000003c007c7947 */ /* 0x002fea0003800000 */
.L_x_151:
[----:B------:R-:W-:-:S08]  /*0a20*/  NOP ;  /* 0x0000000000007918 */ /* 0x000fd00000000000 */
[----:B------:R-:W1:-:S00]  /*0a30*/  USETMAXREG.DEALLOC.CTAPOOL 0x30 ;  /* 0x00000030000079c8 */ /* 0x000e4000080e0500 */
[----:B-1----:R-:W-:Y:S05]  /*0a40*/  BRA `(.L_x_9) ;  /* 0x0000003c00707947 */ /* 0x002fea0003800000 */
.L_x_150:
[----:B------:R-:W-:-:S08]  /*0a50*/  NOP ;  /* 0x0000000000007918 */ /* 0x000fd00000000000 */
[----:B------:R-:W1:-:S00]  /*0a60*/  USETMAXREG.DEALLOC.CTAPOOL 0x30 ;  /* 0x00000030000079c8 */ /* 0x000e4000080e0500 */
[----:B-1----:R-:W-:Y:S05]  /*0a70*/  BRA `(.L_x_9) ;  /* 0x0000003c00647947 */ /* 0x002fea0003800000 */
.L_x_8:
[----:B------:R-:W-:Y:S01]  /*0a80*/  IMAD.MOV.U32 R4, RZ, RZ, -0x7 ;  /* 0xfffffff9ff047424 */ /* 0x000fe200078e00ff */
[----:B------:R-:W-:-:S04]  /*0a90*/  MOV R3, UR74 ;  /* 0x0000004a00037c02 */ /* 0x000fc80008000f00 */
[----:B------:R-:W-:-:S05]  /*0aa0*/  VIADDMNMX.U32 R3, R4, R3, 0x8, PT ;  /* 0x0000000804037446 */ /* 0x000fca0003800003 */
[----:B------:R-:W-:-:S04]  /*0ab0*/  IMAD.SHL.U32 R3, R3, 0x4, RZ ;  /* 0x0000000403037824 */ /* 0x000fc800078e00ff */
[----:B------:R-:W1:Y:S02]  /*0ac0*/  LDC R4, c[0x2][R3+0x10] ;  /* 0x0080040003047b82 */ /* 0x000e640000000800 */
[----:B-1----:R-:W-:-:S04]  /*0ad0*/  SHF.R.S32.HI R5, RZ, 0x1f, R4 ;  /* 0x0000001fff057819 */ /* 0x002fc80000011404 */
.L_x_154:
[----:B------:R-:W-:Y:S05]  /*0ae0*/  BRX R4 -0xaf0                                                                                                                                                                                                      (*"BRANCH_TARGETS .L_x_155,.L_x_156,.L_x_162"*) ;  /* 0xfffffff404447949 */ /* 0x000fea000383ffff */
.L_x_156:
[----:B------:R-:W-:-:S09]  /*0af0*/  UISETP.NE.AND UP0, UPT, UR74, 0xf, UPT ;  /* 0x0000000f4a00788c */ /* 0x000fd2000bf05270 */
[----:B------:R-:W-:Y:S05]  /*0b00*/  BRA.U UP0, `(.L_x_10) ;  /* 0x0000001900387547 */ /* 0x000fea000b800000 */
[----:B------:R-:W-:-:S08]  /*0b10*/  NOP ;  /* 0x0000000000007918 */ /* 0x000fd00000000000 */
[----:B------:R-:W1:-:S00]  /*0b20*/  USETMAXREG.DEALLOC.CTAPOOL 0x30 ;  /* 0x00000030000079c8 */ /* 0x000e4000080e0500 */
[----:B-1----:R-:W-:Y:S05]  /*0b30*/  BRA `(.L_x_9) ;  /* 0x0000003c00347947 */ /* 0x002fea0003800000 */
.L_x_155:
[----:B------:R-:W-:-:S08]  /*0b40*/  NOP ;  /* 0x0000000000007918 */ /* 0x000fd00000000000 */
[----:B------:R-:W1:-:S00]  /*0b50*/  USETMAXREG.DEALLOC.CTAPOOL 0x30 ;  /* 0x00000030000079c8 */ /* 0x000e4000080e0500 */
[----:B-1----:R-:W-:Y:S05]  /*0b60*/  BRA `(.L_x_9) ;  /* 0x0000003c00287947 */ /* 0x002fea0003800000 */
.L_x_162:
[----:B------:R-:W-:-:S08]  /*0b70*/  NOP ;  /* 0x0000000000007918 */ /* 0x000fd00000000000 */
[----:B------:R-:W1:-:S00]  /*0b80*/  USETMAXREG.DEALLOC.CTAPOOL 0x30 ;  /* 0x00000030000079c8 */ /* 0x000e4000080e0500 */
[----:B------:R-:W2:Y:S01]  /*0b90*/  LDCU UR4, c[0x0][0x640] ;  /* 0x0000c800ff0477ac */ /* 0x000ea20008000800 */
[----:B-1----:R-:W-:Y:S01]  /*0ba0*/  HFMA2 R5, -RZ, RZ, 0, 5.9604644775390625e-08 ;  /* 0x00000001ff057431 */ /* 0x002fe200000001ff */
[----:B------:R-:W1:Y:S01]  /*0bb0*/  LDCU.U8 UR8, c[0x0][0x644] ;  /* 0x0000c880ff0877ac */ /* 0x000e620008000000 */
[----:B------:R-:W3:Y:S01]  /*0bc0*/  LDCU.U8 UR7, c[0x0][0x645] ;  /* 0x0000c8a0ff0777ac */ /* 0x000ee20008000000 */
[----:B------:R-:W4:Y:S01]  /*0bd0*/  LDCU UR6, c[0x0][0x654] ;  /* 0x0000ca80ff0677ac */ /* 0x000f220008000800 */
[----:B------:R-:W5:Y:S01]  /*0be0*/  LDCU.U8 UR13, c[0x0][0x638] ;  /* 0x0000c700ff0d77ac */ /* 0x000f620008000000 */
[----:B--2---:R-:W-:Y:S01]  /*0bf0*/  UIMAD.WIDE.U32 UR4, UR77, UR4, URZ ;  /* 0x000000044d0472a5 */ /* 0x004fe2000f8e00ff */
[----:B------:R-:W5:Y:S03]  /*0c00*/  LDCU.U8 UR14, c[0x0][0x650] ;  /* 0x0000ca00ff0e77ac */ /* 0x000f660008000000 */
[----:B------:R-:W-:Y:S01]  /*0c10*/  UIADD3 UR4, UPT, UPT, -UR5, UR77, URZ ;  /* 0x0000004d05047290 */ /* 0x000fe2000fffe1ff */
[----:B------:R-:W2:Y:S03]  /*0c20*/  LDCU.U8 UR11, c[0x0][0x639] ;  /* 0x0000c720ff0b77ac */ /* 0x000ea60008000000 */
[----:B-1----:R-:W-:Y:S01]  /*0c30*/  USHF.R.U32.HI UR4, URZ, UR8, UR4 ;  /* 0x00000008ff047299 */ /* 0x002fe20008011604 */
[----:B------:R-:W1:Y:S03]  /*0c40*/  LDCU.64 UR8, c[0x0][0x630] ;  /* 0x0000c600ff0877ac */ /* 0x000e660008000a00 */
[----:B------:R-:W-:Y:S01]  /*0c50*/  UIADD3 UR4, UPT, UPT, UR5, UR4, URZ ;  /* 0x0000000405047290 */ /* 0x000fe2000fffe0ff */
[----:B------:R-:W2:Y:S03]  /*0c60*/  LDCU.U8 UR12, c[0x0][0x651] ;  /* 0x0000ca20ff0c77ac */ /* 0x000ea60008000000 */
[----:B---3--:R-:W-:Y:S01]  /*0c70*/  USHF.R.U32.HI UR10, URZ, UR7, UR4 ;  /* 0x00000007ff0a7299 */ /* 0x008fe20008011604 */
[----:B------:R-:W3:Y:S03]  /*0c80*/  LDCU UR7, c[0x0][0x63c] ;  /* 0x0000c780ff0777ac */ /* 0x000ee60008000800 */
[----:B----4-:R-:W-:-:S02]  /*0c90*/  UISETP.GE.AND UP0, UPT, UR10, UR6, UPT ;  /* 0x000000060a00728c */ /* 0x010fc4000bf06270 */
[----:B------:R-:W-:Y:S02]  /*0ca0*/  UIADD3 UR4, UPT, UPT, -UR10, URZ, URZ ;  /* 0x000000ff0a047290 */ /* 0x000fe4000fffe1ff */
[----:B-----5:R-:W-:Y:S01]  /*0cb0*/  USEL UR6, UR13, UR14, !UP0 ;  /* 0x0000000e0d067287 */ /* 0x020fe2000c000000 */
[----:B------:R-:W4:Y:S03]  /*0cc0*/  LDCU.U8 UR14, c[0x0][0x62c] ;  /* 0x0000c580ff0e77ac */ /* 0x000f260008000000 */
[----:B------:R-:W-:-:S03]  /*0cd0*/  ULOP3.LUT UR6, UR6, 0xff, URZ, 0xc0, !UPT ;  /* 0x000000ff06067892 */ /* 0x000fc6000f8ec0ff */
[----:B-1----:R-:W1:Y:S01]  /*0ce0*/  @UP0 LDCU UR9, c[0x0][0x64c] ;  /* 0x0000c980ff0907ac */ /* 0x002e620008000800 */
[----:B---3--:R-:W-:Y:S01]  /*0cf0*/  UIMAD UR7, UR4, UR7, UR77 ;  /* 0x00000007040772a4 */ /* 0x008fe2000f8e024d */
[----:B------:R-:W3:Y:S03]  /*0d00*/  @UP0 LDCU UR8, c[0x0][0x648] ;  /* 0x0000c900ff0807ac */ /* 0x000ee60008000800 */
[----:B-1----:R-:W-:Y:S02]  /*0d10*/  UIMAD.WIDE.U32 UR4, UR7, UR9, URZ ;  /* 0x00000009070472a5 */ /* 0x002fe4000f8e00ff */
[----:B--2---:R-:W-:Y:S02]  /*0d20*/  USEL UR9, UR11, UR12, !UP0 ;  /* 0x0000000c0b097287 */ /* 0x004fe4000c000000 */
[----:B------:R-:W-:Y:S01]  /*0d30*/  UIADD3 UR4, UPT, UPT, UR7, -UR5, URZ ;  /* 0x8000000507047290 */ /* 0x000fe2000fffe0ff */
[----:B------:R-:W1:Y:S03]  /*0d40*/  LDCU.64 UR12, c[0x0][0x620] ;  /* 0x0000c400ff0c77ac */ /* 0x000e660008000a00 */
[----:B------:R-:W-:-:S02]  /*0d50*/  USHF.R.U32.HI UR4, URZ, UR6, UR4 ;  /* 0x00000006ff047299 */ /* 0x000fc40008011604 */
[----:B------:R-:W-:Y:S02]  /*0d60*/  ULOP3.LUT UR6, UR9, 0xff, URZ, 0xc0, !UPT ;  /* 0x000000ff09067892 */ /* 0x000fe4000f8ec0ff */
[----:B------:R-:W-:Y:S01]  /*0d70*/  UIADD3 UR4, UPT, UPT, UR5, UR4, URZ ;  /* 0x0000000405047290 */ /* 0x000fe2000fffe0ff */
[----:B------:R-:W2:Y:S03]  /*0d80*/  LDCU UR5, c[0x0][0x628] ;  /* 0x0000c500ff0577ac */ /* 0x000ea60008000800 */
[----:B------:R-:W-:Y:S01]  /*0d90*/  USHF.R.U32.HI UR15, URZ, UR6, UR4 ;  /* 0x00000006ff0f7299 */ /* 0x000fe20008011604 */
[----:B------:R-:W5:Y:S03]  /*0da0*/  LDCU.U8 UR11, c[0x0][0x62d] ;  /* 0x0000c5a0ff0b77ac */ /* 0x000f660008000000 */
[----:B------:R-:W-:-:S04]  /*0db0*/  UIADD3 UR4, UPT, UPT, -UR15, URZ, URZ ;  /* 0x000000ff0f047290 */ /* 0x000fc8000fffe1ff */
[----:B---3--:R-:W-:-:S04]  /*0dc0*/  UIMAD UR4, UR8, UR4, UR7 ;  /* 0x00000004080472a4 */ /* 0x008fc8000f8e0207 */
[----:B-1----:R-:W-:-:S04]  /*0dd0*/  UIMAD UR6, UR10, UR12, UR4 ;  /* 0x0000000c0a0672a4 */ /* 0x002fc8000f8e0204 */
[----:B--2---:R-:W-:-:S07]  /*0de0*/  UIMAD.WIDE.U32 UR4, UR6, UR5, URZ ;  /* 0x00000005060472a5 */ /* 0x004fce000f8e00ff */
[----:B------:R-:W-:Y:S02]  /*0df0*/  UMOV UR4, UR5 ;  /* 0x0000000500047c82 */ /* 0x000fe40008000000 */
[----:B------:R-:W-:Y:S02]  /*0e00*/  UIADD3 UR53, UPT, UPT, UR6, -UR4, URZ ;  /* 0x8000000406357290 */ /* 0x000fe4000fffe0ff */
[----:B------:R-:W1:Y:S02]  /*0e10*/  LDCU UR5, c[0x0][0x60c] ;  /* 0x0000c180ff0577ac */ /* 0x000e640008000800 */
[----:B----4-:R-:W-:-:S04]  /*0e20*/  USHF.R.U32.HI UR53, URZ, UR14, UR53 ;  /* 0x0000000eff357299 */ /* 0x010fc80008011635 */
[----:B------:R-:W-:-:S03]  /*0e30*/  UIADD3 UR53, UPT, UPT, UR4, UR53, URZ ;  /* 0x0000003504357290 */ /* 0x000fc6000fffe0ff */
[----:B------:R-:W-:Y:S01]  /*0e40*/  UMOV UR4, URZ ;  /* 0x000000ff00047c82 */ /* 0x000fe20008000000 */
[----:B-----5:R-:W-:-:S04]  /*0e50*/  USHF.R.U32.HI UR53, URZ, UR11, UR53 ;  /* 0x0000000bff357299 */ /* 0x020fc80008011635 */
[----:B------:R-:W-:Y:S02]  /*0e60*/  UIADD3 UR52, UPT, UPT, -UR53, URZ, URZ ;  /* 0x000000ff35347290 */ /* 0x000fe4000fffe1ff */
[----:B-1----:R-:W-:Y:S02]  /*0e70*/  UISETP.GE.AND UP0, UPT, UR77, UR5, UPT ;  /* 0x000000054d00728c */ /* 0x002fe4000bf06270 */
[----:B------:R-:W-:-:S03]  /*0e80*/  UIMAD UR52, UR52, UR13, UR6 ;  /* 0x0000000d343472a4 */ /* 0x000fc6000f8e0206 */
[----:B------:R-:W-:-:S04]  /*0e90*/  UMOV UR6, 0x1 ;  /* 0x0000000100067882 */ /* 0x000fc80000000000 */
[----:B------:R-:W-:Y:S05]  /*0ea0*/  BRA.U UP0, `(.L_x_11) ;  /* 0x0000001100147547 */ /* 0x000fea000b800000 */
[----:B------:R-:W-:Y:S01]  /*0eb0*/  UMOV UR14, 0x400 ;  /* 0x00000400000e7882 */ /* 0x000fe20000000000 */
[----:B------:R-:W-:Y:S01]  /*0ec0*/  MOV R4, 0x80000000 ;  /* 0x8000000000047802 */ /* 0x000fe20000000f00 */
[----:B------:R-:W-:Y:S01]  /*0ed0*/  ULEA UR14, UR16, UR14, 0x18 ;  /* 0x0000000e100e7291 */ /* 0x000fe2000f8ec0ff */
[----:B------:R-:W1:Y:S01]  /*0ee0*/  LDCU UR26, c[0x0][0x614] ;  /* 0x0000c280ff1a77ac */ /* 0x000e620008000800 */
[----:B------:R-:W2:Y:S07]  /*0ef0*/  LDCU UR9, c[0x0][0x38c] ;  /* 0x00007180ff0977ac */ /* 0x000eae0008000800 */
[----:B------:R-:W3:Y:S01]  /*0f00*/  SYNCS.PHASECHK.TRANS64.TRYWAIT P0, [UR14+0x80], R4 ;  /* 0x00008004ff0075a7 */ /* 0x000ee2000800110e */
[----:B------:R-:W4:Y:S01]  /*0f10*/  LDCU UR4, c[0x0][0x380] ;  /* 0x00007000ff0477ac */ /* 0x000f220008000800 */
[----:B------:R-:W-:Y:S01]  /*0f20*/  ULOP3.LUT UR5, UR77, 0x1, URZ, 0xc0, !UPT ;  /* 0x000000014d057892 */ /* 0x000fe2000f8ec0ff */
[----:B------:R-:W-:Y:S01]  /*0f30*/  UMOV UR24, 0x0 ;  /* 0x0000000000187882 */ /* 0x000fe20000000000 */
[----:B------:R-:W-:-:S02]  /*0f40*/  UMOV UR25, 0x1 ;  /* 0x0000000100197882 */ /* 0x000fc40000000000 */
[----:B------:R-:W-:Y:S02]  /*0f50*/  USHF.L.U32 UR23, UR5, 0x6, URZ ;  /* 0x0000000605177899 */ /* 0x000fe400080006ff */
[----:B------:R-:W-:Y:S02]  /*0f60*/  UISETP.NE.AND UP6, UPT, UR5, URZ, UPT ;  /* 0x000000ff0500728c */ /* 0x000fe4000bfc5270 */
[----:B-1----:R-:W-:Y:S02]  /*0f70*/  UIADD3 UR5, UPT, UPT, -UR15, UR26, URZ ;  /* 0x0000001a0f057290 */ /* 0x002fe4000fffe1ff */
[----:B--2---:R-:W-:Y:S02]  /*0f80*/  UIADD3 UR7, UPT, UPT, -UR9, URZ, URZ ;  /* 0x000000ff09077290 */ /* 0x004fe4000fffe1ff */
[----:B------:R-:W-:Y:S02]  /*0f90*/  UIADD3 UR10, UPT, UPT, UR9, -0x1, URZ ;  /* 0xffffffff090a7890 */ /* 0x000fe4000fffe0ff */
[----:B----4-:R-:W-:-:S02]  /*0fa0*/  UIADD3 UR4, UPT, UPT, UR9, -UR4, URZ ;  /* 0x8000000409047290 */ /* 0x010fc4000fffe0ff */
[----:B------:R-:W-:Y:S02]  /*0fb0*/  USHF.R.S32.HI UR7, URZ, 0x1f, UR7 ;  /* 0x0000001fff077899 */ /* 0x000fe40008011407 */
[----:B------:R-:W-:Y:S02]  /*0fc0*/  ULEA UR4, UR5, UR4, 0x7 ;  /* 0x0000000405047291 */ /* 0x000fe4000f8e38ff */
[----:B------:R-:W-:Y:S02]  /*0fd0*/  UISETP.GT.AND UP3, UPT, UR9, URZ, UPT ;  /* 0x000000ff0900728c */ /* 0x000fe4000bf64270 */
[----:B------:R-:W-:Y:S02]  /*0fe0*/  UIADD3 UR6, UPT, UPT, -UR4, URZ, URZ ;  /* 0x000000ff04067290 */ /* 0x000fe4000fffe1ff */
[----:B------:R-:W-:Y:S02]  /*0ff0*/  UIADD3 UR5, UPT, UPT, UR4, -0x1, URZ ;  /* 0xffffffff04057890 */ /* 0x000fe4000fffe0ff */
[----:B------:R-:W-:-:S02]  /*1000*/  USHF.R.S32.HI UR6, URZ, 0x1f, UR6 ;  /* 0x0000001fff067899 */ /* 0x000fc40008011406 */
[----:B------:R-:W-:Y:S02]  /*1010*/  UISETP.GT.AND UP4, UPT, UR4, URZ, UPT ;  /* 0x000000ff0400728c */ /* 0x000fe4000bf84270 */
[----:B------:R-:W-:Y:S02]  /*1020*/  USHF.R.S32.HI UR8, URZ, 0x1f, UR10 ;  /* 0x0000001fff087899 */ /* 0x000fe4000801140a */
[----:B------:R-:W-:Y:S02]  /*1030*/  ULEA.HI UR9, UR7, -UR9, URZ, 0x7 ;  /* 0x8000000907097291 */ /* 0x000fe4000f8f38ff */
[----:B------:R-:W-:Y:S02]  /*1040*/  ULEA.HI UR4, UR6, -UR4, URZ, 0x7 ;  /* 0x8000000406047291 */ /* 0x000fe4000f8f38ff */
[----:B------:R-:W-:Y:S02]  /*1050*/  USHF.R.S32.HI UR7, URZ, 0x1f, UR5 ;  /* 0x0000001fff077899 */ /* 0x000fe40008011405 */
[----:B------:R-:W-:-:S02]  /*1060*/  ULEA.HI UR10, UR8, UR10, URZ, 0x7 ;  /* 0x0000000a080a7291 */ /* 0x000fc4000f8f38ff */
[----:B------:R-:W-:Y:S02]  /*1070*/  USHF.R.S32.HI UR4, URZ, 0x7, UR4 ;  /* 0x00000007ff047899 */ /* 0x000fe40008011404 */
[----:B------:R-:W-:Y:S02]  /*1080*/  USHF.R.S32.HI UR8, URZ, 0x7, UR9 ;  /* 0x00000007ff087899 */ /* 0x000fe40008011409 */
[----:B------:R-:W-:Y:S02]  /*1090*/  ULEA.HI UR5, UR7, UR5, URZ, 0x7 ;  /* 0x0000000507057291 */ /* 0x000fe4000f8f38ff */
[----:B------:R-:W-:Y:S02]  /*10a0*/  UIADD3 UR6, UPT, UPT, -UR4, URZ, URZ ;  /* 0x000000ff04067290 */ /* 0x000fe4000fffe1ff */
[----:B------:R-:W-:Y:S02]  /*10b0*/  @UP3 UIMAD.WIDE UR16, UR10, 0x2000000, UR24 ;  /* 0x020000000a1038a5 */ /* 0x000fe4000f8e0218 */
[----:B------:R-:W-:-:S02]  /*10c0*/  ULEA.HI.SX32 UR5, UR5, 0x1, 0x19 ;  /* 0x0000000105057891 */ /* 0x000fc4000f8fcaff */
[----:B------:R-:W-:Y:S01]  /*10d0*/  UIADD3 UR4, UPT, UPT, -UR8, URZ, URZ ;  /* 0x000000ff08047290 */ /* 0x000fe2000fffe1ff */
[----:B------:R-:W1:Y:S01]  /*10e0*/  LDCU.64 UR20, c[0x0][0x348] ;  /* 0x00006900ff1477ac */ /* 0x000e620008000a00 */
[----:B------:R-:W2:Y:S01]  /*10f0*/  LDCU.64 UR12, c[0x0][0x348] ;  /* 0x00006900ff0c77ac */ /* 0x000ea20008000a00 */
[----:B------:R-:W4:Y:S02]  /*1100*/  LDCU.64 UR18, c[0x0][0x348] ;  /* 0x00006900ff1277ac */ /* 0x000f240008000a00 */
[----:B------:R-:W-:Y:S02]  /*1110*/  @!UP4 UMOV UR5, UR6 ;  /* 0x000000060005cc82 */ /* 0x000fe40008000000 */
[----:B------:R-:W-:Y:S01]  /*1120*/  @UP3 UMOV UR4, UR17 ;  /* 0x0000001100043c82 */ /* 0x000fe20008000000 */
[----:B------:R-:W-:Y:S02]  /*1130*/  UIADD3 UR33, UPT, UPT, UR14, 0x10, URZ ;  /* 0x000000100e217890 */ /* 0x000fe4000fffe0ff */
[----:B------:R-:W-:-:S02]  /*1140*/  UISETP.LT.AND UP3, UPT, UR5, UR4, UPT ;  /* 0x000000040500728c */ /* 0x000fc4000bf61270 */
[----:B------:R-:W-:Y:S02]  /*1150*/  ULOP3.LUT UR33, UR33, 0xfefffc10, URZ, 0xc0, !UPT ;  /* 0xfefffc1021217892 */ /* 0x000fe4000f8ec0ff */
[----:B------:R-:W-:Y:S02]  /*1160*/  USEL UR22, UR5, UR4, UP3 ;  /* 0x0000000405167287 */ /* 0x000fe40009800000 */
[----:B-1----:R-:W-:Y:S02]  /*1170*/  UIADD3 UR7, UP0, UPT, UR20, 0x100, URZ ;  /* 0x0000010014077890 */ /* 0x002fe4000ff1e0ff */
[----:B------:R-:W-:Y:S02]  /*1180*/  USHF.L.U32 UR30, UR22, 0x7, URZ ;  /* 0x00000007161e7899 */ /* 0x000fe400080006ff */
[----:B--2---:R-:W-:Y:S02]  /*1190*/  UIADD3 UR12, UP2, UPT, UR12, 0x100, URZ ;  /* 0x000001000c0c7890 */ /* 0x004fe4000ff5e0ff */
[----:B----4-:R-:W-:-:S02]  /*11a0*/  UIADD3 UR10, UP1, UPT, UR18, 0x100, URZ ;  /* 0x00000100120a7890 */ /* 0x010fc4000ff3e0ff */
[----:B------:R-:W-:Y:S02]  /*11b0*/  UIADD3 UR27, UPT, UPT, UR30, -0x80, URZ ;  /* 0xffffff801e1b7890 */ /* 0x000fe4000fffe0ff */
[----:B------:R-:W-:Y:S01]  /*11c0*/  UIADD3.X UR4, UPT, UPT, URZ, UR21, URZ, UP0, !UPT ;  /* 0x00000015ff047290 */ /* 0x000fe200087fe4ff */
[----:B------:R-:W-:Y:S01]  /*11d0*/  UMOV UR34, URZ ;  /* 0x000000ff00227c82 */ /* 0x000fe20008000000 */
[----:B------:R-:W-:Y:S01]  /*11e0*/  UMOV UR36, UR52 ;  /* 0x0000003400247c82 */ /* 0x000fe20008000000 */
[----:B------:R-:W-:Y:S01]  /*11f0*/  UMOV UR37, UR53 ;  /* 0x0000003500257c82 */ /* 0x000fe20008000000 */
[----:B------:R-:W-:Y:S02]  /*1200*/  UIADD3.X UR13, UPT, UPT, URZ, UR13, URZ, UP2, !UPT ;  /* 0x0000000dff0d7290 */ /* 0x000fe400097fe4ff */
[----:B------:R-:W-:Y:S02]  /*1210*/  UIADD3.X UR11, UPT, UPT, URZ, UR19, URZ, UP1, !UPT ;  /* 0x00000013ff0b7290 */ /* 0x000fe40008ffe4ff */
[----:B------:R-:W-:-:S02]  /*1220*/  UIADD3 UR32, UPT, UPT, UR14, 0xc800, URZ ;  /* 0x0000c8000e207890 */ /* 0x000fc4000fffe0ff */
[----:B------:R-:W-:Y:S02]  /*1230*/  UIADD3 UR16, UPT, UPT, UR14, 0xd800, URZ ;  /* 0x0000d8000e107890 */ /* 0x000fe4000fffe0ff */
[----:B------:R-:W-:Y:S02]  /*1240*/  UIADD3 UR8, UPT, UPT, UR14, 0xe800, URZ ;  /* 0x0000e8000e087890 */ /* 0x000fe4000fffe0ff */
[----:B------:R-:W-:Y:S01]  /*1250*/  UIADD3 UR35, UPT, UPT, UR23, UR27, URZ ;  /* 0x0000001b17237290 */ /* 0x000fe2000fffe0ff */
[----:B------:R-:W-:Y:S01]  /*1260*/  UMOV UR18, 0x20 ;  /* 0x0000002000127882 */ /* 0x000fe20000000000 */
[----:B------:R-:W-:Y:S01]  /*1270*/  UMOV UR20, UR52 ;  /* 0x0000003400147c82 */ /* 0x000fe20008000000 */
[----:B------:R-:W-:Y:S01]  /*1280*/  UMOV UR21, UR53 ;  /* 0x0000003500157c82 */ /* 0x000fe20008000000 */
[----:B------:R-:W-:Y:S01]  /*1290*/  UMOV UR17, UR33 ;  /* 0x0000002100117c82 */ /* 0x000fe20008000000 */
[----:B---3--:R-:W-:Y:S07]  /*12a0*/  @!P0 BRA `(.L_x_12) ;  /* 0x000000cc00448947 */ /* 0x008fee0003800000 */
.L_x_89:
[----:B------:R-:W-:Y:S05]  /*12b0*/  BRA.U UP6, `(.L_x_13) ;  /* 0x00000001060c7547 */ /* 0x000fea000b800000 */
[----:B------:R-:W-:-:S13]  /*12c0*/  ELECT P0, URZ, PT ;  /* 0x0000000000ff782f */ /* 0x000fda0003800000 */
[----:B-1----:R-:W-:-:S04]  /*12d0*/  @P0 MOV R3, 0x6000 ;  /* 0x0000600000030802 */ /* 0x002fc80000000f00 */
[----:B------:R2:W-:Y:S03]  /*12e0*/  @P0 SYNCS.ARRIVE.TRANS64 RZ, [UR14+0x10], R3 ;  /* 0x00001003ffff09a7 */ /* 0x0005e6000800000e */
.L_x_13:
[----:B------:R-:W-:Y:S01]  /*12f0*/  UMOV UR19, UR35 ;  /* 0x0000002300137c82 */ /* 0x000fe20008000000 */
[----:B------:R3:W-:Y:S01]  /*1300*/  UTMALDG.4D.2CTA [UR32], [UR12], desc[URZ] ;  /* 0x0000ff200c0075b4 */ /* 0x0007e20008219000 */
[----:B------:R-:W-:Y:S01]  /*1310*/  UMOV UR5, UR4 ;  /* 0x0000000400057c82 */ /* 0x000fe20008000000 */
[----:B------:R-:W-:Y:S01]  /*1320*/  UMOV UR9, UR33 ;  /* 0x0000002100097c82 */ /* 0x000fe20008000000 */
[----:B------:R-:W-:Y:S01]  /*1330*/  UMOV UR4, UR7 ;  /* 0x0000000700047c82 */ /* 0x000fe20008000000 */
[----:B------:R-:W4:Y:S01]  /*1340*/  LDCU.64 UR6, c[0x0][0x348] ;  /* 0x00006900ff0677ac */ /* 0x000f220008000a00 */
[----:B------:R5:W-:Y:S01]  /*1350*/  UTMALDG.4D.2CTA [UR16], [UR10], desc[URZ] ;  /* 0x0000ff100a0075b4 */ /* 0x000be20008219000 */
[----:B------:R-:W-:Y:S01]  /*1360*/  ULOP3.LUT UR24, UR77, 0x1, URZ, 0xc0, !UPT ;  /* 0x000000014d187892 */ /* 0x000fe2000f8ec0ff */
[----:B---3--:R-:W-:Y:S01]  /*1370*/  UMOV UR12, UR52 ;  /* 0x00000034000c7c82 */ /* 0x008fe20008000000 */
[----:B------:R-:W-:Y:S01]  /*1380*/  UMOV UR13, UR53 ;  /* 0x00000035000d7c82 */ /* 0x000fe20008000000 */
[----:B------:R-:W-:Y:S01]  /*1390*/  ULOP3.LUT UR33, UR14, 0xfefffc00, URZ, 0xc0, !UPT ;  /* 0xfefffc000e217892 */ /* 0x000fe2000f8ec0ff */
[----:B------:R-:W-:Y:S01]  /*13a0*/  UMOV UR34, URZ ;  /* 0x000000ff00227c82 */ /* 0x000fe20008000000 */
[----:B------:R-:W-:Y:S01]  /*13b0*/  UMOV UR36, UR52 ;  /* 0x0000003400247c82 */ /* 0x000fe20008000000 */
[----:B------:R-:W-:Y:S01]  /*13c0*/  UMOV UR37, UR53 ;  /* 0x0000003500257c82 */ /* 0x000fe20008000000 */
[----:B------:R-:W-:Y:S01]  /*13d0*/  UIADD3 UR32, UPT, UPT, UR14, 0x6800, URZ ;  /* 0x000068000e207890 */ /* 0x000fe2000fffe0ff */
[----:B-----5:R-:W-:Y:S01]  /*13e0*/  UMOV UR10, 0x40 ;  /* 0x00000040000a7882 */ /* 0x020fe20000000000 */
[----:B------:R-:W-:Y:S01]  /*13f0*/  UMOV UR11, UR35 ;  /* 0x00000023000b7c82 */ /* 0x000fe20008000000 */
[----:B------:R-:W-:Y:S01]  /*1400*/  UMOV UR18, 0x20 ;  /* 0x0000002000127882 */ /* 0x000fe20000000000 */
[----:B------:R3:W-:Y:S01]  /*1410*/  UTMALDG.4D.2CTA [UR8], [UR4], desc[URZ] ;  /* 0x0000ff08040075b4 */ /* 0x0007e20008219000 */
[----:B------:R-:W5:Y:S01]  /*1420*/  SYNCS.PHASECHK.TRANS64.TRYWAIT P0, [UR14+0x8], R4 ;  /* 0x00000804ff0075a7 */ /* 0x000f62000800110e */
[----:B------:R-:W-:Y:S01]  /*1430*/  UIADD3 UR16, UPT, UPT, UR14, 0x8800, URZ ;  /* 0x000088000e107890 */ /* 0x000fe2000fffe0ff */
[----:B------:R-:W-:Y:S01]  /*1440*/  UMOV UR20, UR52 ;  /* 0x0000003400147c82 */ /* 0x000fe20008000000 */
[----:B------:R-:W-:Y:S01]  /*1450*/  UMOV UR21, UR53 ;  /* 0x0000003500157c82 */ /* 0x000fe20008000000 */
[----:B------:R-:W-:Y:S01]  /*1460*/  UMOV UR17, UR33 ;  /* 0x0000002100117c82 */ /* 0x000fe20008000000 */
[----:B---3--:R-:W3:Y:S01]  /*1470*/  LDCU.64 UR8, c[0x0][0x348] ;  /* 0x00006900ff0877ac */ /* 0x008ee20008000a00 */
[----:B------:R-:W1:Y:S01]  /*1480*/  LDCU.64 UR12, c[0x0][0x348] ;  /* 0x00006900ff0c77ac */ /* 0x000e620008000a00 */
[----:B------:R-:W-:-:S02]  /*1490*/  ULOP3.LUT UR4, URZ, UR15, URZ, 0x33, !UPT ;  /* 0x0000000fff047292 */ /* 0x000fc4000f8e33ff */
[----:B----4-:R-:W-:Y:S02]  /*14a0*/  UIADD3 UR10, UP2, UPT, UR6, 0x80, URZ ;  /* 0x00000080060a7890 */ /* 0x010fe4000ff5e0ff */
[----:B------:R-:W-:Y:S02]  /*14b0*/  UIADD3 UR4, UPT, UPT, UR4, UR26, URZ ;  /* 0x0000001a04047290 */ /* 0x000fe4000fffe0ff */
[----:B------:R-:W-:Y:S02]  /*14c0*/  UIADD3.X UR11, UPT, UPT, URZ, UR7, URZ, UP2, !UPT ;  /* 0x00000007ff0b7290 */ /* 0x000fe400097fe4ff */
[----:B------:R-:W-:Y:S02]  /*14d0*/  ULEA UR4, UR4, UR24, 0x1 ;  /* 0x0000001804047291 */ /* 0x000fe4000f8e08ff */
[----:B---3--:R-:W-:Y:S02]  /*14e0*/  UIADD3 UR6, UP1, UPT, UR8, 0x80, URZ ;  /* 0x0000008008067890 */ /* 0x008fe4000ff3e0ff */
[----:B------:R-:W-:-:S02]  /*14f0*/  USHF.L.U32 UR35, UR4, 0x7, URZ ;  /* 0x0000000704237899 */ /* 0x000fc400080006ff */
[----:B-1----:R-:W-:Y:S02]  /*1500*/  UIADD3 UR15, UP0, UPT, UR12, 0x80, URZ ;  /* 0x000000800c0f7890 */ /* 0x002fe4000ff1e0ff */
[----:B------:R-:W-:Y:S02]  /*1510*/  UIADD3.X UR7, UPT, UPT, URZ, UR9, URZ, UP1, !UPT ;  /* 0x00000009ff077290 */ /* 0x000fe40008ffe4ff */
[----:B------:R-:W-:Y:S02]  /*1520*/  UIADD3.X UR5, UPT, UPT, URZ, UR13, URZ, UP0, !UPT ;  /* 0x0000000dff057290 */ /* 0x000fe400087fe4ff */
[----:B------:R-:W-:Y:S01]  /*1530*/  UIADD3 UR8, UPT, UPT, UR14, 0xa800, URZ ;  /* 0x0000a8000e087890 */ /* 0x000fe2000fffe0ff */
[----:B------:R-:W-:Y:S01]  /*1540*/  UMOV UR19, UR35 ;  /* 0x0000002300137c82 */ /* 0x000fe20008000000 */
[----:B-----5:R-:W-:Y:S06]  /*1550*/  @!P0 BRA `(.L_x_14) ;  /* 0x000000c800b88947 */ /* 0x020fec0003800000 */
.L_x_91:
[----:B------:R-:W-:Y:S05]  /*1560*/  BRA.U UP6, `(.L_x_15) ;  /* 0x00000001060c7547 */ /* 0x000fea000b800000 */
[----:B------:R-:W-:-:S13]  /*1570*/  ELECT P0, URZ, PT ;  /* 0x0000000000ff782f */ /* 0x000fda0003800000 */
[----:B-12---:R-:W-:-:S04]  /*1580*/  @P0 MOV R3, 0xc000 ;  /* 0x0000c00000030802 */ /* 0x006fc80000000f00 */
[----:B------:R3:W-:Y:S03]  /*1590*/  @P0 SYNCS.ARRIVE.TRANS64 RZ, [UR14], R3 ;  /* 0x00000003ffff09a7 */ /* 0x0007e6000800000e */
.L_x_15:
[----:B------:R4:W-:Y:S01]  /*15a0*/  UTMALDG.4D.2CTA [UR32], [UR10], desc[URZ] ;  /* 0x0000ff200a0075b4 */ /* 0x0009e20008219000 */
[----:B------:R-:W-:Y:S01]  /*15b0*/  UMOV UR12, UR52 ;  /* 0x00000034000c7c82 */ /* 0x000fe20008000000 */
[----:B------:R-:W-:Y:S01]  /*15c0*/  UMOV UR13, UR53 ;  /* 0x00000035000d7c82 */ /* 0x000fe20008000000 */
[----:B------:R-:W-:Y:S01]  /*15d0*/  UMOV UR9, UR33 ;  /* 0x0000002100097c82 */ /* 0x000fe20008000000 */
[----:B------:R-:W-:Y:S01]  /*15e0*/  UMOV UR4, UR15 ;  /* 0x0000000f00047c82 */ /* 0x000fe20008000000 */
[----:B------:R-:W-:Y:S02]  /*15f0*/  UIADD3 UR25, UPT, UPT, UR14, 0x18, URZ ;  /* 0x000000180e197890 */ /* 0x000fe4000fffe0ff */
[----:B------:R-:W-:Y:S01]  /*1600*/  ULOP3.LUT UR24, UR77, 0x1, URZ, 0xc0, !UPT ;  /* 0x000000014d187892 */ /* 0x000fe2000f8ec0ff */
[----:B------:R5:W-:Y:S01]  /*1610*/  UTMALDG.4D.2CTA [UR16], [UR6], desc[URZ] ;  /* 0x0000ff10060075b4 */ /* 0x000be20008219000 */
[----:B------:R-:W-:Y:S02]  /*1620*/  ULOP3.LUT UR25, UR25, 0xfefffc18, URZ, 0xc0, !UPT ;  /* 0xfefffc1819197892 */ /* 0x000fe4000f8ec0ff */
[----:B------:R-:W-:Y:S01]  /*1630*/  UIMAD UR26, UR24, 0x30, URZ ;  /* 0x00000030181a78a4 */ /* 0x000fe2000f8e02ff */
[----:B------:R-:W-:Y:S01]  /*1640*/  UMOV UR28, UR52 ;  /* 0x00000034001c7c82 */ /* 0x000fe20008000000 */
[----:B------:R-:W-:Y:S01]  /*1650*/  UMOV UR29, UR53 ;  /* 0x00000035001d7c82 */ /* 0x000fe20008000000 */
[----:B------:R-:W-:Y:S01]  /*1660*/  UIADD3 UR24, UPT, UPT, UR14, 0xf800, URZ ;  /* 0x0000f8000e187890 */ /* 0x000fe2000fffe0ff */
[----:B----4-:R-:W-:Y:S01]  /*1670*/  UMOV UR10, 0x40 ;  /* 0x00000040000a7882 */ /* 0x010fe20000000000 */
[----:B------:R-:W-:-:S02]  /*1680*/  UMOV UR11, UR35 ;  /* 0x00000023000b7c82 */ /* 0x000fc40008000000 */
[----:B------:R4:W-:Y:S01]  /*1690*/  UTMALDG.4D.2CTA [UR8], [UR4], desc[URZ] ;  /* 0x0000ff08040075b4 */ /* 0x0009e20008219000 */
[----:B------:R-:W1:Y:S01]  /*16a0*/  SYNCS.PHASECHK.TRANS64.TRYWAIT P0, [UR14+0x88], R4 ;  /* 0x00008804ff0075a7 */ /* 0x000e62000800110e */
[----:B-----5:R-:W-:Y:S01]  /*16b0*/  UMOV UR20, UR52 ;  /* 0x0000003400147c82 */ /* 0x020fe20008000000 */
[----:B------:R-:W-:Y:S01]  /*16c0*/  UMOV UR21, UR53 ;  /* 0x0000003500157c82 */ /* 0x000fe20008000000 */
[----:B------:R-:W-:Y:S02]  /*16d0*/  UIADD3 UR18, UPT, UPT, UR26, 0x10, URZ ;  /* 0x000000101a127890 */ /* 0x000fe4000fffe0ff */
[----:B------:R-:W-:Y:S01]  /*16e0*/  UIADD3 UR16, UPT, UPT, UR14, 0x10800, URZ ;  /* 0x000108000e107890 */ /* 0x000fe2000fffe0ff */
[----:B------:R-:W-:Y:S01]  /*16f0*/  UMOV UR17, UR25 ;  /* 0x0000001900117c82 */ /* 0x000fe20008000000 */
[----:B------:R-:W-:Y:S01]  /*1700*/  UMOV UR19, UR27 ;  /* 0x0000001b00137c82 */ /* 0x000fe20008000000 */
[----:B----4-:R-:W4:Y:S01]  /*1710*/  LDCU.64 UR4, c[0x0][0x348] ;  /* 0x00006900ff0477ac */ /* 0x010f220008000a00 */
[----:B------:R-:W5:Y:S01]  /*1720*/  LDCU.64 UR8, c[0x0][0x348] ;  /* 0x00006900ff0877ac */ /* 0x000f620008000a00 */
[----:B------:R-:W2:Y:S01]  /*1730*/  LDCU.64 UR12, c[0x0][0x348] ;  /* 0x00006900ff0c77ac */ /* 0x000ea20008000a00 */
[----:B------:R-:W-:-:S02]  /*1740*/  UIADD3 UR10, UPT, UPT, UR26, 0x20, URZ ;  /* 0x000000201a0a7890 */ /* 0x000fc4000fffe0ff */
[----:B----4-:R-:W-:Y:S02]  /*1750*/  UIADD3 UR6, UP2, UPT, UR4, 0x180, URZ ;  /* 0x0000018004067890 */ /* 0x010fe4000ff5e0ff */
[----:B-----5:R-:W-:Y:S02]  /*1760*/  UIADD3 UR4, UP1, UPT, UR8, 0x180, URZ ;  /* 0x0000018008047890 */ /* 0x020fe4000ff3e0ff */
[----:B------:R-:W-:Y:S02]  /*1770*/  UIADD3.X UR7, UPT, UPT, URZ, UR5, URZ, UP2, !UPT ;  /* 0x00000005ff077290 */ /* 0x000fe400097fe4ff */
[----:B--2---:R-:W-:Y:S02]  /*1780*/  UIADD3 UR15, UP0, UPT, UR12, 0x180, URZ ;  /* 0x000001800c0f7890 */ /* 0x004fe4000ff1e0ff */
[----:B------:R-:W-:Y:S02]  /*1790*/  UIADD3.X UR5, UPT, UPT, URZ, UR9, URZ, UP1, !UPT ;  /* 0x00000009ff057290 */ /* 0x000fe40008ffe4ff */
[----:B------:R-:W-:Y:S01]  /*17a0*/  UIADD3 UR8, UPT, UPT, UR14, 0x11800, URZ ;  /* 0x000118000e087890 */ /* 0x000fe2000fffe0ff */
[----:B-1----:R-:W-:Y:S11]  /*17b0*/  @!P0 BRA `(.L_x_16) ;  /* 0x000000c800408947 */ /* 0x002ff60003800000 */
.L_x_93:
[----:B------:R-:W-:Y:S05]  /*17c0*/  BRA.U UP6, `(.L_x_17) ;  /* 0x00000001060c7547 */ /* 0x000fea000b800000 */
[----:B------:R-:W-:-:S13]  /*17d0*/  ELECT P0, URZ, PT ;  /* 0x0000000000ff782f */ /* 0x000fda0003800000 */
[----:B-1-3--:R-:W-:-:S04]  /*17e0*/  @P0 MOV R3, 0x6000 ;  /* 0x0000600000030802 */ /* 0x00afc80000000f00 */
[----:B------:R2:W-:Y:S03]  /*17f0*/  @P0 SYNCS.ARRIVE.TRANS64 RZ, [UR14+0x18], R3 ;  /* 0x00001803ffff09a7 */ /* 0x0005e6000800000e */
.L_x_17:
[----:B------:R4:W-:Y:S01]  /*1800*/  UTMALDG.4D.2CTA [UR24], [UR6], desc[URZ] ;  /* 0x0000ff18060075b4 */ /* 0x0009e20008219000 */
[----:B-1----:R-:W-:Y:S01]  /*1810*/  HFMA2 R5, -RZ, RZ, 0, 0 ;  /* 0x00000000ff057431 */ /* 0x002fe200000001ff */
[----:B------:R-:W-:Y:S01]  /*1820*/  UMOV UR12, UR52 ;  /* 0x00000034000c7c82 */ /* 0x000fe20008000000 */
[----:B------:R-:W-:Y:S01]  /*1830*/  UMOV UR9, UR25 ;  /* 0x0000001900097c82 */ /* 0x000fe20008000000 */
[----:B------:R-:W-:Y:S01]  /*1840*/  UMOV UR11, UR27 ;  /* 0x0000001b000b7c82 */ /* 0x000fe20008000000 */
[----:B------:R1:W-:Y:S01]  /*1850*/  UTMALDG.4D.2CTA [UR16], [UR4], desc[URZ] ;  /* 0x0000ff10040075b4 */ /* 0x0003e20008219000 */
[----:B----4-:R-:W-:Y:S01]  /*1860*/  UMOV UR6, 0x1 ;  /* 0x0000000100067882 */ /* 0x010fe20000000000 */
[----:B-1----:R-:W-:Y:S02]  /*1870*/  UIADD3.X UR5, UPT, UPT, URZ, UR13, URZ, UP0, !UPT ;  /* 0x0000000dff057290 */ /* 0x002fe400087fe4ff */
[----:B------:R-:W-:Y:S01]  /*1880*/  UISETP.GE.AND UP0, UPT, UR22, 0x2, UPT ;  /* 0x000000021600788c */ /* 0x000fe2000bf06270 */
[----:B------:R-:W-:Y:S01]  /*1890*/  UMOV UR13, UR53 ;  /* 0x00000035000d7c82 */ /* 0x000fe20008000000 */
[----:B------:R-:W-:-:S05]  /*18a0*/  UMOV UR4, UR15 ;  /* 0x0000000f00047c82 */ /* 0x000fca0008000000 */
[----:B------:R1:W-:Y:S02]  /*18b0*/  UTMALDG.4D.2CTA [UR8], [UR4], desc[URZ] ;  /* 0x0000ff08040075b4 */ /* 0x0003e40008219000 */
[----:B-1----:R-:W-:Y:S01]  /*18c0*/  UMOV UR4, 0x2 ;  /* 0x0000000200047882 */ /* 0x002fe20000000000 */
[----:B------:R-:W-:Y:S05]  /*18d0*/  BRA.U !UP0, `(.L_x_11) ;  /* 0x0000000508887547 */ /* 0x000fea000b800000 */
[----:B------:R-:W1:Y:S01]  /*18e0*/  LDCU.64 UR4, c[0x0][0x348] ;  /* 0x00006900ff0477ac */ /* 0x000e620008000a00 */
[----:B------:R-:W-:Y:S02]  /*18f0*/  ULOP3.LUT UR6, UR77, 0x1, URZ, 0xc0, !UPT ;  /* 0x000000014d067892 */ /* 0x000fe4000f8ec0ff */
[----:B------:R-:W-:Y:S02]  /*1900*/  ULOP3.LUT UR23, UR30, UR23, URZ, 0xfc, !UPT ;  /* 0x000000171e177292 */ /* 0x000fe4000f8efcff */
[----:B------:R-:W-:Y:S01]  /*1910*/  UIADD3 UR15, UPT, UPT, -UR22, URZ, URZ ;  /* 0x000000ff160f7290 */ /* 0x000fe2000fffe1ff */
[----:B------:R-:W-:Y:S01]  /*1920*/  UMOV UR50, URZ ;  /* 0x000000ff00327c82 */ /* 0x000fe20008000000 */
[----:B------:R-:W-:Y:S01]  /*1930*/  UMOV UR42, 0x20 ;  /* 0x00000020002a7882 */ /* 0x000fe20000000000 */
[----:B------:R-:W-:Y:S01]  /*1940*/  UMOV UR34, 0x40 ;  /* 0x0000004000227882 */ /* 0x000fe20000000000 */
[----:B-1----:R-:W-:Y:S02]  /*1950*/  UIADD3 UR38, UP0, UPT, UR4, 0x180, URZ ;  /* 0x0000018004267890 */ /* 0x002fe4000ff1e0ff */
[----:B------:R-:W-:-:S02]  /*1960*/  UIADD3 UR60, UP5, UPT, UR4, 0x100, URZ ;  /* 0x00000100043c7890 */ /* 0x000fc4000ffbe0ff */
[----:B------:R-:W-:Y:S02]  /*1970*/  UIADD3 UR58, UP4, UPT, UR4, 0x100, URZ ;  /* 0x00000100043a7890 */ /* 0x000fe4000ff9e0ff */
[----:B------:R-:W-:Y:S02]  /*1980*/  UIADD3 UR56, UP3, UPT, UR4, 0x100, URZ ;  /* 0x0000010004387890 */ /* 0x000fe4000ff7e0ff */
[----:B------:R-:W-:Y:S02]  /*1990*/  UIADD3 UR54, UP2, UPT, UR4, 0x180, URZ ;  /* 0x0000018004367890 */ /* 0x000fe4000ff5e0ff */
[----:B------:R-:W-:Y:S02]  /*19a0*/  UIADD3 UR46, UP1, UPT, UR4, 0x180, URZ ;  /* 0x00000180042e7890 */ /* 0x000fe4000ff3e0ff */
[----:B------:R-:W-:Y:S02]  /*19b0*/  UIADD3.X UR39, UPT, UPT, URZ, UR5, URZ, UP0, !UPT ;  /* 0x00000005ff277290 */ /* 0x000fe400087fe4ff */
[----:B------:R-:W-:-:S02]  /*19c0*/  UISETP.NE.AND UP0, UPT, UR6, URZ, UPT ;  /* 0x000000ff0600728c */ /* 0x000fc4000bf05270 */
[----:B------:R-:W-:Y:S02]  /*19d0*/  UIADD3.X UR61, UPT, UPT, URZ, UR5, URZ, UP5, !UPT ;  /* 0x00000005ff3d7290 */ /* 0x000fe4000affe4ff */
[----:B------:R-:W-:Y:S02]  /*19e0*/  UIADD3.X UR59, UPT, UPT, URZ, UR5, URZ, UP4, !UPT ;  /* 0x00000005ff3b7290 */ /* 0x000fe4000a7fe4ff */
[----:B------:R-:W-:Y:S02]  /*19f0*/  UIADD3.X UR57, UPT, UPT, URZ, UR5, URZ, UP3, !UPT ;  /* 0x00000005ff397290 */ /* 0x000fe40009ffe4ff */
[----:B------:R-:W-:Y:S02]  /*1a00*/  UIADD3.X UR55, UPT, UPT, URZ, UR5, URZ, UP2, !UPT ;  /* 0x00000005ff377290 */ /* 0x000fe400097fe4ff */
[----:B------:R-:W-:Y:S01]  /*1a10*/  UIADD3.X UR47, UPT, UPT, URZ, UR5, URZ, UP1, !UPT ;  /* 0x00000005ff2f7290 */ /* 0x000fe20008ffe4ff */
[----:B------:R-:W-:Y:S01]  /*1a20*/  UMOV UR4, 0x2 ;  /* 0x0000000200047882 */ /* 0x000fe20000000000 */
[----:B------:R-:W-:-:S10]  /*1a30*/  UMOV UR6, 0x1 ;  /* 0x0000000100067882 */ /* 0x000fd40000000000 */
.L_x_22:
[----:B------:R-:W-:Y:S02]  /*1a40*/  USHF.L.U32 UR8, UR6, 0x1f, URZ ;  /* 0x0000001f06087899 */ /* 0x000fe400080006ff */
[----:B------:R-:W-:Y:S02]  /*1a50*/  ULEA UR5, UR4, UR14, 0x3 ;  /* 0x0000000e04057291 */ /* 0x000fe4000f8e18ff */
[----:B------:R-:W-:Y:S02]  /*1a60*/  UIMAD UR48, UR4, 0x3000, UR14 ;  /* 0x00003000043078a4 */ /* 0x000fe4000f8e020e */
[----:B-12---:R-:W-:Y:S01]  /*1a70*/  MOV R4, UR8 ;  /* 0x0000000800047c02 */ /* 0x006fe20008000f00 */
[----:B------:R-:W-:Y:S02]  /*1a80*/  UIMAD UR40, UR4, 0x3000, UR14 ;  /* 0x00003000042878a4 */ /* 0x000fe4000f8e020e */
[----:B------:R-:W-:Y:S02]  /*1a90*/  UIMAD UR32, UR4, 0x3000, UR14 ;  /* 0x00003000042078a4 */ /* 0x000fe4000f8e020e */
[----:B------:R-:W1:Y:S01]  /*1aa0*/  SYNCS.PHASECHK.TRANS64.TRYWAIT P0, [UR5+0x80], R4 ;  /* 0x00008004ff0075a7 */ /* 0x000e620008001105 */
[----:B------:R-:W-:-:S02]  /*1ab0*/  UIADD3 UR4, UPT, UPT, UR4, 0x1, URZ ;  /* 0x0000000104047890 */ /* 0x000fc4000fffe0ff */
[----:B------:R-:W-:Y:S02]  /*1ac0*/  UIADD3 UR49, UPT, UPT, UR5, 0x10, URZ ;  /* 0x0000001005317890 */ /* 0x000fe4000fffe0ff */
[----:B------:R-:W-:Y:S02]  /*1ad0*/  UISETP.NE.AND UP1, UPT, UR4, 0xe, UPT ;  /* 0x0000000e0400788c */ /* 0x000fe4000bf25270 */
[----:B------:R-:W-:Y:S02]  /*1ae0*/  UIADD3 UR51, UPT, UPT, UR23, -0x100, URZ ;  /* 0xffffff0017337890 */ /* 0x000fe4000fffe0ff */
[----:B------:R-:W-:Y:S02]  /*1af0*/  USEL UR7, URZ, 0x1, UP1 ;  /* 0x00000001ff077887 */ /* 0x000fe40008800000 */
[----:B------:R-:W-:Y:S02]  /*1b00*/  ULOP3.LUT UR49, UR49, 0xfefffff8, URZ, 0xc0, !UPT ;  /* 0xfefffff831317892 */ /* 0x000fe4000f8ec0ff */
[----:B------:R-:W-:-:S02]  /*1b10*/  ULOP3.LUT UR22, UR6, UR7, URZ, 0x3c, !UPT ;  /* 0x0000000706167292 */ /* 0x000fc4000f8e3cff */
[----:B------:R-:W-:Y:S02]  /*1b20*/  USEL UR4, UR4, URZ, UP1 ;  /* 0x000000ff04047287 */ /* 0x000fe40008800000 */
[----:B------:R-:W-:Y:S01]  /*1b30*/  USHF.L.U32 UR7, UR22, 0x1f, URZ ;  /* 0x0000001f16077899 */ /* 0x000fe200080006ff */
[----:B------:R-:W-:Y:S01]  /*1b40*/  UMOV UR44, UR52 ;  /* 0x00000034002c7c82 */ /* 0x000fe20008000000 */
[----:B------:R-:W-:Y:S01]  /*1b50*/  UMOV UR45, UR53 ;  /* 0x00000035002d7c82 */ /* 0x000fe20008000000 */
[----:B------:R-:W-:Y:S01]  /*1b60*/  UMOV UR36, UR52 ;  /* 0x0000003400247c82 */ /* 0x000fe20008000000 */
[----:B------:R-:W-:Y:S02]  /*1b70*/  UIADD3 UR48, UPT, UPT, UR48, 0xc800, URZ ;  /* 0x0000c80030307890 */ /* 0x000fe4000fffe0ff */
[----:B--23--:R-:W-:Y:S01]  /*1b80*/  MOV R3, UR7 ;  /* 0x0000000700037c02 */ /* 0x00cfe20008000f00 */
[----:B------:R-:W-:Y:S02]  /*1b90*/  UIADD3 UR40, UPT, UPT, UR40, 0xd800, URZ ;  /* 0x0000d80028287890 */ /* 0x000fe4000fffe0ff */
[----:B------:R-:W-:-:S02]  /*1ba0*/  UIADD3 UR32, UPT, UPT, UR32, 0xe800, URZ ;  /* 0x0000e80020207890 */ /* 0x000fc4000fffe0ff */
[----:B------:R-:W-:Y:S01]  /*1bb0*/  ULEA UR6, UR4, UR14, 0x3 ;  /* 0x0000000e04067291 */ /* 0x000fe2000f8e18ff */
[----:B------:R-:W-:Y:S01]  /*1bc0*/  UMOV UR37, UR53 ;  /* 0x0000003500257c82 */ /* 0x000fe20008000000 */
[----:B------:R-:W-:Y:S01]  /*1bd0*/  UMOV UR43, UR51 ;  /* 0x00000033002b7c82 */ /* 0x000fe20008000000 */
[----:B------:R-:W-:Y:S01]  /*1be0*/  UMOV UR35, UR51 ;  /* 0x0000003300237c82 */ /* 0x000fe20008000000 */
[----:B------:R-:W-:Y:S01]  /*1bf0*/  UMOV UR41, UR49 ;  /* 0x0000003100297c82 */ /* 0x000fe20008000000 */
[----:B------:R-:W-:Y:S01]  /*1c00*/  UMOV UR33, UR49 ;  /* 0x0000003100217c82 */ /* 0x000fe20008000000 */
[----:B-1----:R-:W-:Y:S06]  /*1c10*/  @!P0 BRA `(.L_x_18) ;  /* 0x000000c400488947 */ /* 0x002fec0003800000 */
.L_x_95:
[----:B------:R-:W-:Y:S05]  /*1c20*/  BRA.U UP6, `(.L_x_19) ;  /* 0x00000001060c7547 */ /* 0x000fea000b800000 */
[----:B------:R-:W-:-:S13]  /*1c30*/  ELECT P0, URZ, PT ;  /* 0x0000000000ff782f */ /* 0x000fda0003800000 */
[----:B-1----:R-:W-:-:S04]  /*1c40*/  @P0 MOV R4, 0x6000 ;  /* 0x0000600000040802 */ /* 0x002fc80000000f00 */
[----:B------:R2:W-:Y:S03]  /*1c50*/  @P0 SYNCS.ARRIVE.TRANS64 RZ, [UR5+0x10], R4 ;  /* 0x00001004ffff09a7 */ /* 0x0005e60008000005 */
.L_x_19:
[----:B------:R3:W-:Y:S01]  /*1c60*/  UTMALDG.4D.2CTA [UR48], [UR60], desc[URZ] ;  /* 0x0000ff303c0075b4 */ /* 0x0007e20008219000 */
[----:B------:R-:W-:Y:S02]  /*1c70*/  UIADD3 UR27, UPT, UPT, UR30, -0x100, URZ ;  /* 0xffffff001e1b7890 */ /* 0x000fe4000fffe0ff */
[----:B------:R-:W-:Y:S01]  /*1c80*/  UPLOP3.LUT UP6, UPT, UPT, UPT, UP0, 0x80, 0x8 ;  /* 0x000000000008789c */ /* 0x000fe20003fcf000 */
[----:B------:R3:W-:Y:S01]  /*1c90*/  UTMALDG.4D.2CTA [UR40], [UR58], desc[URZ] ;  /* 0x0000ff283a0075b4 */ /* 0x0007e20008219000 */
[----:B------:R3:W-:Y:S01]  /*1ca0*/  UTMALDG.4D.2CTA [UR32], [UR56], desc[URZ] ;  /* 0x0000ff20380075b4 */ /* 0x0007e20008219000 */
[----:B------:R-:W4:Y:S02]  /*1cb0*/  SYNCS.PHASECHK.TRANS64.TRYWAIT P0, [UR6+0x80], R3 ;  /* 0x00008003ff0075a7 */ /* 0x000f240008001106 */
[----:B---34-:R-:W-:Y:S06]  /*1cc0*/  @!P0 BRA `(.L_x_20) ;  /* 0x000000c4003c8947 */ /* 0x018fec0003800000 */
.L_x_97:
[----:B------:R-:W-:Y:S05]  /*1cd0*/  BRA.U UP6, `(.L_x_21) ;  /* 0x00000001060c7547 */ /* 0x000fea000b800000 */
[----:B------:R-:W-:-:S13]  /*1ce0*/  ELECT P0, URZ, PT ;  /* 0x0000000000ff782f */ /* 0x000fda0003800000 */
[----:B-1----:R-:W-:-:S04]  /*1cf0*/  @P0 MOV R3, 0x6000 ;  /* 0x0000600000030802 */ /* 0x002fc80000000f00 */
[----:B------:R3:W-:Y:S03]  /*1d00*/  @P0 SYNCS.ARRIVE.TRANS64 RZ, [UR6+0x10], R3 ;  /* 0x00001003ffff09a7 */ /* 0x0007e60008000006 */
.L_x_21:
[----:B------:R-:W-:Y:S02]  /*1d10*/  UIADD3 UR25, UPT, UPT, UR6, 0x10, URZ ;  /* 0x0000001006197890 */ /* 0x000fe4000fffe0ff */
[----:B------:R-:W-:Y:S02]  /*1d20*/  UIMAD UR24, UR4, 0x3000, UR14 ;  /* 0x00003000041878a4 */ /* 0x000fe4000f8e020e */
[----:B------:R-:W-:Y:S02]  /*1d30*/  UIMAD UR16, UR4, 0x3000, UR14 ;  /* 0x00003000041078a4 */ /* 0x000fe4000f8e020e */
[----:B------:R-:W-:Y:S02]  /*1d40*/  UIMAD UR8, UR4, 0x3000, UR14 ;  /* 0x00003000040878a4 */ /* 0x000fe4000f8e020e */
[----:B------:R-:W-:Y:S02]  /*1d50*/  ULOP3.LUT UR25, UR25, 0xfefffff8, URZ, 0xc0, !UPT ;  /* 0xfefffff819197892 */ /* 0x000fe4000f8ec0ff */
[----:B------:R-:W-:-:S02]  /*1d60*/  UIADD3 UR24, UPT, UPT, UR24, 0xc800, URZ ;  /* 0x0000c80018187890 */ /* 0x000fc4000fffe0ff */
[----:B------:R-:W-:Y:S02]  /*1d70*/  UIADD3 UR16, UPT, UPT, UR16, 0xd800, URZ ;  /* 0x0000d80010107890 */ /* 0x000fe4000fffe0ff */
[----:B------:R-:W-:Y:S01]  /*1d80*/  UIADD3 UR8, UPT, UPT, UR8, 0xe800, URZ ;  /* 0x0000e80008087890 */ /* 0x000fe2000fffe0ff */
[----:B------:R-:W-:Y:S01]  /*1d90*/  UMOV UR28, UR52 ;  /* 0x00000034001c7c82 */ /* 0x000fe20008000000 */
        /* <DEDUP_REMOVED lines=8> */
[----:B------:R4:W-:Y:S01]  /*1e20*/  UTMALDG.4D.2CTA [UR24], [UR54], desc[URZ] ;  /* 0x0000ff18360075b4 */ /* 0x0009e20008219000 */
[----:B------:R-:W-:Y:S01]  /*1e30*/  UMOV UR9, UR25 ;  /* 0x0000001900097c82 */ /* 0x000fe20008000000 */
[----:B------:R-:W-:-:S02]  /*1e40*/  UIADD3 UR4, UPT, UPT, UR4, 0x1, URZ ;  /* 0x0000000104047890 */ /* 0x000fc4000fffe0ff */
[----:B------:R-:W-:Y:S02]  /*1e50*/  UIADD3 UR15, UPT, UPT, UR15, 0x1, URZ ;  /* 0x000000010f0f7890 */ /* 0x000fe4000fffe0ff */
[----:B------:R-:W-:Y:S01]  /*1e60*/  UISETP.NE.AND UP1, UPT, UR4, 0xe, UPT ;  /* 0x0000000e0400788c */ /* 0x000fe2000bf25270 */
[----:B------:R4:W-:Y:S01]  /*1e70*/  UTMALDG.4D.2CTA [UR16], [UR46], desc[URZ] ;  /* 0x0000ff102e0075b4 */ /* 0x0009e20008219000 */
[----:B------:R-:W-:Y:S02]  /*1e80*/  UIADD3 UR23, UPT, UPT, UR23, -0x80, URZ ;  /* 0xffffff8017177890 */ /* 0x000fe4000fffe0ff */
[----:B------:R-:W-:Y:S02]  /*1e90*/  USEL UR5, URZ, 0x1, UP1 ;  /* 0x00000001ff057887 */ /* 0x000fe40008800000 */
[----:B------:R-:W-:Y:S02]  /*1ea0*/  USEL UR4, UR4, URZ, UP1 ;  /* 0x000000ff04047287 */ /* 0x000fe40008800000 */
[----:B------:R-:W-:Y:S01]  /*1eb0*/  UISETP.NE.AND UP1, UPT, UR15, -0x1, UPT ;  /* 0xffffffff0f00788c */ /* 0x000fe2000bf25270 */
[----:B------:R4:W-:Y:S01]  /*1ec0*/  UTMALDG.4D.2CTA [UR8], [UR38], desc[URZ] ;  /* 0x0000ff08260075b4 */ /* 0x0009e20008219000 */
[----:B------:R-:W-:-:S02]  /*1ed0*/  UIADD3 UR30, UPT, UPT, UR30, -0x80, URZ ;  /* 0xffffff801e1e7890 */ /* 0x000fc4000fffe0ff */
[----:B------:R-:W-:-:S05]  /*1ee0*/  ULOP3.LUT UR6, UR22, UR5, URZ, 0x3c, !UPT ;  /* 0x0000000516067292 */ /* 0x000fca000f8e3cff */
[----:B----4-:R-:W-:Y:S07]  /*1ef0*/  BRA.U UP1, `(.L_x_22) ;  /* 0xfffffff901d07547 */ /* 0x010fee000b83ffff */
.L_x_11:
[----:B------:R-:W-:Y:S01]  /*1f00*/  UIADD3 UR5, UPT, UPT, UR4, 0x2, URZ ;  /* 0x0000000204057890 */ /* 0x000fe2000fffe0ff */
[----:B------:R-:W4:Y:S01]  /*1f10*/  S2UR UR16, SR_CgaCtaId ;  /* 0x00000000001079c3 */ /* 0x000f220000008800 */
[----:B------:R-:W-:Y:S02]  /*1f20*/  UISETP.NE.AND UP0, UPT, UR4, 0xd, UPT ;  /* 0x0000000d0400788c */ /* 0x000fe4000bf05270 */
[----:B------:R-:W-:Y:S02]  /*1f30*/  ULOP3.LUT UR12, UR77, 0x1, URZ, 0xc0, !UPT ;  /* 0x000000014d0c7892 */ /* 0x000fe4000f8ec0ff */
[----:B------:R-:W-:-:S04]  /*1f40*/  USEL UR5, UR5, 0x1, UP0 ;  /* 0x0000000105057887 */ /* 0x000fc80008000000 */
[----:B------:R-:W-:Y:S02]  /*1f50*/  UIADD3 UR7, UPT, UPT, UR5, 0x1, URZ ;  /* 0x0000000105077890 */ /* 0x000fe4000fffe0ff */
[----:B------:R-:W-:-:S04]  /*1f60*/  UISETP.NE.AND UP1, UPT, UR5, 0xe, UPT ;  /* 0x0000000e0500788c */ /* 0x000fc8000bf25270 */
[----:B------:R-:W-:Y:S02]  /*1f70*/  USEL UR10, UR7, 0x1, UP1 ;  /* 0x00000001070a7887 */ /* 0x000fe40008800000 */
[----:B------:R-:W-:Y:S02]  /*1f80*/  UISETP.EQ.XOR UP1, UPT, UR4, 0xd, !UP1 ;  /* 0x0000000d0400788c */ /* 0x000fe4000cf22a70 */
[----:B------:R-:W-:Y:S02]  /*1f90*/  UIADD3 UR5, UPT, UPT, UR10, 0x1, URZ ;  /* 0x000000010a057890 */ /* 0x000fe4000fffe0ff */
[----:B------:R-:W-:Y:S02]  /*1fa0*/  UISETP.NE.AND UP0, UPT, UR10, 0xe, UPT ;  /* 0x0000000e0a00788c */ /* 0x000fe4000bf05270 */
[----:B------:R-:W-:Y:S02]  /*1fb0*/  UISETP.EQ.XOR UP1, UPT, UR10, 0xe, UP1 ;  /* 0x0000000e0a00788c */ /* 0x000fe40008f22a70 */
[----:B------:R-:W-:-:S04]  /*1fc0*/  USEL UR9, UR5, 0x1, UP0 ;  /* 0x0000000105097887 */ /* 0x000fc80008000000 */
        /* <DEDUP_REMOVED lines=35> */
[----:B------:R-:W-:Y:S01]  /*2200*/  USEL UR5, UR5, 0x1, UP0 ;  /* 0x0000000105057887 */ /* 0x000fe20008000000 */
[----:B------:R-:W-:-:S03]  /*2210*/  UMOV UR4, 0x400 ;  /* 0x0000040000047882 */ /* 0x000fc60000000000 */
[----:B------:R-:W-:Y:S02]  /*2220*/  UISETP.EQ.XOR UP1, UPT, UR5, 0xe, UP1 ;  /* 0x0000000e0500788c */ /* 0x000fe40008f22a70 */
[----:B------:R-:W-:Y:S02]  /*2230*/  UISETP.NE.AND UP0, UPT, UR5, 0xe, UPT ;  /* 0x0000000e0500788c */ /* 0x000fe4000bf05270 */
[----:B------:R-:W-:Y:S02]  /*2240*/  USEL UR7, URZ, 0x1, !UP1 ;  /* 0x00000001ff077887 */ /* 0x000fe4000c800000 */
[----:B----4-:R-:W-:Y:S02]  /*2250*/  ULEA UR4, UR16, UR4, 0x18 ;  /* 0x0000000410047291 */ /* 0x010fe4000f8ec0ff */
[----:B------:R-:W-:Y:S02]  /*2260*/  ULOP3.LUT UR6, UR6, UR7, URZ, 0x3c, !UPT ;  /* 0x0000000706067292 */ /* 0x000fe4000f8e3cff */
[----:B------:R-:W-:-:S02]  /*2270*/  USEL UR5, UR5, URZ, UP0 ;  /* 0x000000ff05057287 */ /* 0x000fc40008000000 */
[----:B------:R-:W-:Y:S02]  /*2280*/  USHF.L.U32 UR6, UR6, 0x1f, URZ ;  /* 0x0000001f06067899 */ /* 0x000fe400080006ff */
[----:B------:R-:W-:Y:S02]  /*2290*/  ULEA UR5, UR5, UR4, 0x3 ;  /* 0x0000000405057291 */ /* 0x000fe4000f8e18ff */
[----:B------:R-:W-:Y:S02]  /*22a0*/  UISETP.NE.AND UP0, UPT, UR12, URZ, UPT ;  /* 0x000000ff0c00728c */ /* 0x000fe4000bf05270 */
[----:B-123--:R-:W-:-:S05]  /*22b0*/  MOV R3, UR6 ;  /* 0x0000000600037c02 */ /* 0x00efca0008000f00 */
[----:B------:R-:W1:Y:S02]  /*22c0*/  SYNCS.PHASECHK.TRANS64.TRYWAIT P0, [UR5+0x80], R3 ;  /* 0x00008003ff0075a7 */ /* 0x000e640008001105 */
[----:B-1----:R-:W-:Y:S05]  /*22d0*/  @!P0 BRA `(.L_x_23) ;  /* 0x000000bc00d88947 */ /* 0x002fea0003800000 */
.L_x_99:
[----:B------:R-:W-:Y:S04]  /*22e0*/  BSSY.RECONVERGENT B0, `(.L_x_10) ;  /* 0x0000010000007945 */ /* 0x000fe80003800200 */
[----:B------:R-:W-:Y:S05]  /*22f0*/  BRA.U UP0, `(.L_x_24) ;  /* 0x00000001002c7547 */ /* 0x000fea000b800000 */
[----:B------:R-:W-:Y:S02]  /*2300*/  ELECT P0, URZ, PT ;  /* 0x0000000000ff782f */ /* 0x000fe40003800000 */
[----:B------:R-:W-:-:S11]  /*2310*/  SHF.L.U32 R4, R5, 0x1f, RZ ;  /* 0x0000001f05047819 */ /* 0x000fd600000006ff */
[----:B-1----:R-:W-:-:S04]  /*2320*/  @P0 IMAD.MOV.U32 R3, RZ, RZ, 0x6000 ;  /* 0x00006000ff030424 */ /* 0x002fc800078e00ff */
[----:B------:R1:W-:Y:S01]  /*2330*/  @P0 SYNCS.ARRIVE.TRANS64 RZ, [UR5+0x10], R3 ;  /* 0x00001003ffff09a7 */ /* 0x0003e20008000005 */
[----:B------:R-:W2:Y:S02]  /*2340*/  SYNCS.PHASECHK.TRANS64.TRYWAIT P0, [UR4+0x8], R4 ;  /* 0x00000804ff0075a7 */ /* 0x000ea40008001104 */
[----:B-12---:R-:W-:Y:S05]  /*2350*/  @!P0 BRA `(.L_x_25) ;  /* 0x000000bc00dc8947 */ /* 0x006fea0003800000 */
.L_x_101:
[----:B------:R-:W-:-:S13]  /*2360*/  ELECT P0, URZ, PT ;  /* 0x0000000000ff782f */ /* 0x000fda0003800000 */
[----:B------:R-:W-:Y:S05]  /*2370*/  @!P0 BRA `(.L_x_26) ;  /* 0x0000000000188947 */ /* 0x000fea0003800000 */
[----:B-1----:R-:W-:-:S04]  /*2380*/  HFMA2 R3, -RZ, RZ, 0, -2 ;  /* 0x0000c000ff037431 */ /* 0x002fc800000001ff */
[----:B------:R2:W-:Y:S01]  /*2390*/  SYNCS.ARRIVE.TRANS64 RZ, [UR4], R3 ;  /* 0x00000003ffff79a7 */ /* 0x0005e20008000004 */
[----:B------:R-:W-:Y:S05]  /*23a0*/  BRA `(.L_x_26) ;  /* 0x00000000000c7947 */ /* 0x000fea0003800000 */
.L_x_24:
[----:B------:R-:W-:-:S04]  /*23b0*/  SHF.L.U32 R4, R5, 0x1f, RZ ;  /* 0x0000001f05047819 */ /* 0x000fc800000006ff */
[----:B------:R-:W2:Y:S02]  /*23c0*/  SYNCS.PHASECHK.TRANS64.TRYWAIT P0, [UR4+0x8], R4 ;  /* 0x00000804ff0075a7 */ /* 0x000ea40008001104 */
[----:B--2---:R-:W-:Y:S05]  /*23d0*/  @!P0 BRA `(.L_x_27) ;  /* 0x000000bc00d88947 */ /* 0x004fea0003800000 */
.L_x_26:
[----:B------:R-:W-:Y:S05]  /*23e0*/  BSYNC.RECONVERGENT B0 ;  /* 0x0000000000007941 */ /* 0x000fea0003800200 */
.L_x_10:
[----:B------:R-:W-:-:S09]  /*23f0*/  UISETP.NE.AND UP0, UPT, UR74, 0xc, UPT ;  /* 0x0000000c4a00788c */ /* 0x000fd2000bf05270 */
[----:B------:R-:W-:Y:S05]  /*2400*/  BRA.U UP0, `(.L_x_9) ;  /* 0x0000002500007547 */ /* 0x000fea000b800000 */
[----:B------:R-:W-:Y:S01]  /*2410*/  UMOV UR6, 0x400 ;  /* 0x0000040000067882 */ /* 0x000fe20000000000 */
[----:B------:R-:W-:Y:S01]  /*2420*/  UMOV UR4, 0x20 ;  /* 0x0000002000047882 */ /* 0x000fe20000000000 */
[----:B------:R-:W-:Y:S02]  /*2430*/  ULEA UR6, UR16, UR6, 0x18 ;  /* 0x0000000610067291 */ /* 0x000fe4000f8ec0ff */
[----:B------:R-:W-:-:S04]  /*2440*/  UIADD3 UR4, UPT, UPT, -UR4, 0x100000, URZ ;  /* 0x0010000004047890 */ /* 0x000fc8000fffe1ff */
[----:B------:R-:W-:Y:S02]  /*2450*/  USHF.L.U32 UR5, UR4, 0xb, URZ ;  /* 0x0000000b04057899 */ /* 0x000fe400080006ff */
[----:B------:R-:W-:Y:S01]  /*2460*/  USHF.L.U32 UR4, UR4, 0x1, URZ ;  /* 0x0000000104047899 */ /* 0x000fe200080006ff */
[----:B------:R-:W-:Y:S01]  /*2470*/  ELECT P0, URZ, PT ;  /* 0x0000000000ff782f */ /* 0x000fe20003800000 */
[----:B------:R-:W3:Y:S10]  /*2480*/  FENCE.VIEW.ASYNC.S ;  /* 0x00000000000073c6 */ /* 0x000ef40000000000 */
[----:B---3--:R3:W4:Y:S01]  /*2490*/  SYNCS.EXCH.64 URZ, [UR6+0x160], UR4 ;  /* 0x0001600406ff75b2 */ /* 0x0087220008000100 */
[----:B------:R-:W-:Y:S01]  /*24a0*/  NOP ;  /* 0x0000000000007918 */ /* 0x000fe20000000000 */
[----:B------:R-:W5:-:S00]  /*24b0*/  USETMAXREG.DEALLOC.CTAPOOL 0x30 ;  /* 0x00000030000079c8 */ /* 0x000f4000080e0500 */
[----:B----4-:R-:W-:Y:S01]  /*24c0*/  NOP ;  /* 0x0000000000007918 */ /* 0x010fe20000000000 */
[----:B---3--:R-:W-:Y:S01]  /*24d0*/  UMOV UR4, 0x40 ;  /* 0x0000004000047882 */ /* 0x008fe20000000000 */
[----:B------:R-:W-:Y:S01]  /*24e0*/  UMOV UR9, 0x400 ;  /* 0x0000040000097882 */ /* 0x000fe20000000000 */
[----:B------:R-:W-:Y:S02]  /*24f0*/  ULEA UR4, UR16, UR4, 0x18 ;  /* 0x0000000410047291 */ /* 0x000fe4000f8ec0ff */
[----:B------:R-:W-:-:S07]  /*2500*/  ULEA UR9, UR16, UR9, 0x18 ;  /* 0x0000000910097291 */ /* 0x000fce000f8ec0ff */
[----:B-12--5:R-:W1:Y:S02]  /*2510*/  LDS.U8 R3, [UR4] ;  /* 0x00000004ff037984 */ /* 0x026e640008000000 */
[----:B-1----:R-:W-:-:S13]  /*2520*/  ISETP.NE.AND P0, PT, R3, RZ, PT ;  /* 0x000000ff0300720c */ /* 0x002fda0003f05270 */
[----:B------:R-:W-:Y:S05]  /*2530*/  @P0 BRA `(.L_x_28) ;  /* 0x0000000400640947 */ /* 0x000fea0003800000 */
[----:B------:R-:W-:Y:S02]  /*2540*/  ULOP3.LUT UR4, UR16, 0x1, URZ, 0xc0, !UPT ;  /* 0x0000000110047892 */ /* 0x000fe4000f8ec0ff */
[----:B------:R-:W-:Y:S02]  /*2550*/  ULOP3.LUT UR10, UR16, 0x1, URZ, 0x3c, !UPT ;  /* 0x00000001100a7892 */ /* 0x000fe4000f8e3cff */
[----:B------:R-:W-:-:S09]  /*2560*/  UISETP.NE.U32.AND UP1, UPT, UR4, 0x1, UPT ;  /* 0x000000010400788c */ /* 0x000fd2000bf25070 */
[----:B------:R-:W-:Y:S05]  /*2570*/  BRA.U !UP1, `(.L_x_29) ;  /* 0x0000000109d07547 */ /* 0x000fea000b800000 */
[----:B------:R-:W-:Y:S01]  /*2580*/  ELECT P0, URZ, PT ;  /* 0x0000000000ff782f */ /* 0x000fe20003800000 */
[----:B------:R-:W-:-:S12]  /*2590*/  BSSY B0, `(.L_x_29) ;  /* 0x0000032000007945 */ /* 0x000fd80003800000 */
[----:B------:R-:W-:Y:S05]  /*25a0*/  @!P0 BRA `(.L_x_30) ;  /* 0x0000000000c08947 */ /* 0x000fea0003800000 */
[----:B------:R-:W-:Y:S01]  /*25b0*/  UMOV UR4, 0x10 ;  /* 0x0000001000047882 */ /* 0x000fe20000000000 */
[----:B------:R-:W-:-:S04]  /*25c0*/  IMAD.U32 R6, RZ, RZ, UR16 ;  /* 0x00000010ff067e24 */ /* 0x000fc8000f8e00ff */
[----:B------:R-:W-:Y:S04]  /*25d0*/  DEPBAR.LE SB1, 0x36 ;  /* 0x00009d800000791a */ /* 0x000fe80000000000 */
[----:B------:R-:W1:Y:S02]  /*25e0*/  UTCATOMSWS.2CTA.FIND_AND_SET.ALIGN UP0, UR4, UR4 ;  /* 0x00000004000475e3 */ /* 0x000e640008200800 */
[----:B-1----:R-:W-:Y:S01]  /*25f0*/  PLOP3.LUT P0, PT, PT, PT, UP0, 0x80, 0x8 ;  /* 0x000000000008781c */ /* 0x002fe20003f0f008 */
[----:B------:R-:W-:-:S03]  /*2600*/  IMAD.U32 R8, RZ, RZ, UR4 ;  /* 0x00000004ff087e24 */ /* 0x000fc6000f8e00ff */
[----:B------:R-:W-:-:S04]  /*2610*/  SEL R3, RZ, 0xffffffff, !P0 ;  /* 0xffffffffff037807 */ /* 0x000fc80004000000 */
[----:B------:R-:W-:-:S13]  /*2620*/  ISETP.NE.AND P0, PT, R3, RZ, PT ;  /* 0x000000ff0300720c */ /* 0x000fda0003f05270 */
[----:B------:R-:W-:Y:S05]  /*2630*/  @P0 BRA `(.L_x_31) ;  /* 0x0000000000240947 */ /* 0x000fea0003800000 */
.L_x_32:
[----:B------:R-:W-:Y:S05]  /*2640*/  NANOSLEEP 0x64 ;  /* 0x000000640000795d */ /* 0x000fea0003800000 */
[----:B------:R-:W-:-:S05]  /*2650*/  UMOV UR4, 0x10 ;  /* 0x0000001000047882 */ /* 0x000fca0000000000 */
[----:B------:R-:W-:Y:S04]  /*2660*/  DEPBAR.LE SB1, 0x36 ;  /* 0x00009d800000791a */ /* 0x000fe80000000000 */
[----:B------:R-:W1:Y:S02]  /*2670*/  UTCATOMSWS.2CTA.FIND_AND_SET.ALIGN UP0, UR4, UR4 ;  /* 0x00000004000475e3 */ /* 0x000e640008200800 */
[----:B-1----:R-:W-:Y:S01]  /*2680*/  PLOP3.LUT P0, PT, PT, PT, UP0, 0x80, 0x8 ;  /* 0x000000000008781c */ /* 0x002fe20003f0f008 */
[----:B------:R-:W-:-:S03]  /*2690*/  IMAD.U32 R8, RZ, RZ, UR4 ;  /* 0x00000004ff087e24 */ /* 0x000fc6000f8e00ff */
[----:B------:R-:W-:-:S04]  /*26a0*/  SEL R3, RZ, 0xffffffff, !P0 ;  /* 0xffffffffff037807 */ /* 0x000fc80004000000 */
[----:B------:R-:W-:-:S13]  /*26b0*/  ISETP.NE.AND P0, PT, R3, RZ, PT ;  /* 0x000000ff0300720c */ /* 0x000fda0003f05270 */
[----:B------:R-:W-:Y:S05]  /*26c0*/  @!P0 BRA `(.L_x_32) ;  /* 0xfffffffc00dc8947 */ /* 0x000fea000383ffff */
.L_x_31:
[----:B------:R-:W-:Y:S02]  /*26d0*/  MOV R7, 0x60 ;  /* 0x0000006000077802 */ /* 0x000fe40000000f00 */
[----:B------:R-:W-:Y:S02]  /*26e0*/  MOV R3, 0x58 ;  /* 0x0000005800037802 */ /* 0x000fe40000000f00 */
[C---:B------:R-:W-:Y:S02]  /*26f0*/  LEA R7, R6.reuse, R7, 0x18 ;  /* 0x0000000706077211 */ /* 0x040fe400078ec0ff */
[----:B------:R-:W-:Y:S01]  /*2700*/  LEA R6, R6, R3, 0x18 ;  /* 0x0000000306067211 */ /* 0x000fe200078ec0ff */
[----:B------:R-:W-:Y:S02]  /*2710*/  IMAD.U32 R3, RZ, RZ, UR9 ;  /* 0x00000009ff037e24 */ /* 0x000fe4000f8e00ff */
[----:B------:R-:W1:Y:S02]  /*2720*/  LDS R4, [R7] ;  /* 0x0000000007047984 */ /* 0x000e640000000800 */
[----:B-1----:R-:W-:-:S04]  /*2730*/  IMAD.U32 R4, R4, -0x80000000, RZ ;  /* 0x8000000004047824 */ /* 0x002fc800078e00ff */
[----:B------:R-:W1:Y:S02]  /*2740*/  SYNCS.PHASECHK.TRANS64.TRYWAIT P0, [R6+URZ], R4 ;  /* 0x00000004060075a7 */ /* 0x000e6400080011ff */
[----:B-1----:R-:W-:Y:S05]  /*2750*/  @P0 BRA `(.L_x_33) ;  /* 0x0000000000080947 */ /* 0x002fea0003800000 */
[----:B------:R-:W1:Y:S02]  /*2760*/  SYNCS.PHASECHK.TRANS64.TRYWAIT P0, [R6+URZ], R4 ;  /* 0x00000004060075a7 */ /* 0x000e6400080011ff */
[----:B-1----:R-:W-:Y:S05]  /*2770*/  @!P0 BRA `(.L_x_34) ;  /* 0x000000bc000c8947 */ /* 0x002fea0003800000 */
.L_x_33:
[----:B------:R-:W-:Y:S01]  /*2780*/  VIADD R4, R3, 0x168 ;  /* 0x0000016803047836 */ /* 0x000fe20000000000 */
[C---:B------:R-:W-:Y:S01]  /*2790*/  SHF.L.U32 R3, R8.reuse, 0x5, RZ ;  /* 0x0000000508037819 */ /* 0x040fe200000006ff */
[----:B-1----:R-:W-:Y:S01]  /*27a0*/  IMAD.U32 R5, RZ, RZ, UR10 ;  /* 0x0000000aff057e24 */ /* 0x002fe2000f8e00ff */
[----:B------:R-:W-:Y:S01]  /*27b0*/  IADD3 R11, PT, PT, R8, 0x10, RZ ;  /* 0x00000010080b7810 */ /* 0x000fe20007ffe0ff */
[----:B------:R-:W-:-:S03]  /*27c0*/  IMAD.MOV.U32 R9, RZ, RZ, 0xffff ;  /* 0x0000ffffff097424 */ /* 0x000fc600078e00ff */
[C---:B------:R-:W-:Y:S02]  /*27d0*/  PRMT R4, R5.reuse, 0x654, R4 ;  /* 0x0000065405047816 */ /* 0x040fe40000000004 */
[----:B------:R-:W-:Y:S01]  /*27e0*/  PRMT R5, R5, 0x654, R6 ;  /* 0x0000065405057816 */ /* 0x000fe20000000006 */
[----:B------:R-:W-:Y:S01]  /*27f0*/  IMAD.MOV.U32 R6, RZ, RZ, 0x4 ;  /* 0x00000004ff067424 */ /* 0x000fe200078e00ff */
[----:B------:R-:W-:-:S03]  /*2800*/  SHF.L.U32 R9, R9, R8, RZ ;  /* 0x0000000809097219 */ /* 0x000fc600000006ff */
[----:B------:R1:W-:Y:S01]  /*2810*/  SYNCS.ARRIVE.TRANS64.RED RZ, [R5+URZ], R6 ;  /* 0x0000000605ff79a7 */ /* 0x0003e200080004ff */
[----:B------:R2:W-:Y:S04]  /*2820*/  STS [UR9+0x168], R3 ;  /* 0x00016803ff007988 */ /* 0x0005e80008000809 */
[----:B------:R2:W-:Y:S01]  /*2830*/  STAS [R4.64], R8 ;  /* 0x0000000804007dbd */ /* 0x0005e2000c0008ff */
[----:B------:R-:W-:Y:S02]  /*2840*/  UMOV UR4, 0x50 ;  /* 0x0000005000047882 */ /* 0x000fe40000000000 */
[----:B------:R-:W-:Y:S01]  /*2850*/  ULEA UR4, UR16, UR4, 0x18 ;  /* 0x0000000410047291 */ /* 0x000fe2000f8ec0ff */
[----:B-1----:R-:W-:-:S05]  /*2860*/  IMAD.MOV.U32 R6, RZ, RZ, 0x1 ;  /* 0x00000001ff067424 */ /* 0x002fca00078e00ff */
[----:B------:R-:W-:-:S04]  /*2870*/  SHF.L.U32 R10, R6, R11, RZ ;  /* 0x0000000b060a7219 */ /* 0x000fc800000006ff */
[----:B------:R-:W-:-:S05]  /*2880*/  LOP3.LUT R9, R10, R9, RZ, 0xfc, !PT ;  /* 0x000000090a097212 */ /* 0x000fca00078efcff */
[----:B------:R2:W-:Y:S04]  /*2890*/  ATOMS.OR RZ, [UR4], R9 ;  /* 0x00000009ffff798c */ /* 0x0005e8000b000004 */
[----:B------:R2:W-:Y:S02]  /*28a0*/  ATOMS.XOR RZ, [R7], R6 ;  /* 0x0000000607ff738c */ /* 0x0005e40003800000 */
.L_x_30:
[----:B------:R-:W-:Y:S05]  /*28b0*/  BSYNC B0 ;  /* 0x0000000000007941 */ /* 0x000fea0003800000 */
.L_x_29:
[----:B------:R-:W-:Y:S05]  /*28c0*/  BRA.U UP1, `(.L_x_35) ;  /* 0x0000000101907547 */ /* 0x000fea000b800000 */
[----:B------:R-:W-:Y:S05]  /*28d0*/  WARPSYNC.ALL ;  /* 0x0000000000007948 */ /* 0x000fea0003800000 */
[----:B------:R-:W-:Y:S01]  /*28e0*/  NOP ;  /* 0x0000000000007918 */ /* 0x000fe20000000000 */
[----:B------:R-:W-:-:S13]  /*28f0*/  ELECT P0, URZ, PT ;  /* 0x0000000000ff782f */ /* 0x000fda0003800000 */
[----:B------:R-:W-:Y:S05]  /*2900*/  @!P0 BRA `(.L_x_35) ;  /* 0x0000000000808947 */ /* 0x000fea0003800000 */
[----:B--2---:R-:W-:Y:S01]  /*2910*/  IMAD.U32 R4, RZ, RZ, UR16 ;  /* 0x00000010ff047e24 */ /* 0x004fe2000f8e00ff */
[----:B------:R-:W-:Y:S02]  /*2920*/  MOV R3, 0x60 ;  /* 0x0000006000037802 */ /* 0x000fe40000000f00 */
[----:B------:R-:W-:Y:S02]  /*2930*/  MOV R5, 0x58 ;  /* 0x0000005800057802 */ /* 0x000fe40000000f00 */
[C---:B------:R-:W-:Y:S02]  /*2940*/  LEA R6, R4.reuse, R3, 0x18 ;  /* 0x0000000304067211 */ /* 0x040fe400078ec0ff */
[----:B------:R-:W-:-:S03]  /*2950*/  LEA R4, R4, R5, 0x18 ;  /* 0x0000000504047211 */ /* 0x000fc600078ec0ff */
[----:B------:R-:W1:Y:S02]  /*2960*/  LDS R3, [R6] ;  /* 0x0000000006037984 */ /* 0x000e640000000800 */
[----:B-1----:R-:W-:-:S04]  /*2970*/  IMAD.U32 R8, R3, -0x80000000, RZ ;  /* 0x8000000003087824 */ /* 0x002fc800078e00ff */
[----:B------:R-:W1:Y:S02]  /*2980*/  SYNCS.PHASECHK.TRANS64.TRYWAIT P0, [R4+URZ], R8 ;  /* 0x00000008040075a7 */ /* 0x000e6400080011ff */
[----:B-1----:R-:W-:Y:S05]  /*2990*/  @P0 BRA `(.L_x_36) ;  /* 0x0000000000080947 */ /* 0x002fea0003800000 */
[----:B------:R-:W1:Y:S02]  /*29a0*/  SYNCS.PHASECHK.TRANS64.TRYWAIT P0, [R4+URZ], R8 ;  /* 0x00000008040075a7 */ /* 0x000e6400080011ff */
[----:B-1----:R-:W-:Y:S05]  /*29b0*/  @!P0 BRA `(.L_x_37) ;  /* 0x000000b800948947 */ /* 0x002fea0003800000 */
.L_x_36:
[----:B------:R-:W2:Y:S01]  /*29c0*/  LDS R7, [UR9+0x168] ;  /* 0x00016809ff077984 */ /* 0x000ea20008000800 */
[----:B------:R-:W-:Y:S02]  /*29d0*/  IMAD.MOV.U32 R8, RZ, RZ, 0xffff ;  /* 0x0000ffffff087424 */ /* 0x000fe400078e00ff */
[----:B------:R-:W-:-:S03]  /*29e0*/  IMAD.MOV.U32 R3, RZ, RZ, 0x1 ;  /* 0x00000001ff037424 */ /* 0x000fc600078e00ff */
[----:B--2---:R-:W-:Y:S02]  /*29f0*/  SHF.L.U32 R8, R8, R7, RZ ;  /* 0x0000000708087219 */ /* 0x004fe400000006ff */
[C---:B------:R-:W-:Y:S01]  /*2a00*/  IADD3 R10, PT, PT, R7.reuse, 0x10, RZ ;  /* 0x00000010070a7810 */ /* 0x040fe20007ffe0ff */
[----:B------:R-:W-:-:S03]  /*2a10*/  IMAD.SHL.U32 R7, R7, 0x20, RZ ;  /* 0x0000002007077824 */ /* 0x000fc600078e00ff */
[----:B------:R-:W-:Y:S02]  /*2a20*/  SHF.L.U32 R5, R3, R10, RZ ;  /* 0x0000000a03057219 */ /* 0x000fe400000006ff */
[----:B------:R3:W-:Y:S01]  /*2a30*/  STS [UR9+0x168], R7 ;  /* 0x00016807ff007988 */ /* 0x0007e20008000809 */
[----:B------:R-:W-:Y:S01]  /*2a40*/  UMOV UR4, 0x50 ;  /* 0x0000005000047882 */ /* 0x000fe20000000000 */
[----:B------:R-:W-:Y:S01]  /*2a50*/  LOP3.LUT R8, R5, R8, RZ, 0xfc, !PT ;  /* 0x0000000805087212 */ /* 0x000fe200078efcff */
[----:B------:R-:W-:Y:S01]  /*2a60*/  ULEA UR4, UR16, UR4, 0x18 ;  /* 0x0000000410047291 */ /* 0x000fe2000f8ec0ff */
[----:B------:R-:W-:-:S04]  /*2a70*/  MOV R5, UR10 ;  /* 0x0000000a00057c02 */ /* 0x000fc80008000f00 */
[----:B------:R-:W-:-:S04]  /*2a80*/  PRMT R5, R5, 0x654, R4 ;  /* 0x0000065405057816 */ /* 0x000fc80000000004 */
[----:B------:R3:W-:Y:S01]  /*2a90*/  ATOMS.OR RZ, [UR4], R8 ;  /* 0x00000008ffff798c */ /* 0x0007e2000b000004 */
[----:B------:R3:W-:Y:S03]  /*2aa0*/  SYNCS.ARRIVE.TRANS64.RED.A1T0 RZ, [R5+URZ], RZ ;  /* 0x000000ff05ff79a7 */ /* 0x0007e600081004ff */
[----:B------:R3:W-:Y:S01]  /*2ab0*/  ATOMS.XOR RZ, [R6], R3 ;  /* 0x0000000306ff738c */ /* 0x0007e20003800000 */
[----:B------:R-:W-:Y:S05]  /*2ac0*/  BRA `(.L_x_35) ;  /* 0x0000000000107947 */ /* 0x000fea0003800000 */
.L_x_28:
[----:B------:R-:W-:Y:S02]  /*2ad0*/  MOV R3, 0xffffffff ;  /* 0xffffffff00037802 */ /* 0x000fe40000000f00 */
[----:B------:R-:W-:-:S03]  /*2ae0*/  MOV R4, 0x2b10 ;  /* 0x00002b1000047802 */ /* 0x000fc60000000f00 */
[----:B------:R1:W-:Y:S04]  /*2af0*/  STS [UR9+0x168], R3 ;  /* 0x00016803ff007988 */ /* 0x0003e80008000809 */
[----:B-1----:R-:W-:Y:S05]  /*2b00*/  CALL.REL.NOINC `($__internal_1_$__cuda_sm10x_tcgen05_guardrail_trap_phase_invalid_during_alloc) ;  /* 0x000000c000d87944 */ /* 0x002fea0003c00000 */
.L_x_35:
[----:B------:R-:W-:Y:S05]  /*2b10*/  WARPSYNC.ALL ;  /* 0x0000000000007948 */ /* 0x000fea0003800000 */
[----:B------:R-:W-:Y:S01]  /*2b20*/  NOP ;  /* 0x0000000000007918 */ /* 0x000fe20000000000 */
[----:B------:R-:W4:Y:S01]  /*2b30*/  LDCU UR4, c[0x0][0x640] ;  /* 0x0000c800ff0477ac */ /* 0x000f220008000800 */
[----:B------:R-:W5:Y:S01]  /*2b40*/  S2UR UR20, SR_CgaCtaId ;  /* 0x00000000001479c3 */ /* 0x000f620000008800 */
[----:B------:R-:W1:Y:S01]  /*2b50*/  LDCU.U8 UR7, c[0x0][0x644] ;  /* 0x0000c880ff0777ac */ /* 0x000e620008000000 */
[----:B------:R-:W2:Y:S01]  /*2b60*/  LDCU UR11, c[0x0][0x654] ;  /* 0x0000ca80ff0b77ac */ /* 0x000ea20008000800 */
[----:B------:R-:W3:Y:S01]  /*2b70*/  LDCU UR8, c[0x0][0x634] ;  /* 0x0000c680ff0877ac */ /* 0x000ee20008000800 */
[----:B------:R-:W1:Y:S01]  /*2b80*/  LDCU.U8 UR14, c[0x0][0x638] ;  /* 0x0000c700ff0e77ac */ /* 0x000e620008000000 */
[----:B----4-:R-:W-:Y:S01]  /*2b90*/  UIMAD.WIDE.U32 UR4, UR77, UR4, URZ ;  /* 0x000000044d0472a5 */ /* 0x010fe2000f8e00ff */
[----:B------:R-:W4:Y:S06]  /*2ba0*/  LDCU.U8 UR15, c[0x0][0x650] ;  /* 0x0000ca00ff0f77ac */ /* 0x000f2c0008000000 */
[----:B------:R-:W-:-:S02]  /*2bb0*/  UMOV UR6, UR5 ;  /* 0x0000000500067c82 */ /* 0x000fc40008000000 */
[----:B------:R-:W-:-:S04]  /*2bc0*/  UIADD3 UR4, UPT, UPT, -UR6, UR77, URZ ;  /* 0x0000004d06047290 */ /* 0x000fc8000fffe1ff */
[----:B-1----:R-:W-:Y:S01]  /*2bd0*/  USHF.R.U32.HI UR5, URZ, UR7, UR4 ;  /* 0x00000007ff057299 */ /* 0x002fe20008011604 */
[----:B------:R-:W1:Y:S02]  /*2be0*/  LDCU.U8 UR7, c[0x0][0x645] ;  /* 0x0000c8a0ff0777ac */ /* 0x000e640008000000 */
[----:B------:R-:W-:Y:S01]  /*2bf0*/  UMOV UR4, 0x400 ;  /* 0x0000040000047882 */ /* 0x000fe20000000000 */
[----:B------:R-:W-:Y:S02]  /*2c00*/  UIADD3 UR5, UPT, UPT, UR6, UR5, URZ ;  /* 0x0000000506057290 */ /* 0x000fe4000fffe0ff */
[----:B-----5:R-:W-:-:S04]  /*2c10*/  ULEA UR4, UR20, UR4, 0x18 ;  /* 0x0000000414047291 */ /* 0x020fc8000f8ec0ff */
[----:B------:R-:W-:Y:S02]  /*2c20*/  UIADD3 UR6, UPT, UPT, UR4, 0x6800, URZ ;  /* 0x0000680004067890 */ /* 0x000fe4000fffe0ff */
[----:B-1----:R-:W-:Y:S02]  /*2c30*/  USHF.R.U32.HI UR7, URZ, UR7, UR5 ;  /* 0x00000007ff077299 */ /* 0x002fe40008011605 */
[----:B------:R-:W-:Y:S02]  /*2c40*/  USHF.R.U32.HI UR5, URZ, 0x4, UR6 ;  /* 0x00000004ff057899 */ /* 0x000fe40008011606 */
[----:B--2---:R-:W-:-:S05]  /*2c50*/  UISETP.GE.AND UP0, UPT, UR7, UR11, UPT ;  /* 0x0000000b0700728c */ /* 0x004fca000bf06270 */
[----:B------:R-:W1:Y:S01]  /*2c60*/  LDCU UR6, c[0x0][0x63c] ;  /* 0x0000c780ff0677ac */ /* 0x000e620008000800 */
[----:B------:R-:W-:Y:S01]  /*2c70*/  ULOP3.LUT UR5, UR5, 0x3fc0, URZ, 0xc0, !UPT ;  /* 0x00003fc005057892 */ /* 0x000fe2000f8ec0ff */
[----:B------:R-:W2:Y:S04]  /*2c80*/  LDCU UR11, c[0x0][0x60c] ;  /* 0x0000c180ff0b77ac */ /* 0x000ea80008000800 */
[----:B---3--:R-:W3:Y:S01]  /*2c90*/  @UP0 LDCU UR8, c[0x0][0x64c] ;  /* 0x0000c980ff0807ac */ /* 0x008ee20008000800 */
[----:B------:R-:W-:-:S06]  /*2ca0*/  ULOP3.LUT UR5, UR5, 0x10000, URZ, 0xfc, !UPT ;  /* 0x0001000005057892 */ /* 0x000fcc000f8efcff */
[----:B------:R-:W-:Y:S01]  /*2cb0*/  IMAD.U32 R3, RZ, RZ, UR5 ;  /* 0x00000005ff037e24 */ /* 0x000fe2000f8e00ff */
[----:B------:R-:W-:-:S04]  /*2cc0*/  UIADD3 UR5, UPT, UPT, -UR7, URZ, URZ ;  /* 0x000000ff07057290 */ /* 0x000fc8000fffe1ff */
[----:B-1----:R-:W-:Y:S01]  /*2cd0*/  UIMAD UR5, UR5, UR6, UR77 ;  /* 0x00000006050572a4 */ /* 0x002fe2000f8e024d */
[----:B------:R-:W1:Y:S03]  /*2ce0*/  SHFL.IDX PT, R3, R3, RZ, 0x1f ;  /* 0x00001fff03037589 */ /* 0x000e6600000e0000 */
[----:B---3--:R-:W-:Y:S02]  /*2cf0*/  UIMAD.WIDE.U32 UR6, UR5, UR8, URZ ;  /* 0x00000008050672a5 */ /* 0x008fe4000f8e00ff */
[----:B----4-:R-:W-:Y:S01]  /*2d00*/  USEL UR8, UR14, UR15, !UP0 ;  /* 0x0000000f0e087287 */ /* 0x010fe2000c000000 */
[----:B------:R-:W3:Y:S01]  /*2d10*/  LDCU.U8 UR14, c[0x0][0x639] ;  /* 0x0000c720ff0e77ac */ /* 0x000ee20008000000 */
[----:B------:R-:W3:Y:S03]  /*2d20*/  LDCU.U8 UR15, c[0x0][0x651] ;  /* 0x0000ca20ff0f77ac */ /* 0x000ee60008000000 */
[----:B------:R-:W-:Y:S01]  /*2d30*/  UMOV UR6, UR7 ;  /* 0x0000000700067c82 */ /* 0x000fe20008000000 */
[----:B------:R-:W-:-:S02]  /*2d40*/  ULOP3.LUT UR8, UR8, 0xff, URZ, 0xc0, !UPT ;  /* 0x000000ff08087892 */ /* 0x000fc4000f8ec0ff */
[----:B------:R-:W-:-:S04]  /*2d50*/  UIADD3 UR5, UPT, UPT, UR5, -UR6, URZ ;  /* 0x8000000605057290 */ /* 0x000fc8000fffe0ff */
[----:B------:R-:W-:Y:S01]  /*2d60*/  USHF.R.U32.HI UR5, URZ, UR8, UR5 ;  /* 0x00000008ff057299 */ /* 0x000fe20008011605 */
[----:B-1----:R-:W-:-:S03]  /*2d70*/  R2UR UR42, R3 ;  /* 0x00000000032a72ca */ /* 0x002fc600000e0000 */
[----:B------:R-:W-:Y:S02]  /*2d80*/  UIADD3 UR5, UPT, UPT, UR6, UR5, URZ ;  /* 0x0000000506057290 */ /* 0x000fe4000fffe0ff */
[----:B---3--:R-:W-:Y:S02]  /*2d90*/  USEL UR7, UR14, UR15, !UP0 ;  /* 0x0000000f0e077287 */ /* 0x008fe4000c000000 */
[----:B--2---:R-:W-:Y:S02]  /*2da0*/  UISETP.GE.AND UP0, UPT, UR77, UR11, UPT ;  /* 0x0000000b4d00728c */ /* 0x004fe4000bf06270 */
[----:B------:R-:W-:-:S04]  /*2db0*/  ULOP3.LUT UR7, UR7, 0xff, URZ, 0xc0, !UPT ;  /* 0x000000ff07077892 */ /* 0x000fc8000f8ec0ff */
[----:B------:R-:W-:Y:S01]  /*2dc0*/  USHF.R.U32.HI UR5, URZ, UR7, UR5 ;  /* 0x00000007ff057299 */ /* 0x000fe20008011605 */
[----:B------:R-:W-:Y:S06]  /*2dd0*/  BAR.SYNC.DEFER_BLOCKING 0x2, 0x120 ;  /* 0x0084800000007b1d */ /* 0x000fec0000010000 */
[----:B------:R-:W1:Y:S02]  /*2de0*/  LDS R4, [UR4+0x168] ;  /* 0x00016804ff047984 */ /* 0x000e640008000800 */
[----:B-1----:R-:W-:Y:S01]  /*2df0*/  R2UR UR76, R4 ;  /* 0x00000000044c72ca */ /* 0x002fe200000e0000 */
[----:B------:R-:W-:-:S14]  /*2e00*/  BRA.U UP0, `(.L_x_38) ;  /* 0x0000001500a87547 */ /* 0x000fdc000b800000 */
[----:B------:R-:W1:Y:S01]  /*2e10*/  LDCU UR6, c[0x0][0x614] ;  /* 0x0000c280ff0677ac */ /* 0x000e620008000800 */
[----:B------:R-:W2:Y:S01]  /*2e20*/  LDCU UR10, c[0x0][0x38c] ;  /* 0x00007180ff0a77ac */ /* 0x000ea20008000800 */
[----:B------:R-:W3:Y:S01]  /*2e30*/  LDCU UR7, c[0x0][0x380] ;  /* 0x00007000ff0777ac */ /* 0x000ee20008000800 */
[----:B------:R-:W-:Y:S01]  /*2e40*/  UMOV UR14, 0x0 ;  /* 0x00000000000e7882 */ /* 0x000fe20000000000 */
[----:B------:R-:W-:Y:S01]  /*2e50*/  UMOV UR15, 0x1 ;  /* 0x00000001000f7882 */ /* 0x000fe20000000000 */
[----:B------:R-:W-:Y:S02]  /*2e60*/  ULOP3.LUT UR16, UR77, 0x1, URZ, 0xc0, !UPT ;  /* 0x000000014d107892 */ /* 0x000fe4000f8ec0ff */
[----:B-1----:R-:W-:Y:S02]  /*2e70*/  UIADD3 UR6, UPT, UPT, -UR5, UR6, URZ ;  /* 0x0000000605067290 */ /* 0x002fe4000fffe1ff */
[----:B--2---:R-:W-:Y:S02]  /*2e80*/  UISETP.GT.AND UP0, UPT, UR10, URZ, UPT ;  /* 0x000000ff0a00728c */ /* 0x004fe4000bf04270 */
[----:B------:R-:W-:-:S02]  /*2e90*/  UIADD3 UR11, UPT, UPT, UR10, -0x1, URZ ;  /* 0xffffffff0a0b7890 */ /* 0x000fc4000fffe0ff */
[----:B---3--:R-:W-:Y:S02]  /*2ea0*/  UIADD3 UR5, UPT, UPT, UR10, -UR7, URZ ;  /* 0x800000070a057290 */ /* 0x008fe4000fffe0ff */
[----:B------:R-:W-:Y:S02]  /*2eb0*/  UIADD3 UR7, UPT, UPT, -UR10, URZ, URZ ;  /* 0x000000ff0a077290 */ /* 0x000fe4000fffe1ff */
[----:B------:R-:W-:Y:S02]  /*2ec0*/  ULEA UR5, UR6, UR5, 0x7 ;  /* 0x0000000506057291 */ /* 0x000fe4000f8e38ff */
[----:B------:R-:W-:Y:S02]  /*2ed0*/  USHF.R.S32.HI UR6, URZ, 0x1f, UR7 ;  /* 0x0000001fff067899 */ /* 0x000fe40008011407 */
[----:B------:R-:W-:Y:S02]  /*2ee0*/  UIADD3 UR7, UPT, UPT, -UR5, URZ, URZ ;  /* 0x000000ff05077290 */ /* 0x000fe4000fffe1ff */
[----:B------:R-:W-:-:S02]  /*2ef0*/  ULEA.HI UR10, UR6, -UR10, URZ, 0x7 ;  /* 0x8000000a060a7291 */ /* 0x000fc4000f8f38ff */
[----:B------:R-:W-:Y:S02]  /*2f00*/  USHF.R.S32.HI UR6, URZ, 0x1f, UR7 ;  /* 0x0000001fff067899 */ /* 0x000fe40008011407 */
[----:B------:R-:W-:Y:S02]  /*2f10*/  UIADD3 UR8, UPT, UPT, UR5, -0x1, URZ ;  /* 0xffffffff05087890 */ /* 0x000fe4000fffe0ff */
[----:B------:R-:W-:Y:S02]  /*2f20*/  UISETP.GT.AND UP1, UPT, UR5, URZ, UPT ;  /* 0x000000ff0500728c */ /* 0x000fe4000bf24270 */
[----:B------:R-:W-:Y:S02]  /*2f30*/  USHF.R.S32.HI UR9, URZ, 0x1f, UR11 ;  /* 0x0000001fff097899 */ /* 0x000fe4000801140b */
[----:B------:R-:W-:Y:S02]  /*2f40*/  ULEA.HI UR5, UR6, -UR5, URZ, 0x7 ;  /* 0x8000000506057291 */ /* 0x000fe4000f8f38ff */
[----:B------:R-:W-:-:S02]  /*2f50*/  USHF.R.S32.HI UR7, URZ, 0x1f, UR8 ;  /* 0x0000001fff077899 */ /* 0x000fc40008011408 */
[----:B------:R-:W-:Y:S02]  /*2f60*/  ULEA.HI UR11, UR9, UR11, URZ, 0x7 ;  /* 0x0000000b090b7291 */ /* 0x000fe4000f8f38ff */
[----:B------:R-:W-:Y:S02]  /*2f70*/  USHF.R.S32.HI UR5, URZ, 0x7, UR5 ;  /* 0x00000007ff057899 */ /* 0x000fe40008011405 */
[----:B------:R-:W-:Y:S02]  /*2f80*/  USHF.R.S32.HI UR9, URZ, 0x7, UR10 ;  /* 0x00000007ff097899 */ /* 0x000fe4000801140a */
[----:B------:R-:W-:Y:S02]  /*2f90*/  ULEA.HI UR6, UR7, UR8, URZ, 0x7 ;  /* 0x0000000807067291 */ /* 0x000fe4000f8f38ff */
[----:B------:R-:W-:Y:S02]  /*2fa0*/  UIADD3 UR7, UPT, UPT, -UR5, URZ, URZ ;  /* 0x000000ff05077290 */ /* 0x000fe4000fffe1ff */
[----:B------:R-:W-:-:S02]  /*2fb0*/  @UP0 UIMAD.WIDE UR12, UR11, 0x2000000, UR14 ;  /* 0x020000000b0c08a5 */ /* 0x000fc4000f8e020e */
[----:B------:R-:W-:Y:S02]  /*2fc0*/  ULEA.HI.SX32 UR6, UR6, 0x1, 0x19 ;  /* 0x0000000106067891 */ /* 0x000fe4000f8fcaff */
[----:B------:R-:W-:-:S05]  /*2fd0*/  UIADD3 UR5, UPT, UPT, -UR9, URZ, URZ ;  /* 0x000000ff09057290 */ /* 0x000fca000fffe1ff */
[----:B------:R-:W-:Y:S02]  /*2fe0*/  @!UP1 UMOV UR6, UR7 ;  /* 0x0000000700069c82 */ /* 0x000fe40008000000 */
[----:B------:R-:W-:Y:S02]  /*2ff0*/  @UP0 UMOV UR5, UR13 ;  /* 0x0000000d00050c82 */ /* 0x000fe40008000000 */
[----:B------:R-:W-:-:S04]  /*3000*/  UISETP.LT.AND UP0, UPT, UR6, UR5, UPT ;  /* 0x000000050600728c */ /* 0x000fc8000bf01270 */
[----:B------:R-:W-:Y:S02]  /*3010*/  USEL UR27, UR6, UR5, UP0 ;  /* 0x00000005061b7287 */ /* 0x000fe40008000000 */
[----:B------:R-:W-:-:S09]  /*3020*/  UISETP.NE.AND UP0, UPT, UR16, URZ, UPT ;  /* 0x000000ff1000728c */ /* 0x000fd2000bf05270 */
[----:B------:R-:W-:Y:S05]  /*3030*/  BRA.U UP0, `(.L_x_38) ;  /* 0x00000015001c7547 */ /* 0x000fea000b800000 */
[----:B------:R-:W1:Y:S02]  /*3040*/  SYNCS.PHASECHK.TRANS64.TRYWAIT P0, [UR4], RZ ;  /* 0x000000ffff0075a7 */ /* 0x000e640008001104 */
[----:B-1----:R-:W-:Y:S05]  /*3050*/  @!P0 BRA `(.L_x_39) ;  /* 0x000000b400048947 */ /* 0x002fea0003800000 */
.L_x_106:
[----:B------:R-:W2:Y:S01]  /*3060*/  SYNCS.PHASECHK.TRANS64.TRYWAIT P0, [UR4+0x10], RZ ;  /* 0x000010ffff0075a7 */ /* 0x000ea20008001104 */
[----:B------:R-:W-:Y:S01]  /*3070*/  UIADD3 UR5, UPT, UPT, UR4, 0xc800, URZ ;  /* 0x0000c80004057890 */ /* 0x000fe2000fffe0ff */
[----:B------:R-:W-:Y:S01]  /*3080*/  IMAD.MOV.U32 R4, RZ, RZ, RZ ;  /* 0x000000ffff047224 */ /* 0x000fe200078e00ff */
[----:B------:R-:W-:Y:S01]  /*3090*/  UIADD3 UR40, UPT, UPT, UR42, 0x2, URZ ;  /* 0x000000022a287890 */ /* 0x000fe2000fffe0ff */
[----:B-1----:R-:W-:Y:S01]  /*30a0*/  IMAD.MOV.U32 R3, RZ, RZ, RZ ;  /* 0x000000ffff037224 */ /* 0x002fe200078e00ff */
[----:B------:R-:W-:Y:S02]  /*30b0*/  USHF.R.U32.HI UR5, URZ, 0x4, UR5 ;  /* 0x00000004ff057899 */ /* 0x000fe40008011605 */
[----:B------:R-:W-:Y:S01]  /*30c0*/  UIADD3 UR38, UPT, UPT, UR42, 0x200, URZ ;  /* 0x000002002a267890 */ /* 0x000fe2000fffe0ff */
[C---:B------:R-:W-:Y:S01]  /*30d0*/  R2UR UR26, R4.reuse ;  /* 0x00000000041a72ca */ /* 0x040fe200000e0000 */
[----:B------:R-:W-:Y:S01]  /*30e0*/  ULOP3.LUT UR8, UR5, 0x3fc0, URZ, 0xc0, !UPT ;  /* 0x00003fc005087892 */ /* 0x000fe2000f8ec0ff */
[C---:B------:R-:W-:Y:S01]  /*30f0*/  R2UR UR25, R3.reuse ;  /* 0x00000000031972ca */ /* 0x040fe200000e0000 */
[----:B------:R-:W-:Y:S01]  /*3100*/  UIADD3 UR36, UPT, UPT, UR42, 0x202, URZ ;  /* 0x000002022a247890 */ /* 0x000fe2000fffe0ff */
[C---:B------:R-:W-:Y:S01]  /*3110*/  R2UR UR24, R4.reuse ;  /* 0x00000000041872ca */ /* 0x040fe200000e0000 */
[----:B------:R-:W-:Y:S01]  /*3120*/  ULOP3.LUT UR8, UR8, 0x10000, URZ, 0xfc, !UPT ;  /* 0x0001000008087892 */ /* 0x000fe2000f8efcff */
[C---:B------:R-:W-:Y:S01]  /*3130*/  R2UR UR23, R3.reuse ;  /* 0x00000000031772ca */ /* 0x040fe200000e0000 */
[----:B------:R-:W-:Y:S01]  /*3140*/  UIADD3 UR34, UPT, UPT, UR42, 0x400, URZ ;  /* 0x000004002a227890 */ /* 0x000fe2000fffe0ff */
[----:B------:R-:W-:Y:S01]  /*3150*/  R2UR UR22, R4 ;  /* 0x00000000041672ca */ /* 0x000fe200000e0000 */
[----:B------:R-:W-:Y:S01]  /*3160*/  UIADD3 UR32, UPT, UPT, UR42, 0x402, URZ ;  /* 0x000004022a207890 */ /* 0x000fe2000fffe0ff */
[----:B------:R-:W-:Y:S01]  /*3170*/  R2UR UR21, R3 ;  /* 0x00000000031572ca */ /* 0x000fe200000e0000 */
[----:B------:R-:W-:Y:S01]  /*3180*/  UMOV UR28, 0x0 ;  /* 0x00000000001c7882 */ /* 0x000fe20000000000 */
        /* <DEDUP_REMOVED lines=11> */
[----:B------:R-:W-:Y:S01]  /*3240*/  UIADD3 UR20, UPT, UPT, UR4, 0xf0, URZ ;  /* 0x000000f004147890 */ /* 0x000fe2000fffe0ff */
[----:B------:R-:W-:Y:S01]  /*3250*/  UMOV UR52, 0x3 ;  /* 0x0000000300347882 */ /* 0x000fe20000000000 */
[----:B------:R-:W-:Y:S01]  /*3260*/  UIADD3 UR7, UPT, UPT, UR4, 0x80, URZ ;  /* 0x0000008004077890 */ /* 0x000fe2000fffe0ff */
[----:B------:R-:W-:Y:S01]  /*3270*/  UMOV UR43, 0x80004020 ;  /* 0x80004020002b7882 */ /* 0x000fe20000000000 */
[----:B------:R-:W-:Y:S01]  /*3280*/  ULOP3.LUT UR5, UR75, 0xffff, URZ, 0xc0, !UPT ;  /* 0x0000ffff4b057892 */ /* 0x000fe2000f8ec0ff */
[----:B------:R-:W-:Y:S01]  /*3290*/  UMOV UR41, 0x80004020 ;  /* 0x8000402000297882 */ /* 0x000fe20000000000 */
[----:B------:R-:W-:Y:S01]  /*32a0*/  UIADD3 UR18, UPT, UPT, UR8, 0x2, URZ ;  /* 0x0000000208127890 */ /* 0x000fe2000fffe0ff */
        /* <DEDUP_REMOVED lines=9> */
[----:B------:R-:W-:Y:S01]  /*3340*/  UMOV UR19, 0x80004020 ;  /* 0x8000402000137882 */ /* 0x000fe20000000000 */
[----:B------:R-:W-:Y:S01]  /*3350*/  UMOV UR17, 0x80004020 ;  /* 0x8000402000117882 */ /* 0x000fe20000000000 */
[----:B------:R-:W-:Y:S01]  /*3360*/  UMOV UR15, 0x80004020 ;  /* 0x80004020000f7882 */ /* 0x000fe20000000000 */
[----:B------:R-:W-:Y:S01]  /*3370*/  UMOV UR13, 0x80004020 ;  /* 0x80004020000d7882 */ /* 0x000fe20000000000 */
[----:B------:R-:W-:Y:S01]  /*3380*/  UMOV UR11, 0x80004020 ;  /* 0x80004020000b7882 */ /* 0x000fe20000000000 */
[----:B--2---:R-:W-:Y:S05]  /*3390*/  @!P0 BRA `(.L_x_40) ;  /* 0x000000b0004c8947 */ /* 0x004fea0003800000 */
.L_x_108:
[----:B------:R2:W-:Y:S01]  /*33a0*/  UTCHMMA.2CTA gdesc[UR42], gdesc[UR8], tmem[UR26], tmem[UR28], idesc[UR29], !UPT ;  /* 0x00ff1c082a0075ea */ /* 0x0005e2000fa0001a */
[----:B------:R3:W-:Y:S01]  /*33b0*/  UTCHMMA.2CTA gdesc[UR40], gdesc[UR18], tmem[UR25], tmem[UR50], idesc[UR51], UPT ;  /* 0x00ff3212280075ea */ /* 0x0007e2000ba00019 */
[----:B------:R3:W-:Y:S01]  /*33c0*/  UTCHMMA.2CTA gdesc[UR38], gdesc[UR16], tmem[UR24], tmem[UR48], idesc[UR49], UPT ;  /* 0x00ff3010260075ea */ /* 0x0007e2000ba00018 */
[----:B------:R3:W-:Y:S01]  /*33d0*/  UTCHMMA.2CTA gdesc[UR36], gdesc[UR14], tmem[UR23], tmem[UR46], idesc[UR47], UPT ;  /* 0x00ff2e0e240075ea */ /* 0x0007e2000ba00017 */
[----:B------:R3:W-:Y:S01]  /*33e0*/  UTCHMMA.2CTA gdesc[UR34], gdesc[UR12], tmem[UR22], tmem[UR44], idesc[UR45], UPT ;  /* 0x00ff2c0c220075ea */ /* 0x0007e2000ba00016 */
[----:B------:R3:W-:Y:S01]  /*33f0*/  UTCHMMA.2CTA gdesc[UR32], gdesc[UR10], tmem[UR21], tmem[UR30], idesc[UR31], UPT ;  /* 0x00ff1e0a200075ea */ /* 0x0007e2000ba00015 */
[----:B------:R3:W-:Y:S01]  /*3400*/  UTCBAR.2CTA.MULTICAST [UR20], URZ, UR52 ;  /* 0x000000ff140073e9 */ /* 0x0007e20008200834 */
[----:B------:R3:W-:Y:S01]  /*3410*/  UTCBAR.2CTA.MULTICAST [UR7], URZ, UR5 ;  /* 0x000000ff070073e9 */ /* 0x0007e20008200805 */
[----:B------:R-:W-:Y:S01]  /*3420*/  UISETP.GE.AND UP0, UPT, UR27, 0x2, UPT ;  /* 0x000000021b00788c */ /* 0x000fe2000bf06270 */
[----:B------:R-:W-:Y:S01]  /*3430*/  HFMA2 R12, -RZ, RZ, 0, 0 ;  /* 0x00000000ff0c7431 */ /* 0x000fe200000001ff */
[----:B------:R-:W-:Y:S01]  /*3440*/  UMOV UR6, 0x1 ;  /* 0x0000000100067882 */ /* 0x000fe20000000000 */
[----:B--2---:R-:W-:Y:S01]  /*3450*/  UMOV UR29, URZ ;  /* 0x000000ff001d7c82 */ /* 0x004fe20008000000 */
[----:B------:R-:W-:-:S05]  /*3460*/  UMOV UR9, URZ ;  /* 0x000000ff00097c82 */ /* 0x000fca0008000000 */
[----:B------:R-:W-:Y:S05]  /*3470*/  BRA.U !UP0, `(.L_x_41) ;  /* 0x0000000908847547 */ /* 0x000fea000b800000 */
[----:B------:R-:W-:Y:S01]  /*3480*/  IMAD.MOV.U32 R12, RZ, RZ, RZ ;  /* 0x000000ffff0c7224 */ /* 0x000fe200078e00ff */
[----:B------:R-:W-:Y:S02]  /*3490*/  MOV R8, RZ ;  /* 0x000000ff00087202 */ /* 0x000fe40000000f00 */
[----:B------:R-:W-:Y:S02]  /*34a0*/  CS2R R6, SRZ ;  /* 0x0000000000067805 */ /* 0x000fe4000001ff00 */
[----:B------:R-:W-:Y:S01]  /*34b0*/  CS2R R4, SRZ ;  /* 0x0000000000047805 */ /* 0x000fe2000001ff00 */
[----:B-1----:R-:W-:Y:S01]  /*34c0*/  IMAD.MOV.U32 R3, RZ, RZ, RZ ;  /* 0x000000ffff037224 */ /* 0x002fe200078e00ff */
[----:B------:R-:W-:Y:S01]  /*34d0*/  UIADD3 UR27, UPT, UPT, -UR27, URZ, URZ ;  /* 0x000000ff1b1b7290 */ /* 0x000fe2000fffe1ff */
[----:B------:R-:W-:Y:S01]  /*34e0*/  UMOV UR6, 0x1 ;  /* 0x0000000100067882 */ /* 0x000fe20000000000 */
[----:B------:R-:W-:Y:S01]  /*34f0*/  UMOV UR9, URZ ;  /* 0x000000ff00097c82 */ /* 0x000fe20008000000 */
[----:B------:R-:W-:Y:S01]  /*3500*/  UMOV UR29, URZ ;  /* 0x000000ff001d7c82 */ /* 0x000fe20008000000 */
        /* <DEDUP_REMOVED lines=16> */
[----:B---3--:R-:W-:Y:S01]  /*3610*/  ULOP3.LUT UR45, UR75, 0xffff, URZ, 0xc0, !UPT ;  /* 0x0000ffff4b2d7892 */ /* 0x008fe2000f8ec0ff */
        /* <DEDUP_REMOVED lines=10> */
[----:B------:R-:W-:Y:S01]  /*36c0*/  ULOP3.LUT UR44, UR75, 0xffff, URZ, 0xc0, !UPT ;  /* 0x0000ffff4b2c7892 */ /* 0x000fe2000f8ec0ff */
[----:B------:R-:W-:Y:S01]  /*36d0*/  UMOV UR46, 0x0 ;  /* 0x00000000002e7882 */ /* 0x000fe20000000000 */
[----:B------:R-:W-:-:S10]  /*36e0*/  UMOV UR47, 0x10200010 ;  /* 0x10200010002f7882 */ /* 0x000fd40000000000 */
.L_x_46:
[----:B----4-:R-:W-:Y:S01]  /*36f0*/  ULEA UR20, UR6, UR4, 0x3 ;  /* 0x0000000406147291 */ /* 0x010fe2000f8e18ff */
[----:B-1----:R-:W-:Y:S01]  /*3700*/  SHF.L.U32 R11, R12, 0x1f, RZ ;  /* 0x0000001f0c0b7819 */ /* 0x002fe200000006ff */
[----:B------:R-:W-:Y:S06]  /*3710*/  USHF.L.U32 UR7, UR29, 0x1f, URZ ;  /* 0x0000001f1d077899 */ /* 0x000fec00080006ff */
[----:B------:R-:W-:Y:S01]  /*3720*/  MOV R13, UR7 ;  /* 0x00000007000d7c02 */ /* 0x000fe20008000f00 */
[----:B------:R-:W1:Y:S02]  /*3730*/  SYNCS.PHASECHK.TRANS64.TRYWAIT P0, [UR20+0x10], R11 ;  /* 0x0000100bff0075a7 */ /* 0x000e640008001114 */
[----:B-1----:R-:W-:Y:S05]  /*3740*/  @!P0 BRA `(.L_x_42) ;  /* 0x000000ac00788947 */ /* 0x002fea0003800000 */
.L_x_110:
[----:B------:R-:W2:Y:S01]  /*3750*/  SYNCS.PHASECHK.TRANS64.TRYWAIT P0, [UR4+0xf8], R13 ;  /* 0x0000f80dff0075a7 */ /* 0x000ea20008001104 */
[----:B-1----:R-:W-:Y:S01]  /*3760*/  IMAD.MOV.U32 R9, RZ, RZ, 0x100 ;  /* 0x00000100ff097424 */ /* 0x002fe200078e00ff */
[----:B------:R-:W-:Y:S01]  /*3770*/  UIMAD UR5, UR6, 0x3000, UR4 ;  /* 0x00003000060578a4 */ /* 0x000fe2000f8e0204 */
[----:B------:R-:W-:Y:S01]  /*3780*/  IMAD.MOV.U32 R10, RZ, RZ, 0x40 ;  /* 0x00000040ff0a7424 */ /* 0x000fe200078e00ff */
[----:B------:R-:W-:Y:S01]  /*3790*/  UISETP.NE.U32.AND UP0, UPT, UR9, URZ, UPT ;  /* 0x000000ff0900728c */ /* 0x000fe2000bf05070 */
[----:B------:R-:W-:Y:S01]  /*37a0*/  IMAD.MOV.U32 R11, RZ, RZ, 0x48 ;  /* 0x00000048ff0b7424 */ /* 0x000fe200078e00ff */
[----:B------:R-:W-:Y:S01]  /*37b0*/  R2UR UR11, R9 ;  /* 0x00000000090b72ca */ /* 0x000fe200000e0000 */
[----:B------:R-:W-:Y:S01]  /*37c0*/  HFMA2 R9, -RZ, RZ, 0, 4.76837158203125e-06 ;  /* 0x00000050ff097431 */ /* 0x000fe200000001ff */
[----:B------:R-:W-:Y:S01]  /*37d0*/  R2UR UR10, R10 ;  /* 0x000000000a0a72ca */ /* 0x000fe200000e0000 */
[----:B------:R-:W-:Y:S01]  /*37e0*/  IMAD.MOV.U32 R10, RZ, RZ, 0x100 ;  /* 0x00000100ff0a7424 */ /* 0x000fe200078e00ff */
[----:B------:R-:W-:Y:S01]  /*37f0*/  R2UR UR23, R11 ;  /* 0x000000000b1772ca */ /* 0x000fe200000e0000 */
[----:B------:R-:W-:Y:S01]  /*3800*/  UIADD3 UR5, UPT, UPT, UR5, 0xc800, URZ ;  /* 0x0000c80005057890 */ /* 0x000fe2000fffe0ff */
[----:B------:R-:W-:Y:S01]  /*3810*/  IMAD.MOV.U32 R11, RZ, RZ, 0x100 ;  /* 0x00000100ff0b7424 */ /* 0x000fe200078e00ff */
[----:B------:R-:W-:Y:S01]  /*3820*/  UMOV UR9, 0xc0004010 ;  /* 0xc000401000097882 */ /* 0x000fe20000000000 */
[----:B------:R-:W-:Y:S01]  /*3830*/  R2UR UR24, R10 ;  /* 0x000000000a1872ca */ /* 0x000fe200000e0000 */
[----:B------:R-:W-:Y:S01]  /*3840*/  USHF.R.U32.HI UR8, URZ, 0x4, UR5 ;  /* 0x00000004ff087899 */ /* 0x000fe20008011605 */
[----:B------:R-:W-:Y:S01]  /*3850*/  IMAD.MOV.U32 R10, RZ, RZ, 0x58 ;  /* 0x00000058ff0a7424 */ /* 0x000fe200078e00ff */
[----:B------:R-:W-:Y:S02]  /*3860*/  R2UR UR25, R9 ;  /* 0x00000000091972ca */ /* 0x000fe400000e0000 */
[----:B------:R-:W-:Y:S01]  /*3870*/  MOV R9, 0x100 ;  /* 0x0000010000097802 */ /* 0x000fe20000000f00 */
[----:B------:R-:W-:Y:S01]  /*3880*/  ULOP3.LUT UR8, UR8, 0x3fc0, URZ, 0xc0, !UPT ;  /* 0x00003fc008087892 */ /* 0x000fe2000f8ec0ff */
[----:B------:R-:W-:Y:S02]  /*3890*/  R2UR UR5, R11 ;  /* 0x000000000b0572ca */ /* 0x000fe400000e0000 */
[----:B------:R-:W-:Y:S01]  /*38a0*/  R2UR UR31, R10 ;  /* 0x000000000a1f72ca */ /* 0x000fe200000e0000 */
[----:B------:R-:W-:Y:S01]  /*38b0*/  ULOP3.LUT UR8, UR8, 0x1000000, URZ, 0xfc, !UPT ;  /* 0x0100000008087892 */ /* 0x000fe2000f8efcff */
[----:B------:R-:W-:Y:S01]  /*38c0*/  R2UR UR26, R9 ;  /* 0x00000000091a72ca */ /* 0x000fe200000e0000 */
[----:B------:R-:W-:Y:S02]  /*38d0*/  IMAD.MOV.U32 R10, RZ, RZ, 0x60 ;  /* 0x00000060ff0a7424 */ /* 0x000fe400078e00ff */
[----:B------:R-:W-:Y:S01]  /*38e0*/  UIADD3 UR18, UPT, UPT, UR8, 0x20, URZ ;  /* 0x0000002008127890 */ /* 0x000fe2000fffe0ff */
[----:B--2---:R-:W-:Y:S11]  /*38f0*/  @!P0 BRA `(.L_x_43) ;  /* 0x000000ac00288947 */ /* 0x004ff60003800000 */
.L_x_112:
[----:B------:R-:W-:Y:S01]  /*3900*/  UIADD3 UR12, UPT, UPT, UR8, 0x40, URZ ;  /* 0x00000040080c7890 */ /* 0x000fe2000fffe0ff */
[----:B------:R2:W-:Y:S01]  /*3910*/  UTCHMMA.2CTA tmem[UR10], gdesc[UR8], tmem[UR11], tmem[UR72], idesc[UR73], UP0 ;  /* 0x00ff48080a0079ea */ /* 0x0005e2000820000b */
[----:B------:R-:W-:Y:S01]  /*3920*/  UIADD3 UR16, UPT, UPT, UR8, 0x60, URZ ;  /* 0x0000006008107890 */ /* 0x000fe2000fffe0ff */
[----:B------:R-:W-:Y:S01]  /*3930*/  R2UR UR28, R10 ;  /* 0x000000000a1c72ca */ /* 0x000fe200000e0000 */
[----:B------:R-:W-:Y:S01]  /*3940*/  UIADD3 UR14, UPT, UPT, UR8, 0x80, URZ ;  /* 0x00000080080e7890 */ /* 0x000fe2000fffe0ff */
[----:B------:R-:W-:Y:S01]  /*3950*/  R2UR UR30, R9 ;  /* 0x00000000091e72ca */ /* 0x000fe200000e0000 */
[----:B------:R-:W-:Y:S01]  /*3960*/  UIADD3 UR6, UPT, UPT, UR6, 0x1, URZ ;  /* 0x0000000106067890 */ /* 0x000fe2000fffe0ff */
[----:B------:R-:W-:Y:S01]  /*3970*/  IMAD.MOV.U32 R10, RZ, RZ, 0x68 ;  /* 0x00000068ff0a7424 */ /* 0x000fe200078e00ff */
[----:B------:R-:W-:Y:S01]  /*3980*/  UMOV UR19, 0xc0004010 ;  /* 0xc000401000137882 */ /* 0x000fe20000000000 */
[----:B------:R-:W-:Y:S01]  /*3990*/  IMAD.MOV.U32 R9, RZ, RZ, 0x100 ;  /* 0x00000100ff097424 */ /* 0x000fe200078e00ff */
[----:B------:R-:W-:Y:S01]  /*39a0*/  UISETP.NE.AND UP0, UPT, UR6, 0xe, UPT ;  /* 0x0000000e0600788c */ /* 0x000fe2000bf05270 */
[----:B------:R3:W-:Y:S01]  /*39b0*/  UTCHMMA.2CTA tmem[UR23], gdesc[UR18], tmem[UR24], tmem[UR70], idesc[UR71], UPT ;  /* 0x00ff4612170079ea */ /* 0x0007e2000ba00018 */
[----:B------:R-:W-:Y:S01]  /*39c0*/  R2UR UR21, R10 ;  /* 0x000000000a1572ca */ /* 0x000fe200000e0000 */
[----:B-1----:R-:W-:Y:S01]  /*39d0*/  IMAD.U32 R11, RZ, RZ, UR7 ;  /* 0x00000007ff0b7e24 */ /* 0x002fe2000f8e00ff */
[----:B------:R-:W-:Y:S01]  /*39e0*/  USEL UR6, UR6, URZ, UP0 ;  /* 0x000000ff06067287 */ /* 0x000fe20008000000 */
[C---:B------:R-:W-:Y:S01]  /*39f0*/  R2UR UR22, R9.reuse ;  /* 0x00000000091672ca */ /* 0x040fe200000e0000 */
[----:B------:R-:W-:Y:S01]  /*3a00*/  UMOV UR13, 0xc0004010 ;  /* 0xc0004010000d7882 */ /* 0x000fe20000000000 */
[----:B------:R-:W-:Y:S01]  /*3a10*/  UMOV UR17, 0xc0004010 ;  /* 0xc000401000117882 */ /* 0x000fe20000000000 */
[----:B------:R1:W-:Y:S01]  /*3a20*/  UTCHMMA.2CTA tmem[UR25], gdesc[UR12], tmem[UR5], tmem[UR68], idesc[UR69], UPT ;  /* 0x00ff440c190079ea */ /* 0x0003e2000ba00005 */
[----:B------:R-:W-:Y:S01]  /*3a30*/  UMOV UR15, 0xc0004010 ;  /* 0xc0004010000f7882 */ /* 0x000fe20000000000 */
[----:B------:R-:W-:Y:S01]  /*3a40*/  UTCHMMA.2CTA tmem[UR31], gdesc[UR16], tmem[UR26], tmem[UR66], idesc[UR67], UPT ;  /* 0x00ff42101f0079ea */ /* 0x000fe2000ba0001a */
[----:B------:R4:W-:Y:S01]  /*3a50*/  UTCHMMA.2CTA tmem[UR28], gdesc[UR14], tmem[UR30], tmem[UR64], idesc[UR65], UPT ;  /* 0x00ff400e1c0079ea */ /* 0x0009e2000ba0001e */
[----:B------:R-:W-:Y:S01]  /*3a60*/  IMAD.MOV.U32 R10, RZ, RZ, 0x70 ;  /* 0x00000070ff0a7424 */ /* 0x000fe200078e00ff */
[----:B--2---:R-:W-:Y:S01]  /*3a70*/  UIADD3 UR10, UPT, UPT, UR8, 0xa0, URZ ;  /* 0x000000a0080a7890 */ /* 0x004fe2000fffe0ff */
[----:B------:R-:W-:Y:S01]  /*3a80*/  UMOV UR11, 0xc0004010 ;  /* 0xc0004010000b7882 */ /* 0x000fe20000000000 */
[----:B------:R-:W-:Y:S07]  /*3a90*/  UMOV UR9, 0xc0004010 ;  /* 0xc000401000097882 */ /* 0x000fee0000000000 */
[----:B------:R2:W-:Y:S01]  /*3aa0*/  UTCHMMA.2CTA tmem[UR21], gdesc[UR10], tmem[UR22], tmem[UR62], idesc[UR63], UPT ;  /* 0x00ff3e0a150079ea */ /* 0x0005e2000ba00016 */
[----:B------:R-:W5:Y:S01]  /*3ab0*/  SYNCS.PHASECHK.TRANS64.TRYWAIT P0, [UR4+0x100], R11 ;  /* 0x0001000bff0075a7 */ /* 0x000f620008001104 */
[----:B---3--:R-:W-:Y:S01]  /*3ac0*/  R2UR UR18, R10 ;  /* 0x000000000a1272ca */ /* 0x008fe200000e0000 */
[----:B------:R-:W-:Y:S01]  /*3ad0*/  IMAD.MOV.U32 R10, RZ, RZ, 0x78 ;  /* 0x00000078ff0a7424 */ /* 0x000fe200078e00ff */
[C---:B------:R-:W-:Y:S01]  /*3ae0*/  R2UR UR19, R9.reuse ;  /* 0x00000000091372ca */ /* 0x040fe200000e0000 */
[----:B-1----:R-:W-:Y:S02]  /*3af0*/  USEL UR5, URZ, 0x1, UP0 ;  /* 0x00000001ff057887 */ /* 0x002fe40008000000 */
[----:B------:R-:W-:Y:S01]  /*3b00*/  UIADD3 UR13, UPT, UPT, UR20, 0x80, URZ ;  /* 0x00000080140d7890 */ /* 0x000fe2000fffe0ff */
[----:B----4-:R-:W-:Y:S01]  /*3b10*/  R2UR UR14, R10 ;  /* 0x000000000a0e72ca */ /* 0x010fe200000e0000 */
[----:B------:R-:W-:Y:S01]  /*3b20*/  ULEA UR12, UR6, UR4, 0x3 ;  /* 0x00000004060c7291 */ /* 0x000fe2000f8e18ff */
[----:B------:R-:W-:Y:S02]  /*3b30*/  R2UR UR15, R9 ;  /* 0x00000000090f72ca */ /* 0x000fe400000e0000 */
[----:B------:R-:W-:Y:S05]  /*3b40*/  LOP3.LUT R12, R12, UR5, RZ, 0x3c, !PT ;  /* 0x000000050c0c7c12 */ /* 0x000fea000f8e3cff */
[----:B------:R-:W-:Y:S01]  /*3b50*/  IMAD.U32 R10, R12, -0x80000000, RZ ;  /* 0x800000000c0a7824 */ /* 0x000fe200078e00ff */
[----:B--2---:R-:W-:Y:S02]  /*3b60*/  UIADD3 UR10, UPT, UPT, UR8, 0xc0, URZ ;  /* 0x000000c0080a7890 */ /* 0x004fe4000fffe0ff */
[----:B------:R-:W-:Y:S01]  /*3b70*/  UIADD3 UR8, UPT, UPT, UR8, 0xe0, URZ ;  /* 0x000000e008087890 */ /* 0x000fe2000fffe0ff */
[----:B-----5:R-:W-:Y:S11]  /*3b80*/  @!P0 BRA `(.L_x_44) ;  /* 0x000000a800a48947 */ /* 0x020ff60003800000 */
.L_x_114:
[----:B------:R2:W-:Y:S01]  /*3b90*/  UTCHMMA.2CTA tmem[UR18], gdesc[UR10], tmem[UR19], tmem[UR60], idesc[UR61], UPT ;  /* 0x00ff3c0a120079ea */ /* 0x0005e2000ba00013 */
[----:B------:R2:W-:Y:S01]  /*3ba0*/  UTCHMMA.2CTA tmem[UR14], gdesc[UR8], tmem[UR15], tmem[UR58], idesc[UR59], UPT ;  /* 0x00ff3a080e0079ea */ /* 0x0005e2000ba0000f */
[----:B------:R2:W-:Y:S01]  /*3bb0*/  UTCBAR.2CTA.MULTICAST [UR13], URZ, UR45 ;  /* 0x000000ff0d0073e9 */ /* 0x0005e2000820082d */
[----:B------:R-:W3:Y:S02]  /*3bc0*/  SYNCS.PHASECHK.TRANS64.TRYWAIT P0, [UR12+0x10], R10 ;  /* 0x0000100aff0075a7 */ /* 0x000ee4000800110c */
[----:B--23--:R-:W-:Y:S05]  /*3bd0*/  @!P0 BRA `(.L_x_45) ;  /* 0x000000a800b08947 */ /* 0x00cfea0003800000 */
.L_x_116:
[----:B------:R-:W-:Y:S01]  /*3be0*/  UIMAD UR5, UR6, 0x3000, UR4 ;  /* 0x00003000060578a4 */ /* 0x000fe2000f8e0204 */
[----:B------:R-:W-:Y:S01]  /*3bf0*/  R2UR UR22, R8 ;  /* 0x00000000081672ca */ /* 0x000fe200000e0000 */
[----:B------:R-:W-:Y:S01]  /*3c00*/  UIADD3 UR7, UPT, UPT, UR12, 0x80, URZ ;  /* 0x000000800c077890 */ /* 0x000fe2000fffe0ff */
[----:B------:R-:W-:Y:S01]  /*3c10*/  R2UR UR25, R7 ;  /* 0x00000000071972ca */ /* 0x000fe200000e0000 */
[----:B------:R-:W-:Y:S01]  /*3c20*/  UIADD3 UR5, UPT, UPT, UR5, 0xc800, URZ ;  /* 0x0000c80005057890 */ /* 0x000fe2000fffe0ff */
[----:B------:R-:W-:Y:S01]  /*3c30*/  R2UR UR24, R5 ;  /* 0x00000000051872ca */ /* 0x000fe200000e0000 */
[----:B------:R-:W-:Y:S01]  /*3c40*/  UIADD3 UR20, UPT, UPT, UR4, 0xf0, URZ ;  /* 0x000000f004147890 */ /* 0x000fe2000fffe0ff */
[----:B------:R-:W-:Y:S01]  /*3c50*/  R2UR UR23, R4 ;  /* 0x00000000041772ca */ /* 0x000fe200000e0000 */
[----:B------:R-:W-:Y:S01]  /*3c60*/  USHF.R.U32.HI UR8, URZ, 0x4, UR5 ;  /* 0x00000004ff087899 */ /* 0x000fe20008011605 */
[----:B------:R-:W-:Y:S01]  /*3c70*/  R2UR UR21, R3 ;  /* 0x00000000031572ca */ /* 0x000fe200000e0000 */
[----:B------:R-:W-:Y:S01]  /*3c80*/  UIADD3 UR6, UPT, UPT, UR6, 0x1, URZ ;  /* 0x0000000106067890 */ /* 0x000fe2000fffe0ff */
[----:B------:R-:W-:Y:S01]  /*3c90*/  R2UR UR5, R6 ;  /* 0x00000000060572ca */ /* 0x000fe200000e0000 */
[----:B------:R-:W-:Y:S02]  /*3ca0*/  ULOP3.LUT UR8, UR8, 0x3fc0, URZ, 0xc0, !UPT ;  /* 0x00003fc008087892 */ /* 0x000fe4000f8ec0ff */
[----:B------:R-:W-:Y:S02]  /*3cb0*/  UISETP.NE.AND UP0, UPT, UR6, 0xe, UPT ;  /* 0x0000000e0600788c */ /* 0x000fe4000bf05270 */
[----:B------:R-:W-:Y:S02]  /*3cc0*/  ULOP3.LUT UR8, UR8, 0x10000, URZ, 0xfc, !UPT ;  /* 0x0001000008087892 */ /* 0x000fe4000f8efcff */
[----:B------:R-:W-:Y:S02]  /*3cd0*/  UIADD3 UR27, UPT, UPT, UR27, 0x1, URZ ;  /* 0x000000011b1b7890 */ /* 0x000fe4000fffe0ff */
[----:B------:R-:W-:Y:S02]  /*3ce0*/  UIADD3 UR18, UPT, UPT, UR8, 0x2, URZ ;  /* 0x0000000208127890 */ /* 0x000fe4000fffe0ff */
[----:B------:R-:W-:Y:S02]  /*3cf0*/  UIADD3 UR16, UPT, UPT, UR8, 0x100, URZ ;  /* 0x0000010008107890 */ /* 0x000fe4000fffe0ff */
[----:B------:R-:W-:Y:S02]  /*3d00*/  UIADD3 UR14, UPT, UPT, UR8, 0x102, URZ ;  /* 0x00000102080e7890 */ /* 0x000fe4000fffe0ff */
[----:B------:R-:W-:Y:S02]  /*3d10*/  UIADD3 UR12, UPT, UPT, UR8, 0x200, URZ ;  /* 0x00000200080c7890 */ /* 0x000fe4000fffe0ff */
[----:B------:R-:W-:Y:S02]  /*3d20*/  UIADD3 UR10, UPT, UPT, UR8, 0x202, URZ ;  /* 0x00000202080a7890 */ /* 0x000fe4000fffe0ff */
[----:B------:R-:W-:Y:S02]  /*3d30*/  USEL UR6, UR6, URZ, UP0 ;  /* 0x000000ff06067287 */ /* 0x000fe40008000000 */
[----:B------:R-:W-:Y:S01]  /*3d40*/  ULOP3.LUT UR29, UR29, 0x1, URZ, 0x3c, !UPT ;  /* 0x000000011d1d7892 */ /* 0x000fe2000f8e3cff */
[----:B------:R-:W-:Y:S01]  /*3d50*/  UMOV UR9, 0x80004020 ;  /* 0x8000402000097882 */ /* 0x000fe20000000000 */
[----:B------:R-:W-:Y:S01]  /*3d60*/  UMOV UR19, 0x80004020 ;  /* 0x8000402000137882 */ /* 0x000fe20000000000 */
[----:B------:R2:W-:Y:S01]  /*3d70*/  UTCHMMA.2CTA gdesc[UR42], gdesc[UR8], tmem[UR22], tmem[UR56], idesc[UR57], !UPT ;  /* 0x00ff38082a0075ea */ /* 0x0005e2000fa00016 */
[----:B------:R-:W-:Y:S01]  /*3d80*/  UTCHMMA.2CTA gdesc[UR40], gdesc[UR18], tmem[UR25], tmem[UR54], idesc[UR55], UPT ;  /* 0x00ff3612280075ea */ /* 0x000fe2000ba00019 */
[----:B------:R-:W-:Y:S01]  /*3d90*/  UMOV UR17, 0x80004020 ;  /* 0x8000402000117882 */ /* 0x000fe20000000000 */
[----:B------:R-:W-:Y:S01]  /*3da0*/  UMOV UR15, 0x80004020 ;  /* 0x80004020000f7882 */ /* 0x000fe20000000000 */
[----:B------:R3:W-:Y:S01]  /*3db0*/  UTCHMMA.2CTA gdesc[UR38], gdesc[UR16], tmem[UR5], tmem[UR52], idesc[UR53], UPT ;  /* 0x00ff3410260075ea */ /* 0x0007e2000ba00005 */
[----:B------:R4:W-:Y:S01]  /*3dc0*/  UTCHMMA.2CTA gdesc[UR36], gdesc[UR14], tmem[UR24], tmem[UR50], idesc[UR51], UPT ;  /* 0x00ff320e240075ea */ /* 0x0009e2000ba00018 */
[----:B------:R-:W-:Y:S01]  /*3dd0*/  UMOV UR13, 0x80004020 ;  /* 0x80004020000d7882 */ /* 0x000fe20000000000 */
[----:B------:R-:W-:Y:S01]  /*3de0*/  UMOV UR11, 0x80004020 ;  /* 0x80004020000b7882 */ /* 0x000fe20000000000 */
[----:B------:R4:W-:Y:S01]  /*3df0*/  UTCHMMA.2CTA gdesc[UR34], gdesc[UR12], tmem[UR23], tmem[UR48], idesc[UR49], UPT ;  /* 0x00ff300c220075ea */ /* 0x0009e2000ba00017 */
[----:B------:R4:W-:Y:S01]  /*3e00*/  UTCHMMA.2CTA gdesc[UR32], gdesc[UR10], tmem[UR21], tmem[UR46], idesc[UR47], UPT ;  /* 0x00ff2e0a200075ea */ /* 0x0009e2000ba00015 */
[----:B------:R-:W-:Y:S02]  /*3e10*/  UMOV UR26, 0x3 ;  /* 0x00000003001a7882 */ /* 0x000fe40000000000 */
[----:B------:R4:W-:Y:S01]  /*3e20*/  UTCBAR.2CTA.MULTICAST [UR20], URZ, UR26 ;  /* 0x000000ff140073e9 */ /* 0x0009e2000820081a */
[----:B------:R4:W-:Y:S01]  /*3e30*/  UTCBAR.2CTA.MULTICAST [UR7], URZ, UR44 ;  /* 0x000000ff070073e9 */ /* 0x0009e2000820082c */
[----:B--2---:R-:W-:Y:S01]  /*3e40*/  UMOV UR9, 0x1 ;  /* 0x0000000100097882 */ /* 0x004fe20000000000 */
[----:B---3--:R-:W-:Y:S02]  /*3e50*/  USEL UR5, URZ, 0x1, UP0 ;  /* 0x00000001ff057887 */ /* 0x008fe40008000000 */
[----:B------:R-:W-:Y:S04]  /*3e60*/  UISETP.NE.AND UP0, UPT, UR27, -0x1, UPT ;  /* 0xffffffff1b00788c */ /* 0x000fe8000bf05270 */
[----:B------:R-:W-:Y:S05]  /*3e70*/  LOP3.LUT R12, R12, UR5, RZ, 0x3c, !PT ;  /* 0x000000050c0c7c12 */ /* 0x000fea000f8e3cff */
[----:B------:R-:W-:Y:S05]  /*3e80*/  BRA.U UP0, `(.L_x_46) ;  /* 0xfffffff900187547 */ /* 0x000fea000b83ffff */
.L_x_41:
[----:B---34-:R-:W-:Y:S01]  /*3e90*/  UIADD3 UR7, UPT, UPT, UR4, 0x8, URZ ;  /* 0x0000000804077890 */ /* 0x018fe2000fffe0ff */
[----:B------:R-:W-:Y:S01]  /*3ea0*/  SHF.L.U32 R12, R12, 0x1f, RZ ;  /* 0x0000001f0c0c7819 */ /* 0x000fe200000006ff */
[----:B------:R-:W-:Y:S02]  /*3eb0*/  ULOP3.LUT UR5, UR75, 0xffff, URZ, 0xc0, !UPT ;  /* 0x0000ffff4b057892 */ /* 0x000fe4000f8ec0ff */
[----:B------:R-:W-:Y:S02]  /*3ec0*/  ULEA UR18, UR6, UR4, 0x3 ;  /* 0x0000000406127291 */ /* 0x000fe4000f8e18ff */
[----:B------:R-:W-:-:S05]  /*3ed0*/  USHF.L.U32 UR29, UR29, 0x1f, URZ ;  /* 0x0000001f1d1d7899 */ /* 0x000fca00080006ff */
[----:B------:R2:W-:Y:S01]  /*3ee0*/  UTCBAR.2CTA.MULTICAST [UR7], URZ, UR5 ;  /* 0x000000ff070073e9 */ /* 0x0005e20008200805 */
[----:B------:R-:W-:Y:S01]  /*3ef0*/  MOV R6, UR29 ;  /* 0x0000001d00067c02 */ /* 0x000fe20008000f00 */
[----:B------:R-:W3:Y:S02]  /*3f00*/  SYNCS.PHASECHK.TRANS64.TRYWAIT P0, [UR18+0x10], R12 ;  /* 0x0000100cff0075a7 */ /* 0x000ee40008001112 */
[----:B--23--:R-:W-:Y:S05]  /*3f10*/  @!P0 BRA `(.L_x_47) ;  /* 0x000000a400fc8947 */ /* 0x00cfea0003800000 */
.L_x_118:
[----:B------:R-:W2:Y:S01]  /*3f20*/  SYNCS.PHASECHK.TRANS64.TRYWAIT P0, [UR4+0xf8], R6 ;  /* 0x0000f806ff0075a7 */ /* 0x000ea20008001104 */
[----:B-1----:R-:W-:Y:S01]  /*3f30*/  IMAD.MOV.U32 R3, RZ, RZ, 0x48 ;  /* 0x00000048ff037424 */ /* 0x002fe200078e00ff */
[----:B------:R-:W-:Y:S01]  /*3f40*/  UIMAD UR6, UR6, 0x3000, UR4 ;  /* 0x00003000060678a4 */ /* 0x000fe2000f8e0204 */
[----:B------:R-:W-:Y:S01]  /*3f50*/  IMAD.MOV.U32 R4, RZ, RZ, 0x40 ;  /* 0x00000040ff047424 */ /* 0x000fe200078e00ff */
[----:B------:R-:W-:Y:S01]  /*3f60*/  UISETP.NE.U32.AND UP0, UPT, UR9, URZ, UPT ;  /* 0x000000ff0900728c */ /* 0x000fe2000bf05070 */
[----:B------:R-:W-:Y:S01]  /*3f70*/  IMAD.MOV.U32 R5, RZ, RZ, 0x100 ;  /* 0x00000100ff057424 */ /* 0x000fe200078e00ff */
[----:B------:R-:W-:Y:S01]  /*3f80*/  R2UR UR30, R3 ;  /* 0x00000000031e72ca */ /* 0x000fe200000e0000 */
[----:B------:R-:W-:Y:S01]  /*3f90*/  IMAD.MOV.U32 R3, RZ, RZ, 0x50 ;  /* 0x00000050ff037424 */ /* 0x000fe200078e00ff */
[----:B------:R-:W-:Y:S01]  /*3fa0*/  R2UR UR22, R4 ;  /* 0x00000000041672ca */ /* 0x000fe200000e0000 */
[----:B------:R-:W-:Y:S01]  /*3fb0*/  IMAD.MOV.U32 R4, RZ, RZ, 0x100 ;  /* 0x00000100ff047424 */ /* 0x000fe200078e00ff */
[----:B------:R-:W-:Y:S01]  /*3fc0*/  UIADD3 UR6, UPT, UPT, UR6, 0xc800, URZ ;  /* 0x0000c80006067890 */ /* 0x000fe2000fffe0ff */
[----:B------:R-:W-:Y:S01]  /*3fd0*/  R2UR UR32, R5 ;  /* 0x00000000052072ca */ /* 0x000fe200000e0000 */
[----:B------:R-:W-:Y:S01]  /*3fe0*/  UMOV UR44, 0x0 ;  /* 0x00000000002c7882 */ /* 0x000fe20000000000 */
[----:B------:R-:W-:Y:S01]  /*3ff0*/  R2UR UR27, R3 ;  /* 0x00000000031b72ca */ /* 0x000fe200000e0000 */
[----:B------:R-:W-:Y:S01]  /*4000*/  IMAD.MOV.U32 R3, RZ, RZ, 0x100 ;  /* 0x00000100ff037424 */ /* 0x000fe200078e00ff */
[----:B------:R-:W-:Y:S01]  /*4010*/  R2UR UR31, R4 ;  /* 0x00000000041f72ca */ /* 0x000fe200000e0000 */
[----:B------:R-:W-:Y:S01]  /*4020*/  USHF.R.U32.HI UR6, URZ, 0x4, UR6 ;  /* 0x00000004ff067899 */ /* 0x000fe20008011606 */
[----:B------:R-:W-:Y:S01]  /*4030*/  IMAD.MOV.U32 R4, RZ, RZ, 0x58 ;  /* 0x00000058ff047424 */ /* 0x000fe200078e00ff */
[----:B------:R-:W-:Y:S01]  /*4040*/  R2UR UR28, R5 ;  /* 0x00000000051c72ca */ /* 0x000fe200000e0000 */
[----:B------:R-:W-:Y:S01]  /*4050*/  UMOV UR45, 0x10190010 ;  /* 0x10190010002d7882 */ /* 0x000fe20000000000 */
[----:B------:R-:W-:Y:S01]  /*4060*/  R2UR UR19, R3 ;  /* 0x00000000031372ca */ /* 0x000fe200000e0000 */
[----:B------:R-:W-:Y:S01]  /*4070*/  IMAD.MOV.U32 R3, RZ, RZ, 0x60 ;  /* 0x00000060ff037424 */ /* 0x000fe200078e00ff */
[----:B------:R-:W-:Y:S01]  /*4080*/  ULOP3.LUT UR6, UR6, 0x3fc0, URZ, 0xc0, !UPT ;  /* 0x00003fc006067892 */ /* 0x000fe2000f8ec0ff */
[----:B------:R-:W-:Y:S01]  /*4090*/  R2UR UR26, R4 ;  /* 0x00000000041a72ca */ /* 0x000fe200000e0000 */
[----:B------:R-:W-:Y:S01]  /*40a0*/  IMAD.MOV.U32 R4, RZ, RZ, 0x68 ;  /* 0x00000068ff047424 */ /* 0x000fe200078e00ff */
[----:B------:R-:W-:Y:S01]  /*40b0*/  UMOV UR42, 0x0 ;  /* 0x00000000002a7882 */ /* 0x000fe20000000000 */
[----:B------:R-:W-:Y:S01]  /*40c0*/  R2UR UR25, R3 ;  /* 0x00000000031972ca */ /* 0x000fe200000e0000 */
[----:B------:R-:W-:Y:S01]  /*40d0*/  IMAD.MOV.U32 R3, RZ, RZ, 0x100 ;  /* 0x00000100ff037424 */ /* 0x000fe200078e00ff */
[----:B------:R-:W-:Y:S01]  /*40e0*/  ULOP3.LUT UR6, UR6, 0x1000000, URZ, 0xfc, !UPT ;  /* 0x0100000006067892 */ /* 0x000fe2000f8efcff */
[----:B------:R-:W1:Y:S01]  /*40f0*/  S2UR UR20, SR_CgaCtaId ;  /* 0x00000000001479c3 */ /* 0x000e620000008800 */
[----:B------:R-:W-:Y:S01]  /*4100*/  UMOV UR43, 0x10190010 ;  /* 0x10190010002b7882 */ /* 0x000fe20000000000 */
[----:B------:R-:W-:Y:S01]  /*4110*/  UMOV UR40, 0x0 ;  /* 0x0000000000287882 */ /* 0x000fe20000000000 */
[C---:B------:R-:W-:Y:S01]  /*4120*/  R2UR UR24, R3.reuse ;  /* 0x00000000031872ca */ /* 0x040fe200000e0000 */
[----:B------:R-:W-:Y:S01]  /*4130*/  UMOV UR41, 0x10190010 ;  /* 0x1019001000297882 */ /* 0x000fe20000000000 */
[----:B------:R-:W-:Y:S01]  /*4140*/  R2UR UR23, R3 ;  /* 0x00000000031772ca */ /* 0x000fe200000e0000 */
[----:B------:R-:W-:Y:S01]  /*4150*/  UMOV UR38, 0x0 ;  /* 0x0000000000267882 */ /* 0x000fe20000000000 */
[----:B------:R-:W-:Y:S01]  /*4160*/  UMOV UR39, 0x10190010 ;  /* 0x1019001000277882 */ /* 0x000fe20000000000 */
[----:B------:R-:W-:Y:S01]  /*4170*/  UMOV UR36, 0x0 ;  /* 0x0000000000247882 */ /* 0x000fe20000000000 */
[----:B------:R-:W-:Y:S01]  /*4180*/  UMOV UR37, 0x10190010 ;  /* 0x1019001000257882 */ /* 0x000fe20000000000 */
[----:B------:R-:W-:Y:S01]  /*4190*/  UMOV UR15, 0x400 ;  /* 0x00000400000f7882 */ /* 0x000fe20000000000 */
[----:B------:R-:W-:Y:S01]  /*41a0*/  UIADD3 UR12, UPT, UPT, UR6, 0x20, URZ ;  /* 0x00000020060c7890 */ /* 0x000fe2000fffe0ff */
[----:B------:R-:W-:Y:S01]  /*41b0*/  R2UR UR5, R4 ;  /* 0x00000000040572ca */ /* 0x000fe200000e0000 */
[----:B------:R-:W-:Y:S01]  /*41c0*/  UIADD3 UR10, UPT, UPT, UR6, 0x40, URZ ;  /* 0x00000040060a7890 */ /* 0x000fe2000fffe0ff */
[----:B------:R-:W-:Y:S01]  /*41d0*/  IMAD.U32 R3, RZ, RZ, UR29 ;  /* 0x0000001dff037e24 */ /* 0x000fe2000f8e00ff */
[----:B------:R-:W-:-:S02]  /*41e0*/  UIADD3 UR8, UPT, UPT, UR6, 0x60, URZ ;  /* 0x0000006006087890 */ /* 0x000fc4000fffe0ff */
[----:B------:R-:W-:Y:S02]  /*41f0*/  UIADD3 UR16, UPT, UPT, UR6, 0x80, URZ ;  /* 0x0000008006107890 */ /* 0x000fe4000fffe0ff */
[----:B------:R-:W-:Y:S01]  /*4200*/  UIADD3 UR14, UPT, UPT, UR6, 0xa0, URZ ;  /* 0x000000a0060e7890 */ /* 0x000fe2000fffe0ff */
[----:B------:R-:W-:Y:S01]  /*4210*/  UMOV UR34, 0x0 ;  /* 0x0000000000227882 */ /* 0x000fe20000000000 */
[----:B------:R-:W-:Y:S01]  /*4220*/  UMOV UR35, 0x10190010 ;  /* 0x1019001000237882 */ /* 0x000fe20000000000 */
[----:B------:R-:W-:Y:S01]  /*4230*/  UMOV UR7, 0xc0004010 ;  /* 0xc000401000077882 */ /* 0x000fe20000000000 */
[----:B------:R-:W-:Y:S01]  /*4240*/  UMOV UR13, 0xc0004010 ;  /* 0xc0004010000d7882 */ /* 0x000fe20000000000 */
[----:B------:R-:W-:Y:S01]  /*4250*/  UMOV UR11, 0xc0004010 ;  /* 0xc0004010000b7882 */ /* 0x000fe20000000000 */
[----:B------:R-:W-:Y:S01]  /*4260*/  UMOV UR9, 0xc0004010 ;  /* 0xc000401000097882 */ /* 0x000fe20000000000 */
[----:B-12---:R-:W-:Y:S05]  /*4270*/  @!P0 BRA `(.L_x_48) ;  /* 0x000000a400408947 */ /* 0x006fea0003800000 */
.L_x_120:
[----:B------:R-:W-:Y:S01]  /*4280*/  ULEA UR4, UR20, UR15, 0x18 ;  /* 0x0000000f14047291 */ /* 0x000fe2000f8ec0ff */
[----:B------:R2:W-:Y:S01]  /*4290*/  UTCHMMA.2CTA tmem[UR22], gdesc[UR6], tmem[UR32], tmem[UR44], idesc[UR45], UP0 ;  /* 0x00ff2c06160079ea */ /* 0x0005e20008200020 */
[----:B------:R3:W-:Y:S01]  /*42a0*/  UTCHMMA.2CTA tmem[UR30], gdesc[UR12], tmem[UR31], tmem[UR42], idesc[UR43], UPT ;  /* 0x00ff2a0c1e0079ea */ /* 0x0007e2000ba0001f */
[----:B------:R-:W-:Y:S01]  /*42b0*/  UMOV UR17, 0xc0004010 ;  /* 0xc000401000117882 */ /* 0x000fe20000000000 */
[----:B------:R-:W-:Y:S01]  /*42c0*/  UTCHMMA.2CTA tmem[UR27], gdesc[UR10], tmem[UR28], tmem[UR40], idesc[UR41], UPT ;  /* 0x00ff280a1b0079ea */ /* 0x000fe2000ba0001c */
[----:B------:R-:W-:Y:S01]  /*42d0*/  UMOV UR15, 0xc0004010 ;  /* 0xc0004010000f7882 */ /* 0x000fe20000000000 */
[----:B------:R4:W-:Y:S01]  /*42e0*/  UTCHMMA.2CTA tmem[UR26], gdesc[UR8], tmem[UR19], tmem[UR38], idesc[UR39], UPT ;  /* 0x00ff26081a0079ea */ /* 0x0009e2000ba00013 */
[----:B------:R-:W-:Y:S01]  /*42f0*/  UTCHMMA.2CTA tmem[UR25], gdesc[UR16], tmem[UR24], tmem[UR36], idesc[UR37], UPT ;  /* 0x00ff2410190079ea */ /* 0x000fe2000ba00018 */
[----:B------:R5:W-:Y:S01]  /*4300*/  UTCHMMA.2CTA tmem[UR5], gdesc[UR14], tmem[UR23], tmem[UR34], idesc[UR35], UPT ;  /* 0x00ff220e050079ea */ /* 0x000be2000ba00017 */
[----:B------:R-:W1:Y:S01]  /*4310*/  SYNCS.PHASECHK.TRANS64.TRYWAIT P0, [UR4+0x100], R3 ;  /* 0x00010003ff0075a7 */ /* 0x000e620008001104 */
[----:B------:R-:W-:-:S02]  /*4320*/  IMAD.MOV.U32 R5, RZ, RZ, 0x70 ;  /* 0x00000070ff057424 */ /* 0x000fc400078e00ff */
[----:B-1----:R-:W-:-:S03]  /*4330*/  IMAD.MOV.U32 R4, RZ, RZ, 0x100 ;  /* 0x00000100ff047424 */ /* 0x002fc600078e00ff */
[----:B------:R-:W-:Y:S01]  /*4340*/  R2UR UR21, R5 ;  /* 0x00000000051572ca */ /* 0x000fe200000e0000 */
[----:B------:R-:W-:Y:S01]  /*4350*/  IMAD.MOV.U32 R5, RZ, RZ, 0x78 ;  /* 0x00000078ff057424 */ /* 0x000fe200078e00ff */
[C---:B--2---:R-:W-:Y:S01]  /*4360*/  R2UR UR22, R4.reuse ;  /* 0x00000000041672ca */ /* 0x044fe200000e0000 */
[----:B---3--:R-:W-:Y:S02]  /*4370*/  ULOP3.LUT UR13, UR75, 0xffff, URZ, 0xc0, !UPT ;  /* 0x0000ffff4b0d7892 */ /* 0x008fe4000f8ec0ff */
[----:B------:R-:W-:Y:S02]  /*4380*/  UIADD3 UR12, UPT, UPT, UR18, 0x80, URZ ;  /* 0x00000080120c7890 */ /* 0x000fe4000fffe0ff */
[----:B----4-:R-:W-:Y:S01]  /*4390*/  UIADD3 UR8, UPT, UPT, UR6, 0xc0, URZ ;  /* 0x000000c006087890 */ /* 0x010fe2000fffe0ff */
[----:B------:R-:W-:Y:S01]  /*43a0*/  R2UR UR19, R5 ;  /* 0x00000000051372ca */ /* 0x000fe200000e0000 */
[----:B------:R-:W-:Y:S01]  /*43b0*/  UIADD3 UR6, UPT, UPT, UR6, 0xe0, URZ ;  /* 0x000000e006067890 */ /* 0x000fe2000fffe0ff */
[----:B-----5:R-:W-:Y:S01]  /*43c0*/  R2UR UR14, R4 ;  /* 0x00000000040e72ca */ /* 0x020fe200000e0000 */
[----:B------:R-:W-:Y:S01]  /*43d0*/  UIADD3 UR5, UPT, UPT, UR4, 0x110, URZ ;  /* 0x0000011004057890 */ /* 0x000fe2000fffe0ff */
[----:B------:R-:W-:Y:S01]  /*43e0*/  UMOV UR24, 0x0 ;  /* 0x0000000000187882 */ /* 0x000fe20000000000 */
[----:B------:R-:W-:Y:S01]  /*43f0*/  UMOV UR25, 0x10190010 ;  /* 0x1019001000197882 */ /* 0x000fe20000000000 */
[----:B------:R-:W-:Y:S01]  /*4400*/  UMOV UR16, 0x0 ;  /* 0x0000000000107882 */ /* 0x000fe20000000000 */
[----:B------:R-:W-:Y:S01]  /*4410*/  UMOV UR17, 0x10190010 ;  /* 0x1019001000117882 */ /* 0x000fe20000000000 */
[----:B------:R-:W-:Y:S01]  /*4420*/  UMOV UR15, 0x3 ;  /* 0x00000003000f7882 */ /* 0x000fe20000000000 */
[----:B------:R-:W-:Y:S01]  /*4430*/  UMOV UR9, 0xc0004010 ;  /* 0xc000401000097882 */ /* 0x000fe20000000000 */
[----:B------:R-:W-:Y:S01]  /*4440*/  UMOV UR7, 0xc0004010 ;  /* 0xc000401000077882 */ /* 0x000fe20000000000 */
[----:B------:R-:W-:Y:S06]  /*4450*/  @!P0 BRA `(.L_x_49) ;  /* 0x000000a000e88947 */ /* 0x000fec0003800000 */
.L_x_122:
[----:B------:R2:W-:Y:S01]  /*4460*/  UTCHMMA.2CTA tmem[UR21], gdesc[UR8], tmem[UR22], tmem[UR24], idesc[UR25], UPT ;  /* 0x00ff1808150079ea */ /* 0x0005e2000ba00016 */
[----:B------:R2:W-:Y:S01]  /*4470*/  UTCHMMA.2CTA tmem[UR19], gdesc[UR6], tmem[UR14], tmem[UR16], idesc[UR17], UPT ;  /* 0x00ff1006130079ea */ /* 0x0005e2000ba0000e */
[----:B------:R2:W-:Y:S01]  /*4480*/  UTCBAR.2CTA.MULTICAST [UR5], URZ, UR15 ;  /* 0x000000ff050073e9 */ /* 0x0005e2000820080f */
[----:B------:R2:W-:Y:S01]  /*4490*/  UTCBAR.2CTA.MULTICAST [UR12], URZ, UR13 ;  /* 0x000000ff0c0073e9 */ /* 0x0005e2000820080d */
[----:B------:R-:W-:Y:S01]  /*44a0*/  NOP ;  /* 0x0000000000007918 */ /* 0x000fe20000000000 */
.L_x_38:
[----:B------:R-:W-:Y:S01]  /*44b0*/  ELECT P0, URZ, PT ;  /* 0x0000000000ff782f */ /* 0x000fe20003800000 */
[----:B------:R-:W-:Y:S01]  /*44c0*/  IMAD.MOV.U32 R4, RZ, RZ, 0x1 ;  /* 0x00000001ff047424 */ /* 0x000fe200078e00ff */
[----:B--2---:R-:W-:Y:S01]  /*44d0*/  UMOV UR6, 0x40 ;  /* 0x0000004000067882 */ /* 0x004fe20000000000 */
[----:B------:R-:W-:Y:S01]  /*44e0*/  ULOP3.LUT UR5, UR20, 0x1, URZ, 0x3c, !UPT ;  /* 0x0000000114057892 */ /* 0x000fe2000f8e3cff */
[----:B------:R-:W-:Y:S01]  /*44f0*/  UVIRTCOUNT.DEALLOC.SMPOOL 0x80 ;  /* 0x000000800000784c */ /* 0x000fe20000000000 */
[----:B------:R-:W-:Y:S02]  /*4500*/  ULEA UR6, UR20, UR6, 0x18 ;  /* 0x0000000614067291 */ /* 0x000fe4000f8ec0ff */
[----:B------:R-:W-:Y:S01]  /*4510*/  UIADD3 UR7, UPT, UPT, UR4, 0x160, URZ ;  /* 0x0000016004077890 */ /* 0x000fe2000fffe0ff */
[----:B------:R-:W-:-:S03]  /*4520*/  UMOV UR9, 0x1 ;  /* 0x0000000100097882 */ /* 0x000fc60000000000 */
[----:B------:R-:W-:Y:S01]  /*4530*/  UPRMT UR5, UR5, 0x654, UR7 ;  /* 0x0000065405057896 */ /* 0x000fe20008000007 */
[----:B-1----:R-:W-:Y:S02]  /*4540*/  MOV R3, UR9 ;  /* 0x0000000900037c02 */ /* 0x002fe40008000f00 */
[----:B------:R1:W-:Y:S01]  /*4550*/  @P0 STS.U8 [UR6], R4 ;  /* 0x00000004ff000988 */ /* 0x0003e20008000006 */
[----:B------:R-:W-:Y:S06]  /*4560*/  BAR.SYNC.DEFER_BLOCKING 0x2, 0x120 ;  /* 0x0084800000007b1d */ /* 0x000fec0000010000 */
[----:B------:R1:W-:Y:S01]  /*4570*/  SYNCS.ARRIVE.TRANS64.RED.ART0 RZ, [UR5], R3 ;  /* 0x00000003ffff79a7 */ /* 0x0003e20008500405 */
[----:B------:R-:W2:Y:S02]  /*4580*/  SYNCS.PHASECHK.TRANS64.TRYWAIT P0, [UR4+0x160], RZ ;  /* 0x000160ffff0075a7 */ /* 0x000ea40008001104 */
[----:B-12---:R-:W-:Y:S05]  /*4590*/  @!P0 BRA `(.L_x_50) ;  /* 0x000000a000c08947 */ /* 0x006fea0003800000 */
.L_x_124:
[----:B------:R-:W-:Y:S01]  /*45a0*/  NOP ;  /* 0x0000000000007918 */ /* 0x000fe20000000000 */
[----:B------:R-:W-:Y:S01]  /*45b0*/  UMOV UR4, 0x50 ;  /* 0x0000005000047882 */ /* 0x000fe20000000000 */
[----:B------:R-:W-:Y:S01]  /*45c0*/  UMOV UR6, 0xffff ;  /* 0x0000ffff00067882 */ /* 0x000fe20000000000 */
[----:B------:R-:W-:Y:S02]  /*45d0*/  ULEA UR8, UR20, UR4, 0x18 ;  /* 0x0000000414087291 */ /* 0x000fe4000f8ec0ff */
[----:B------:R-:W-:-:S04]  /*45e0*/  ULOP3.LUT UR4, UR76, 0xffff, URZ, 0xc0, !UPT ;  /* 0x0000ffff4c047892 */ /* 0x000fc8000f8ec0ff */
[----:B------:R-:W-:-:S03]  /*45f0*/  USHF.R.U32.HI UR4, URZ, 0x5, UR4 ;  /* 0x00000005ff047899 */ /* 0x000fc60008011604 */
[----:B-1----:R-:W1:Y:S01]  /*4600*/  LDS R3, [UR8] ;  /* 0x00000008ff037984 */ /* 0x002e620008000800 */
[----:B------:R-:W-:Y:S02]  /*4610*/  UIADD3 UR5, UPT, UPT, UR4, 0x10, URZ ;  /* 0x0000001004057890 */ /* 0x000fe4000fffe0ff */
[----:B------:R-:W-:Y:S02]  /*4620*/  USHF.L.U32 UR6, UR6, UR4, URZ ;  /* 0x0000000406067299 */ /* 0x000fe400080006ff */
[----:B------:R-:W-:-:S04]  /*4630*/  USHF.L.U32 UR4, UR9, UR5, URZ ;  /* 0x0000000509047299 */ /* 0x000fc800080006ff */
[----:B------:R-:W-:-:S04]  /*4640*/  ULOP3.LUT UR4, UR4, UR6, URZ, 0xfc, !UPT ;  /* 0x0000000604047292 */ /* 0x000fc8000f8efcff */
[----:B------:R-:W-:Y:S01]  /*4650*/  ULOP3.LUT UR6, UR4, 0xffff, URZ, 0xc0, !UPT ;  /* 0x0000ffff04067892 */ /* 0x000fe2000f8ec0ff */
[----:B-1----:R-:W-:-:S13]  /*4660*/  R2UR UR7, R3 ;  /* 0x00000000030772ca */ /* 0x002fda00000e0000 */
[----:B------:R-:W-:-:S04]  /*4670*/  ULOP3.LUT UR5, UR4, 0xffff, UR7, 0x80, !UPT ;  /* 0x0000ffff04057892 */ /* 0x000fc8000f8e8007 */
[----:B------:R-:W-:-:S09]  /*4680*/  UISETP.NE.AND UP0, UPT, UR5, UR6, UPT ;  /* 0x000000060500728c */ /* 0x000fd2000bf05270 */
[----:B------:R-:W-:Y:S05]  /*4690*/  BRA.U UP0, `(.L_x_51) ;  /* 0x00000001004c7547 */ /* 0x000fea000b800000 */
[----:B------:R-:W-:Y:S02]  /*46a0*/  USHF.R.U32.HI UR5, URZ, 0x10, UR4 ;  /* 0x00000010ff057899 */ /* 0x000fe40008011604 */
[----:B------:R-:W-:-:S04]  /*46b0*/  USHF.R.U32.HI UR6, URZ, 0x10, UR7 ;  /* 0x00000010ff067899 */ /* 0x000fc80008011607 */
[----:B------:R-:W-:-:S04]  /*46c0*/  ULOP3.LUT UR6, UR6, UR5, URZ, 0xc0, !UPT ;  /* 0x0000000506067292 */ /* 0x000fc8000f8ec0ff */
[----:B------:R-:W-:-:S09]  /*46d0*/  UISETP.NE.AND UP0, UPT, UR6, UR5, UPT ;  /* 0x000000050600728c */ /* 0x000fd2000bf05270 */
[----:B------:R-:W-:Y:S05]  /*46e0*/  BRA.U UP0, `(.L_x_52) ;  /* 0x00000001002c7547 */ /* 0x000fea000b800000 */
[----:B------:R-:W1:Y:S01]  /*46f0*/  S2R R4, SR_LANEID ;  /* 0x0000000000047919 */ /* 0x000e620000000000 */
[----:B------:R-:W-:-:S03]  /*4700*/  ULOP3.LUT UR5, URZ, UR4, URZ, 0x33, !UPT ;  /* 0x00000004ff057292 */ /* 0x000fc6000f8e33ff */
[----:B------:R-:W-:Y:S02]  /*4710*/  VOTEU.ANY UR4, UPT, PT ;  /* 0x0000000000047886 */ /* 0x000fe400038e0100 */
[----:B------:R-:W-:Y:S01]  /*4720*/  UFLO.U32 UR4, UR4 ;  /* 0x00000004000472bd */ /* 0x000fe200080e0000 */
[----:B------:R-:W-:-:S04]  /*4730*/  IMAD.U32 R3, RZ, RZ, UR5 ;  /* 0x00000005ff037e24 */ /* 0x000fc8000f8e00ff */
[----:B------:R-:W2:Y:S02]  /*4740*/  REDUX UR6, R3 ;  /* 0x00000000030673c4 */ /* 0x000ea40000000000 */
[----:B------:R3:W-:Y:S01]  /*4750*/  UTCATOMSWS.AND URZ, UR5 ;  /* 0x0000000500ff79e3 */ /* 0x0007e20008000000 */
[----:B-1----:R-:W-:Y:S02]  /*4760*/  ISETP.EQ.U32.AND P0, PT, R4, UR4, PT ;  /* 0x0000000404007c0c */ /* 0x002fe4000bf02070 */
[----:B--2---:R-:W-:-:S11]  /*4770*/  MOV R4, UR6 ;  /* 0x0000000600047c02 */ /* 0x004fd60008000f00 */
[----:B------:R3:W-:Y:S01]  /*4780*/  @P0 ATOMS.AND RZ, [UR8], R4 ;  /* 0x00000004ffff098c */ /* 0x0007e2000a800008 */
[----:B------:R-:W-:Y:S05]  /*4790*/  BRA `(.L_x_53) ;  /* 0x0000000000147947 */ /* 0x000fea0003800000 */
.L_x_52:
[----:B------:R-:W-:Y:S02]  /*47a0*/  MOV R4, 0x47c0 ;  /* 0x000047c000047802 */ /* 0x000fe40000000f00 */
[----:B------:R-:W-:Y:S05]  /*47b0*/  CALL.REL.NOINC `($__internal_0_$__cuda_sm10x_tcgen05_guardrail_trap_col_being_dealloced_not_returned_by_alloc) ;  /* 0x000000a400a07944 */ /* 0x000fea0003c00000 */
[----:B------:R-:W-:Y:S05]  /*47c0*/  BRA `(.L_x_53) ;  /* 0x0000000000087947 */ /* 0x000fea0003800000 */
.L_x_51:
[----:B------:R-:W-:Y:S02]  /*47d0*/  MOV R4, 0x47f0 ;  /* 0x000047f000047802 */ /* 0x000fe40000000f00 */
[----:B------:R-:W-:Y:S05]  /*47e0*/  CALL.REL.NOINC `($__internal_2_$__cuda_sm10x_tcgen05_guardrail_trap_unallocated_columns_being_dealloced) ;  /* 0x000000a400ac7944 */ /* 0x000fea0003c00000 */
.L_x_53:
[----:B------:R-:W-:Y:S01]  /*47f0*/  NOP ;  /* 0x0000000000007918 */ /* 0x000fe20000000000 */
[----:B------:R-:W-:Y:S05]  /*4800*/  BRA `(.L_x_54) ;  /* 0x0000000000047947 */ /* 0x000fea0003800000 */
.L_x_9:
[----:B------:R-:W-:Y:S01]  /*4810*/  NOP ;  /* 0x0000000000007918 */ /* 0x000fe20000000000 */
.L_x_54:
[----:B------:R-:W-:Y:S02]  /*4820*/  UISETP.NE.AND UP1, UPT, UR74, 0xc, UPT ;  /* 0x0000000c4a00788c */ /* 0x000fe4000bf25270 */
[----:B------:R-:W-:-:S07]  /*4830*/  UISETP.NE.AND UP0, UPT, UR74, 0xd, UPT ;  /* 0x0000000d4a00788c */ /* 0x000fce000bf05270 */
[----:B------:R-:W-:Y:S05]  /*4840*/  BRA.U UP1, `(.L_x_55) ;  /* 0x00000001012c7547 */ /* 0x000fea000b800000 */
[----:B------:R-:W4:Y:S01]  /*4850*/  S2UR UR4, SR_CgaCtaId ;  /* 0x00000000000479c3 */ /* 0x000f220000008800 */
[----:B------:R-:W-:Y:S01]  /*4860*/  UMOV UR6, 0x400 ;  /* 0x0000040000067882 */ /* 0x000fe20000000000 */
[----:B---3--:R-:W-:Y:S01]  /*4870*/  UMOV UR5, 0x20 ;  /* 0x0000002000057882 */ /* 0x008fe20000000000 */
[----:B------:R-:W-:Y:S01]  /*4880*/  ELECT P0, URZ, PT ;  /* 0x0000000000ff782f */ /* 0x000fe20003800000 */
[----:B----4-:R-:W-:Y:S02]  /*4890*/  ULEA UR6, UR4, UR6, 0x18 ;  /* 0x0000000604067291 */ /* 0x010fe4000f8ec0ff */
[----:B------:R-:W-:-:S04]  /*48a0*/  UIADD3 UR4, UPT, UPT, -UR5, 0x100000, URZ ;  /* 0x0010000005047890 */ /* 0x000fc8000fffe1ff */
[----:B------:R-:W-:Y:S02]  /*48b0*/  USHF.L.U32 UR5, UR4, 0xb, URZ ;  /* 0x0000000b04057899 */ /* 0x000fe400080006ff */
[----:B------:R-:W-:Y:S01]  /*48c0*/  USHF.L.U32 UR4, UR4, 0x1, URZ ;  /* 0x0000000104047899 */ /* 0x000fe200080006ff */
[----:B------:R-:W3:Y:S11]  /*48d0*/  FENCE.VIEW.ASYNC.S ;  /* 0x00000000000073c6 */ /* 0x000ef60000000000 */
[----:B---3--:R4:W5:Y:S02]  /*48e0*/  SYNCS.EXCH.64 URZ, [UR6+0x160], UR4 ;  /* 0x0001600406ff75b2 */ /* 0x0089640008000100 */
[----:B----4-:R-:W-:Y:S01]  /*48f0*/  NOP ;  /* 0x0000000000007918 */ /* 0x010fe20000000000 */
.L_x_55:
[----:B------:R-:W-:Y:S01]  /*4900*/  NOP ;  /* 0x0000000000007918 */ /* 0x000fe20000000000 */
[----:B------:R-:W-:Y:S05]  /*4910*/  BRA.U UP0, `(.L_x_56) ;  /* 0x0000000500447547 */ /* 0x000fea000b800000 */
[----:B------:R-:W-:-:S08]  /*4920*/  NOP ;  /* 0x0000000000007918 */ /* 0x000fd00000000000 */
[----:B------:R-:W4:-:S00]  /*4930*/  USETMAXREG.DEALLOC.CTAPOOL 0x30 ;  /* 0x00000030000079c8 */ /* 0x000f0000080e0500 */
[----:B------:R-:W1:Y:S01]  /*4940*/  LDCU UR4, c[0x0][0x640] ;  /* 0x0000c800ff0477ac */ /* 0x000e620008000800 */
[----:B------:R-:W2:Y:S01]  /*4950*/  LDCU.U8 UR8, c[0x0][0x644] ;  /* 0x0000c880ff0877ac */ /* 0x000ea20008000000 */
[----:B------:R-:W3:Y:S01]  /*4960*/  LDCU.U8 UR7, c[0x0][0x645] ;  /* 0x0000c8a0ff0777ac */ /* 0x000ee20008000000 */
[----:B------:R-:W5:Y:S01]  /*4970*/  LDCU UR6, c[0x0][0x654] ;  /* 0x0000ca80ff0677ac */ /* 0x000f620008000800 */
[----:B------:R-:W2:Y:S01]  /*4980*/  LDCU.U8 UR13, c[0x0][0x638] ;  /* 0x0000c700ff0d77ac */ /* 0x000ea20008000000 */
[----:B-1-3--:R-:W-:Y:S01]  /*4990*/  UIMAD.WIDE.U32 UR4, UR77, UR4, URZ ;  /* 0x000000044d0472a5 */ /* 0x00afe2000f8e00ff */
[----:B------:R-:W1:Y:S03]  /*49a0*/  LDCU.U8 UR14, c[0x0][0x650] ;  /* 0x0000ca00ff0e77ac */ /* 0x000e660008000000 */
[----:B------:R-:W-:Y:S01]  /*49b0*/  UIADD3 UR4, UPT, UPT, -UR5, UR77, URZ ;  /* 0x0000004d05047290 */ /* 0x000fe2000fffe1ff */
[----:B------:R-:W3:Y:S03]  /*49c0*/  LDCU.U8 UR11, c[0x0][0x639] ;  /* 0x0000c720ff0b77ac */ /* 0x000ee60008000000 */
[----:B--2---:R-:W-:Y:S01]  /*49d0*/  USHF.R.U32.HI UR4, URZ, UR8, UR4 ;  /* 0x00000008ff047299 */ /* 0x004fe20008011604 */
[----:B------:R-:W2:Y:S03]  /*49e0*/  LDCU.64 UR8, c[0x0][0x630] ;  /* 0x0000c600ff0877ac */ /* 0x000ea60008000a00 */
[----:B------:R-:W-:Y:S01]  /*49f0*/  UIADD3 UR4, UPT, UPT, UR5, UR4, URZ ;  /* 0x0000000405047290 */ /* 0x000fe2000fffe0ff */
[----:B------:R-:W3:Y:S03]  /*4a00*/  LDCU.U8 UR12, c[0x0][0x651] ;  /* 0x0000ca20ff0c77ac */ /* 0x000ee60008000000 */
[----:B------:R-:W-:Y:S01]  /*4a10*/  USHF.R.U32.HI UR10, URZ, UR7, UR4 ;  /* 0x00000007ff0a7299 */ /* 0x000fe20008011604 */
[----:B------:R-:W3:Y:S03]  /*4a20*/  LDCU UR7, c[0x0][0x63c] ;  /* 0x0000c780ff0777ac */ /* 0x000ee60008000800 */
[----:B-----5:R-:W-:-:S02]  /*4a30*/  UISETP.GE.AND UP0, UPT, UR10, UR6, UPT ;  /* 0x000000060a00728c */ /* 0x020fc4000bf06270 */
[----:B------:R-:W-:Y:S02]  /*4a40*/  UIADD3 UR4, UPT, UPT, -UR10, URZ, URZ ;  /* 0x000000ff0a047290 */ /* 0x000fe4000fffe1ff */
[----:B-1----:R-:W-:Y:S01]  /*4a50*/  USEL UR6, UR13, UR14, !UP0 ;  /* 0x0000000e0d067287 */ /* 0x002fe2000c000000 */
[----:B------:R-:W1:Y:S03]  /*4a60*/  LDCU.U8 UR14, c[0x0][0x62c] ;  /* 0x0000c580ff0e77ac */ /* 0x000e660008000000 */
[----:B------:R-:W-:-:S03]  /*4a70*/  ULOP3.LUT UR6, UR6, 0xff, URZ, 0xc0, !UPT ;  /* 0x000000ff06067892 */ /* 0x000fc6000f8ec0ff */
[----:B--2---:R-:W2:Y:S01]  /*4a80*/  @UP0 LDCU UR9, c[0x0][0x64c] ;  /* 0x0000c980ff0907ac */ /* 0x004ea20008000800 */
[----:B---3--:R-:W-:Y:S01]  /*4a90*/  UIMAD UR7, UR4, UR7, UR77 ;  /* 0x00000007040772a4 */ /* 0x008fe2000f8e024d */
[----:B------:R-:W3:Y:S03]  /*4aa0*/  @UP0 LDCU UR8, c[0x0][0x648] ;  /* 0x0000c900ff0807ac */ /* 0x000ee60008000800 */
[----:B--2---:R-:W-:Y:S02]  /*4ab0*/  UIMAD.WIDE.U32 UR4, UR7, UR9, URZ ;  /* 0x00000009070472a5 */ /* 0x004fe4000f8e00ff */
[----:B------:R-:W-:Y:S02]  /*4ac0*/  USEL UR9, UR11, UR12, !UP0 ;  /* 0x0000000c0b097287 */ /* 0x000fe4000c000000 */
[----:B------:R-:W-:Y:S01]  /*4ad0*/  UIADD3 UR4, UPT, UPT, UR7, -UR5, URZ ;  /* 0x8000000507047290 */ /* 0x000fe2000fffe0ff */
[----:B------:R-:W2:Y:S03]  /*4ae0*/  LDCU.64 UR12, c[0x0][0x620] ;  /* 0x0000c400ff0c77ac */ /* 0x000ea60008000a00 */
[----:B------:R-:W-:-:S02]  /*4af0*/  USHF.R.U32.HI UR4, URZ, UR6, UR4 ;  /* 0x00000006ff047299 */ /* 0x000fc40008011604 */
[----:B------:R-:W-:Y:S02]  /*4b00*/  ULOP3.LUT UR6, UR9, 0xff, URZ, 0xc0, !UPT ;  /* 0x000000ff09067892 */ /* 0x000fe4000f8ec0ff */
[----:B------:R-:W-:Y:S01]  /*4b10*/  UIADD3 UR4, UPT, UPT, UR5, UR4, URZ ;  /* 0x0000000405047290 */ /* 0x000fe2000fffe0ff */
[----:B------:R-:W5:Y:S03]  /*4b20*/  LDCU UR5, c[0x0][0x628] ;  /* 0x0000c500ff0577ac */ /* 0x000f660008000800 */
[----:B------:R-:W-:Y:S01]  /*4b30*/  USHF.R.U32.HI UR9, URZ, UR6, UR4 ;  /* 0x00000006ff097299 */ /* 0x000fe20008011604 */
[----:B------:R-:W1:Y:S03]  /*4b40*/  LDCU.U8 UR11, c[0x0][0x62d] ;  /* 0x0000c5a0ff0b77ac */ /* 0x000e660008000000 */
[----:B------:R-:W-:-:S04]  /*4b50*/  UIADD3 UR4, UPT, UPT, -UR9, URZ, URZ ;  /* 0x000000ff09047290 */ /* 0x000fc8000fffe1ff */
[----:B---3--:R-:W-:-:S04]  /*4b60*/  UIMAD UR4, UR8, UR4, UR7 ;  /* 0x00000004080472a4 */ /* 0x008fc8000f8e0207 */
[----:B--2---:R-:W-:-:S04]  /*4b70*/  UIMAD UR6, UR10, UR12, UR4 ;  /* 0x0000000c0a0672a4 */ /* 0x004fc8000f8e0204 */
[----:B-----5:R-:W-:-:S07]  /*4b80*/  UIMAD.WIDE.U32 UR4, UR6, UR5, URZ ;  /* 0x00000005060472a5 */ /* 0x020fce000f8e00ff */
[----:B------:R-:W-:Y:S02]  /*4b90*/  UMOV UR4, UR5 ;  /* 0x0000000500047c82 */ /* 0x000fe40008000000 */
[----:B------:R-:W-:Y:S02]  /*4ba0*/  UIADD3 UR12, UPT, UPT, UR6, -UR4, URZ ;  /* 0x80000004060c7290 */ /* 0x000fe4000fffe0ff */
[----:B------:R-:W2:Y:S02]  /*4bb0*/  LDCU UR5, c[0x0][0x60c] ;  /* 0x0000c180ff0577ac */ /* 0x000ea40008000800 */
[----:B-1----:R-:W-:-:S04]  /*4bc0*/  USHF.R.U32.HI UR12, URZ, UR14, UR12 ;  /* 0x0000000eff0c7299 */ /* 0x002fc8000801160c */
[----:B------:R-:W-:-:S04]  /*4bd0*/  UIADD3 UR12, UPT, UPT, UR4, UR12, URZ ;  /* 0x0000000c040c7290 */ /* 0x000fc8000fffe0ff */
[----:B------:R-:W-:-:S04]  /*4be0*/  USHF.R.U32.HI UR12, URZ, UR11, UR12 ;  /* 0x0000000bff0c7299 */ /* 0x000fc8000801160c */
[----:B------:R-:W-:Y:S02]  /*4bf0*/  UIADD3 UR11, UPT, UPT, -UR12, URZ, URZ ;  /* 0x000000ff0c0b7290 */ /* 0x000fe4000fffe1ff */
[----:B--2---:R-:W-:Y:S02]  /*4c00*/  UISETP.GE.AND UP0, UPT, UR77, UR5, UPT ;  /* 0x000000054d00728c */ /* 0x004fe4000bf06270 */
[----:B------:R-:W-:-:S07]  /*4c10*/  UIMAD UR11, UR11, UR13, UR6 ;  /* 0x0000000d0b0b72a4 */ /* 0x000fce000f8e0206 */
[----:B----4-:R-:W-:Y:S05]  /*4c20*/  BRA.U UP0, `(.L_x_56) ;  /* 0x0000000100807547 */ /* 0x010fea000b800000 */
[----:B------:R-:W1:Y:S01]  /*4c30*/  S2UR UR4, SR_CgaCtaId ;  /* 0x00000000000479c3 */ /* 0x000e620000008800 */
[----:B------:R-:W-:Y:S01]  /*4c40*/  UMOV UR5, 0x400 ;  /* 0x0000040000057882 */ /* 0x000fe20000000000 */
[----:B------:R-:W2:Y:S01]  /*4c50*/  LDCU UR8, c[0x0][0x614] ;  /* 0x0000c280ff0877ac */ /* 0x000ea20008000800 */
[----:B------:R-:W3:Y:S01]  /*4c60*/  LDCU.64 UR6, c[0x0][0x348] ;  /* 0x00006900ff0677ac */ /* 0x000ee20008000a00 */
[----:B------:R-:W-:Y:S01]  /*4c70*/  ULOP3.LUT UR10, UR77, 0x1, URZ, 0xc0, !UPT ;  /* 0x000000014d0a7892 */ /* 0x000fe2000f8ec0ff */
[----:B------:R-:W-:Y:S01]  /*4c80*/  UMOV UR14, 0x20 ;  /* 0x00000020000e7882 */ /* 0x000fe20000000000 */
[----:B-1----:R-:W-:Y:S02]  /*4c90*/  ULEA UR4, UR4, UR5, 0x18 ;  /* 0x0000000504047291 */ /* 0x002fe4000f8ec0ff */
[----:B------:R-:W-:Y:S02]  /*4ca0*/  ULOP3.LUT UR5, URZ, UR9, URZ, 0x33, !UPT ;  /* 0x00000009ff057292 */ /* 0x000fe4000f8e33ff */
[----:B---3--:R-:W-:-:S02]  /*4cb0*/  UIADD3 UR6, UP0, UPT, UR6, 0x200, URZ ;  /* 0x0000020006067890 */ /* 0x008fc4000ff1e0ff */
[----:B--2---:R-:W-:Y:S02]  /*4cc0*/  UIADD3 UR5, UPT, UPT, UR5, UR8, URZ ;  /* 0x0000000805057290 */ /* 0x004fe4000fffe0ff */
[----:B------:R-:W-:Y:S01]  /*4cd0*/  UIADD3 UR8, UPT, UPT, UR4, 0x800, URZ ;  /* 0x0000080004087890 */ /* 0x000fe2000fffe0ff */
[----:B------:R-:W1:Y:S01]  /*4ce0*/  SYNCS.PHASECHK.TRANS64.TRYWAIT P0, [UR4+0x130], RZ ;  /* 0x000130ffff0075a7 */ /* 0x000e620008001104 */
[----:B------:R-:W-:Y:S02]  /*4cf0*/  ULEA UR10, UR5, UR10, 0x1 ;  /* 0x0000000a050a7291 */ /* 0x000fe4000f8e08ff */
[----:B------:R-:W-:Y:S02]  /*4d00*/  UIADD3.X UR7, UPT, UPT, URZ, UR7, URZ, UP0, !UPT ;  /* 0x00000007ff077290 */ /* 0x000fe400087fe4ff */
[----:B------:R-:W-:Y:S02]  /*4d10*/  UIADD3 UR13, UPT, UPT, UR4, 0x2800, URZ ;  /* 0x00002800040d7890 */ /* 0x000fe4000fffe0ff */
[----:B------:R-:W-:-:S02]  /*4d20*/  UIADD3 UR5, UPT, UPT, UR4, 0x4800, URZ ;  /* 0x0000480004057890 */ /* 0x000fc4000fffe0ff */
[----:B------:R-:W-:Y:S01]  /*4d30*/  USHF.L.U32 UR10, UR10, 0x7, URZ ;  /* 0x000000070a0a7899 */ /* 0x000fe200080006ff */
[----:B------:R-:W-:Y:S01]  /*4d40*/  UMOV UR9, URZ ;  /* 0x000000ff00097c82 */ /* 0x000fe20008000000 */
[----:B-1----:R-:W-:Y:S10]  /*4d50*/  @!P0 BRA `(.L_x_57) ;  /* 0x0000009800e88947 */ /* 0x002ff40003800000 */
.L_x_126:
[----:B------:R2:W-:Y:S01]  /*4d60*/  UTMASTG.4D [UR8], [UR6], desc[URZ] ;  /* 0x0000ff08060073b5 */ /* 0x0005e20008019000 */
[----:B-1----:R-:W-:Y:S01]  /*4d70*/  HFMA2 R3, -RZ, RZ, 0, 5.9604644775390625e-08 ;  /* 0x00000001ff037431 */ /* 0x002fe200000001ff */
[----:B--2---:R-:W-:Y:S01]  /*4d80*/  UMOV UR8, UR13 ;  /* 0x0000000d00087c82 */ /* 0x004fe20008000000 */
[----:B------:R-:W-:Y:S01]  /*4d90*/  UMOV UR9, UR14 ;  /* 0x0000000e00097c82 */ /* 0x000fe20008000000 */
[----:B------:R-:W-:Y:S01]  /*4da0*/  UMOV UR13, 0x40 ;  /* 0x00000040000d7882 */ /* 0x000fe20000000000 */
[----:B------:R1:W-:Y:S02]  /*4db0*/  UTMASTG.4D [UR8], [UR6], desc[URZ] ;  /* 0x0000ff08060073b5 */ /* 0x0003e40008019000 */
[----:B-1----:R-:W-:Y:S01]  /*4dc0*/  UMOV UR8, UR5 ;  /* 0x0000000500087c82 */ /* 0x002fe20008000000 */
[----:B------:R-:W-:Y:S02]  /*4dd0*/  UMOV UR9, UR13 ;  /* 0x0000000d00097c82 */ /* 0x000fe40008000000 */
[----:B------:R4:W-:Y:S01]  /*4de0*/  UTMASTG.4D [UR8], [UR6], desc[URZ] ;  /* 0x0000ff08060073b5 */ /* 0x0009e20008019000 */
[----:B------:R0:W-:Y:S01]  /*4df0*/  UTMACMDFLUSH ;  /* 0x00000000000079b7 */ /* 0x0001e20000000000 */
[----:B------:R-:W-:-:S04]  /*4e00*/  DEPBAR.LE SB0, 0x0 ;  /* 0x000080000000791a */ /* 0x000fc80000000000 */
[----:B------:R4:W-:Y:S01]  /*4e10*/  SYNCS.ARRIVE.TRANS64.ART0 RZ, [UR4+0x138], R3 ;  /* 0x00013803ffff79a7 */ /* 0x0009e20008500004 */
[----:B------:R-:W-:Y:S01]  /*4e20*/  NOP ;  /* 0x0000000000007918 */ /* 0x000fe20000000000 */
.L_x_56:
[----:B------:R-:W-:-:S09]  /*4e30*/  UISETP.GT.AND UP0, UPT, UR74, 0x3, UPT ;  /* 0x000000034a00788c */ /* 0x000fd2000bf04270 */
[----:B------:R-:W-:Y:S05]  /*4e40*/  BRA.U UP0, `(.L_x_58) ;  /* 0x0000007500a47547 */ /* 0x000fea000b800000 */
[----:B------:R-:W-:Y:S01]  /*4e50*/  NOP ;  /* 0x0000000000007918 */ /* 0x000fe20000000000 */
.L_x_59:
[----:B------:R-:W-:-:S08]  /*4e60*/  NOP ;  /* 0x0000000000007918 */ /* 0x000fd00000000000 */
[----:B------:R-:W1:Y:S02]  /*4e70*/  USETMAXREG.TRY_ALLOC.CTAPOOL UP0, 0xc0 ;  /* 0x000000c0000079c8 */ /* 0x000e640008000600 */
[----:B-1----:R-:W-:Y:S05]  /*4e80*/  BRA.U !UP0, `(.L_x_59) ;  /* 0xfffffffd08f47547 */ /* 0x002fea000b83ffff */
[----:B------:R-:W1:Y:S01]  /*4e90*/  LDCU UR4, c[0x0][0x60c] ;  /* 0x0000c180ff0477ac */ /* 0x000e620008000800 */
[----:B----4-:R-:W-:Y:S01]  /*4ea0*/  UMOV UR10, 0x1 ;  /* 0x00000001000a7882 */ /* 0x010fe20000000000 */
[----:B-1----:R-:W-:Y:S01]  /*4eb0*/  UISETP.GE.AND UP0, UPT, UR77, UR4, UPT ;  /* 0x000000044d00728c */ /* 0x002fe2000bf06270 */
[----:B-----5:R-:W-:Y:S08]  /*4ec0*/  BAR.SYNC.DEFER_BLOCKING 0x2, 0x120 ;  /* 0x0084800000007b1d */ /* 0x020ff00000010000 */
[----:B------:R-:W-:Y:S05]  /*4ed0*/  BRA.U UP0, `(.L_x_60) ;  /* 0x00000075005c7547 */ /* 0x000fea000b800000 */
[----:B------:R-:W1:Y:S01]  /*4ee0*/  S2UR UR4, SR_CgaCtaId ;  /* 0x00000000000479c3 */ /* 0x000e620000008800 */
[----:B------:R-:W-:Y:S01]  /*4ef0*/  UMOV UR8, 0x400 ;  /* 0x0000040000087882 */ /* 0x000fe20000000000 */
[----:B--2---:R-:W-:Y:S01]  /*4f00*/  HFMA2 R3, -RZ, RZ, -0.0 , 0 ;  /* 0x80000000ff037431 */ /* 0x004fe200000001ff */
[----:B------:R-:W2:Y:S01]  /*4f10*/  LDCU.U8 UR9, c[0x0][0x644] ;  /* 0x0000c880ff0977ac */ /* 0x000ea20008000000 */
[----:B------:R-:W4:Y:S01]  /*4f20*/  LDCU.U8 UR6, c[0x0][0x645] ;  /* 0x0000c8a0ff0677ac */ /* 0x000f220008000000 */
[----:B------:R-:W5:Y:S01]  /*4f30*/  LDCU UR7, c[0x0][0x654] ;  /* 0x0000ca80ff0777ac */ /* 0x000f620008000800 */
[----:B------:R-:W3:Y:S01]  /*4f40*/  LDCU UR16, c[0x0][0x38c] ;  /* 0x00007180ff1077ac */ /* 0x000ee20008000800 */
[----:B------:R-:W2:Y:S01]  /*4f50*/  LDCU UR15, c[0x0][0x380] ;  /* 0x00007000ff0f77ac */ /* 0x000ea20008000800 */
[----:B-1----:R-:W-:Y:S01]  /*4f60*/  ULEA UR8, UR4, UR8, 0x18 ;  /* 0x0000000804087291 */ /* 0x002fe2000f8ec0ff */
[----:B------:R-:W1:Y:S08]  /*4f70*/  LDCU UR4, c[0x0][0x640] ;  /* 0x0000c800ff0477ac */ /* 0x000e700008000800 */
[----:B------:R-:W3:Y:S02]  /*4f80*/  SYNCS.PHASECHK.TRANS64.TRYWAIT P0, [UR8+0x128], R3 ;  /* 0x00012803ff0075a7 */ /* 0x000ee40008001108 */
[----:B-1-3--:R-:W-:-:S04]  /*4f90*/  UIMAD.WIDE.U32 UR4, UR77, UR4, URZ ;  /* 0x000000044d0472a5 */ /* 0x00afc8000f8e00ff */
[----:B------:R-:W-:-:S04]  /*4fa0*/  UIADD3 UR4, UPT, UPT, -UR5, UR77, URZ ;  /* 0x0000004d05047290 */ /* 0x000fc8000fffe1ff */
[----:B--2---:R-:W-:-:S04]  /*4fb0*/  USHF.R.U32.HI UR4, URZ, UR9, UR4 ;  /* 0x00000009ff047299 */ /* 0x004fc80008011604 */
[----:B------:R-:W-:Y:S01]  /*4fc0*/  UIADD3 UR4, UPT, UPT, UR5, UR4, URZ ;  /* 0x0000000405047290 */ /* 0x000fe2000fffe0ff */
[----:B------:R-:W1:Y:S03]  /*4fd0*/  LDCU UR5, c[0x0][0x634] ;  /* 0x0000c680ff0577ac */ /* 0x000e660008000800 */
[----:B----4-:R-:W-:Y:S01]  /*4fe0*/  USHF.R.U32.HI UR4, URZ, UR6, UR4 ;  /* 0x00000006ff047299 */ /* 0x010fe20008011604 */
[----:B------:R-:W2:Y:S03]  /*4ff0*/  LDCU UR6, c[0x0][0x63c] ;  /* 0x0000c780ff0677ac */ /* 0x000ea60008000800 */
[----:B-----5:R-:W-:Y:S02]  /*5000*/  UISETP.GE.AND UP0, UPT, UR4, UR7, UPT ;  /* 0x000000070400728c */ /* 0x020fe4000bf06270 */
[----:B------:R-:W-:-:S09]  /*5010*/  UIADD3 UR4, UPT, UPT, -UR4, URZ, URZ ;  /* 0x000000ff04047290 */ /* 0x000fd2000fffe1ff */
[----:B-1----:R-:W1:Y:S01]  /*5020*/  @UP0 LDCU UR5, c[0x0][0x64c] ;  /* 0x0000c980ff0507ac */ /* 0x002e620008000800 */
[----:B--2---:R-:W-:Y:S01]  /*5030*/  UIMAD UR6, UR4, UR6, UR77 ;  /* 0x00000006040672a4 */ /* 0x004fe2000f8e024d */
[----:B-1----:R-:W-:Y:S11]  /*5040*/  @!P0 BRA `(.L_x_61) ;  /* 0x0000009800448947 */ /* 0x002ff60003800000 */
.L_x_128:
[----:B------:R-:W2:Y:S01]  /*5050*/  LDCU.U8 UR7, c[0x0][0x650] ;  /* 0x0000ca00ff0777ac */ /* 0x000ea20008000000 */
[----:B------:R-:W3:Y:S01]  /*5060*/  SYNCS.PHASECHK.TRANS64.TRYWAIT P0, [UR8+0xf0], RZ ;  /* 0x0000f0ffff0075a7 */ /* 0x000ee20008001108 */
[C---:B------:R-:W-:Y:S01]  /*5070*/  LOP3.LUT R4, R2.reuse, 0x7f, RZ, 0xc0, !PT ;  /* 0x0000007f02047812 */ /* 0x040fe200078ec0ff */
[----:B------:R-:W-:Y:S01]  /*5080*/  IMAD.U32 R84, R2, 0x10000, RZ ;  /* 0x0001000002547824 */ /* 0x000fe200078e00ff */
[----:B------:R-:W2:Y:S01]  /*5090*/  LDCU.U8 UR4, c[0x0][0x638] ;  /* 0x0000c700ff0477ac */ /* 0x000ea20008000000 */
[----:B------:R-:W4:Y:S03]  /*50a0*/  LDCU.U8 UR9, c[0x0][0x639] ;  /* 0x0000c720ff0977ac */ /* 0x000f260008000000 */
[----:B------:R-:W-:Y:S01]  /*50b0*/  LOP3.LUT R84, R84, 0x600000, RZ, 0xc0, !PT ;  /* 0x0060000054547812 */ /* 0x000fe200078ec0ff */
[----:B------:R-:W4:Y:S01]  /*50c0*/  LDCU.U8 UR10, c[0x0][0x651] ;  /* 0x0000ca20ff0a77ac */ /* 0x000f220008000000 */
[----:B------:R-:W5:Y:S01]  /*50d0*/  LDCU UR14, c[0x0][0x614] ;  /* 0x0000c280ff0e77ac */ /* 0x000f620008000800 */
[----:B------:R-:W-:Y:S01]  /*50e0*/  UMOV UR18, 0x0 ;  /* 0x0000000000127882 */ /* 0x000fe20000000000 */
[----:B------:R-:W-:Y:S01]  /*50f0*/  UMOV UR19, 0x1 ;  /* 0x0000000100137882 */ /* 0x000fe20000000000 */
[----:B--2---:R-:W-:-:S02]  /*5100*/  USEL UR7, UR4, UR7, !UP0 ;  /* 0x0000000704077287 */ /* 0x004fc4000c000000 */
[----:B------:R-:W-:Y:S02]  /*5110*/  UIMAD.WIDE.U32 UR4, UR6, UR5, URZ ;  /* 0x00000005060472a5 */ /* 0x000fe4000f8e00ff */
[----:B------:R-:W-:Y:S02]  /*5120*/  ULOP3.LUT UR7, UR7, 0xff, URZ, 0xc0, !UPT ;  /* 0x000000ff07077892 */ /* 0x000fe4000f8ec0ff */
[----:B------:R-:W-:Y:S02]  /*5130*/  UIADD3 UR4, UPT, UPT, UR6, -UR5, URZ ;  /* 0x8000000506047290 */ /* 0x000fe4000fffe0ff */
[----:B----4-:R-:W-:Y:S02]  /*5140*/  USEL UR6, UR9, UR10, !UP0 ;  /* 0x0000000a09067287 */ /* 0x010fe4000c000000 */
[----:B------:R-:W-:Y:S02]  /*5150*/  USHF.R.U32.HI UR4, URZ, UR7, UR4 ;  /* 0x00000007ff047299 */ /* 0x000fe40008011604 */
[----:B------:R-:W-:-:S02]  /*5160*/  ULOP3.LUT UR6, UR6, 0xff, URZ, 0xc0, !UPT ;  /* 0x000000ff06067892 */ /* 0x000fc4000f8ec0ff */
[----:B------:R-:W-:Y:S02]  /*5170*/  UIADD3 UR4, UPT, UPT, UR5, UR4, URZ ;  /* 0x0000000405047290 */ /* 0x000fe4000fffe0ff */
[----:B------:R-:W-:Y:S02]  /*5180*/  UIADD3 UR7, UPT, UPT, UR16, -UR15, URZ ;  /* 0x8000000f10077290 */ /* 0x000fe4000fffe0ff */
[----:B------:R-:W-:Y:S02]  /*5190*/  USHF.R.U32.HI UR11, URZ, UR6, UR4 ;  /* 0x00000006ff0b7299 */ /* 0x000fe40008011604 */
[----:B------:R-:W-:Y:S02]  /*51a0*/  UIADD3 UR9, UPT, UPT, UR16, -0x1, URZ ;  /* 0xffffffff10097890 */ /* 0x000fe4000fffe0ff */
[----:B-----5:R-:W-:Y:S02]  /*51b0*/  UIADD3 UR4, UPT, UPT, -UR11, UR14, URZ ;  /* 0x0000000e0b047290 */ /* 0x020fe4000fffe1ff */
[----:B------:R-:W-:-:S02]  /*51c0*/  UIADD3 UR5, UPT, UPT, -UR16, URZ, URZ ;  /* 0x000000ff10057290 */ /* 0x000fc4000fffe1ff */
[----:B------:R-:W-:Y:S02]  /*51d0*/  ULEA UR10, UR4, UR7, 0x7 ;  /* 0x00000007040a7291 */ /* 0x000fe4000f8e38ff */
[----:B------:R-:W-:Y:S02]  /*51e0*/  USHF.R.S32.HI UR4, URZ, 0x1f, UR9 ;  /* 0x0000001fff047899 */ /* 0x000fe40008011409 */
[----:B------:R-:W-:Y:S02]  /*51f0*/  USHF.R.S32.HI UR5, URZ, 0x1f, UR5 ;  /* 0x0000001fff057899 */ /* 0x000fe40008011405 */
[----:B------:R-:W-:Y:S02]  /*5200*/  UIADD3 UR6, UPT, UPT, -UR10, URZ, URZ ;  /* 0x000000ff0a067290 */ /* 0x000fe4000fffe1ff */
[----:B------:R-:W-:Y:S02]  /*5210*/  ULEA.HI UR9, UR4, UR9, URZ, 0x7 ;  /* 0x0000000904097291 */ /* 0x000fe4000f8f38ff */
[----:B------:R-:W-:-:S02]  /*5220*/  ULEA.HI UR7, UR5, -UR16, URZ, 0x7 ;  /* 0x8000001005077291 */ /* 0x000fc4000f8f38ff */
[----:B------:R-:W-:Y:S02]  /*5230*/  USHF.R.S32.HI UR4, URZ, 0x1f, UR6 ;  /* 0x0000001fff047899 */ /* 0x000fe40008011406 */
[----:B------:R-:W-:Y:S02]  /*5240*/  UIADD3 UR5, UPT, UPT, UR10, -0x1, URZ ;  /* 0xffffffff0a057890 */ /* 0x000fe4000fffe0ff */
[----:B------:R-:W-:Y:S02]  /*5250*/  UISETP.GT.AND UP0, UPT, UR16, URZ, UPT ;  /* 0x000000ff1000728c */ /* 0x000fe4000bf04270 */
[----:B------:R-:W-:Y:S02]  /*5260*/  ULEA.HI UR4, UR4, -UR10, URZ, 0x7 ;  /* 0x8000000a04047291 */ /* 0x000fe4000f8f38ff */
[----:B------:R-:W-:Y:S02]  /*5270*/  USHF.R.S32.HI UR6, URZ, 0x1f, UR5 ;  /* 0x0000001fff067899 */ /* 0x000fe40008011405 */
[----:B------:R-:W-:-:S02]  /*5280*/  USHF.R.S32.HI UR4, URZ, 0x7, UR4 ;  /* 0x00000007ff047899 */ /* 0x000fc40008011404 */
[----:B------:R-:W-:Y:S02]  /*5290*/  USHF.R.S32.HI UR7, URZ, 0x7, UR7 ;  /* 0x00000007ff077899 */ /* 0x000fe40008011407 */
[----:B------:R-:W-:Y:S02]  /*52a0*/  UISETP.GT.AND UP1, UPT, UR10, URZ, UPT ;  /* 0x000000ff0a00728c */ /* 0x000fe4000bf24270 */
[----:B------:R-:W-:Y:S02]  /*52b0*/  ULEA.HI UR5, UR6, UR5, URZ, 0x7 ;  /* 0x0000000506057291 */ /* 0x000fe4000f8f38ff */
[----:B------:R-:W-:Y:S02]  /*52c0*/  UIADD3 UR6, UPT, UPT, -UR4, URZ, URZ ;  /* 0x000000ff04067290 */ /* 0x000fe4000fffe1ff */
[----:B------:R-:W-:Y:S02]  /*52d0*/  @UP0 UIMAD.WIDE UR12, UR9, 0x2000000, UR18 ;  /* 0x02000000090c08a5 */ /* 0x000fe4000f8e0212 */
[----:B------:R-:W-:-:S02]  /*52e0*/  ULEA.HI.SX32 UR5, UR5, 0x1, 0x19 ;  /* 0x0000000105057891 */ /* 0x000fc4000f8fcaff */
[----:B------:R-:W-:-:S05]  /*52f0*/  UIADD3 UR4, UPT, UPT, -UR7, URZ, URZ ;  /* 0x000000ff07047290 */ /* 0x000fca000fffe1ff */
[----:B------:R-:W-:Y:S01]  /*5300*/  @!UP1 UMOV UR5, UR6 ;  /* 0x0000000600059c82 */ /* 0x000fe20008000000 */
[----:B------:R-:W-:Y:S01]  /*5310*/  R2UR UR6, R84 ;  /* 0x00000000540672ca */ /* 0x000fe200000e0000 */
[----:B------:R-:W-:Y:S02]  /*5320*/  @UP0 UMOV UR4, UR13 ;  /* 0x0000000d00040c82 */ /* 0x000fe40008000000 */
[----:B------:R-:W-:-:S04]  /*5330*/  UISETP.LT.AND UP0, UPT, UR5, UR4, UPT ;  /* 0x000000040500728c */ /* 0x000fc8000bf01270 */
[----:B------:R-:W-:Y:S02]  /*5340*/  USEL UR12, UR5, UR4, UP0 ;  /* 0x00000004050c7287 */ /* 0x000fe40008000000 */
[----:B------:R-:W-:Y:S02]  /*5350*/  USHF.L.U32 UR5, UR77, 0x7, URZ ;  /* 0x000000074d057899 */ /* 0x000fe400080006ff */
[----:B------:R-:W-:Y:S02]  /*5360*/  ULOP3.LUT UR4, URZ, UR11, URZ, 0x33, !UPT ;  /* 0x0000000bff047292 */ /* 0x000fe4000f8e33ff */
[----:B------:R-:W-:Y:S02]  /*5370*/  UIADD3 UR18, UPT, UPT, UR12, -0x1, URZ ;  /* 0xffffffff0c127890 */ /* 0x000fe4000fffe0ff */
[----:B------:R-:W-:Y:S01]  /*5380*/  UIADD3 UR4, UPT, UPT, UR4, UR14, URZ ;  /* 0x0000000e04047290 */ /* 0x000fe2000fffe0ff */
[----:B-1----:R-:W-:Y:S01]  /*5390*/  IMAD.U32 R3, RZ, RZ, UR5 ;  /* 0x00000005ff037e24 */ /* 0x002fe2000f8e00ff */
[----:B------:R-:W-:-:S04]  /*53a0*/  UISETP.LT.AND UP0, UPT, URZ, UR18, UPT ;  /* 0x00000012ff00728c */ /* 0x000fc8000bf01270 */
[----:B------:R-:W-:Y:S01]  /*53b0*/  LOP3.LUT R3, R4, 0x80, R3, 0xf8, !PT ;  /* 0x0000008004037812 */ /* 0x000fe200078ef803 */
[----:B------:R-:W-:Y:S01]  /*53c0*/  USEL UR5, URZ, UR18, !UP0 ;  /* 0x00000012ff057287 */ /* 0x000fe2000c000000 */
[----:B------:R-:W-:-:S03]  /*53d0*/  MOV R154, UR4 ;  /* 0x00000004009a7c02 */ /* 0x000fc60008000f00 */
[----:B------:R-:W-:Y:S02]  /*53e0*/  UIMAD UR4, UR5, -0x80, UR16 ;  /* 0xffffff80050478a4 */ /* 0x000fe4000f8e0210 */
[----:B------:R-:W-:Y:S01]  /*53f0*/  IMAD R154, R154, 0x100, R3 ;  /* 0x000001009a9a7824 */ /* 0x000fe200078e0203 */
[----:B------:R-:W-:Y:S01]  /*5400*/  MOV R3, UR15 ;  /* 0x0000000f00037c02 */ /* 0x000fe20008000f00 */
[----:B---3--:R-:W-:Y:S08]  /*5410*/  @!P0 BRA `(.L_x_62) ;  /* 0x0000009400708947 */ /* 0x008ff00003800000 */
.L_x_130:
[----:B------:R-:W-:Y:S01]  /*5420*/  IADD3 R36, PT, PT, -R3, UR4, R154 ;  /* 0x0000000403247c10 */ /* 0x000fe2000fffe19a */
[----:B------:R-:W-:Y:S01]  /*5430*/  IMAD.U32 R3, RZ, RZ, UR4 ;  /* 0x00000004ff037e24 */ /* 0x000fe2000f8e00ff */
[----:B-1----:R-:W1:Y:S01]  /*5440*/  LDTM.x32 R4, tmem[UR6] ;  /* 0x00000006000479ee */ /* 0x002e6200082c0000 */
[C---:B------:R-:W-:Y:S01]  /*5450*/  LOP3.LUT R85, R84.reuse, 0x20, RZ, 0xfc, !PT ;  /* 0x0000002054557812 */ /* 0x040fe200078efcff */
[----:B------:R-:W-:Y:S01]  /*5460*/  USHF.R.S32.HI UR5, URZ, 0x1f, UR74 ;  /* 0x0000001fff057899 */ /* 0x000fe2000801144a */
[----:B------:R-:W-:Y:S02]  /*5470*/  LOP3.LUT R86, R84, 0x40, RZ, 0xfc, !PT ;  /* 0x0000004054567812 */ /* 0x000fe400078efcff */
[----:B------:R-:W-:Y:S01]  /*5480*/  VIADDMNMX R3, R36, 0x1, R3, PT ;  /* 0x0000000124037846 */ /* 0x000fe20003800103 */
[----:B------:R-:W-:Y:S01]  /*5490*/  ULEA.HI UR5, UR5, UR74, URZ, 0x2 ;  /* 0x0000004a05057291 */ /* 0x000fe2000f8f10ff */
[----:B------:R-:W-:Y:S02]  /*54a0*/  R2UR UR4, R85 ;  /* 0x00000000550472ca */ /* 0x000fe400000e0000 */
[C---:B------:R-:W-:Y:S01]  /*54b0*/  LOP3.LUT R87, R84.reuse, 0x60, RZ, 0xfc, !PT ;  /* 0x0000006054577812 */ /* 0x040fe200078efcff */
[----:B------:R-:W-:Y:S01]  /*54c0*/  IMAD.MOV R136, RZ, RZ, -R3 ;  /* 0x000000ffff887224 */ /* 0x000fe200078e0a03 */
[----:B------:R-:W-:Y:S01]  /*54d0*/  ULOP3.LUT UR5, UR5, 0xfffffffc, URZ, 0xc0, !UPT ;  /* 0xfffffffc05057892 */ /* 0x000fe2000f8ec0ff */
[----:B------:R-:W-:Y:S01]  /*54e0*/  IMAD.MOV.U32 R3, RZ, RZ, -0x1 ;  /* 0xffffffffff037424 */ /* 0x000fe200078e00ff */
[----:B------:R-:W-:-:S02]  /*54f0*/  LOP3.LUT R164, R84, 0x50, RZ, 0xfc, !PT ;  /* 0x0000005054a47812 */ /* 0x000fc400078efcff */
[C---:B------:R-:W-:Y:S01]  /*5500*/  VIADDMNMX R36, R136.reuse, 0x20, RZ, !PT ;  /* 0x0000002088247846 */ /* 0x040fe200078001ff */
[----:B------:R-:W-:Y:S01]  /*5510*/  UIADD3 UR14, UPT, UPT, UR74, 0x3, -UR5 ;  /* 0x000000034a0e7890 */ /* 0x000fe2000fffe805 */
[----:B------:R-:W-:Y:S02]  /*5520*/  VIADDMNMX R140, R136, 0x80, RZ, !PT ;  /* 0x00000080888c7846 */ /* 0x000fe400078001ff */
[----:B------:R-:W-:Y:S01]  /*5530*/  SHF.R.U32.HI R36, RZ, R36, R3 ;  /* 0x00000024ff247219 */ /* 0x000fe20000011603 */
[----:B------:R-:W2:Y:S01]  /*5540*/  LDTM.x32 R52, tmem[UR4] ;  /* 0x00000004003479ee */ /* 0x000ea200082c0000 */
[----:B------:R-:W-:Y:S02]  /*5550*/  R2UR UR4, R86 ;  /* 0x00000000560472ca */ /* 0x000fe400000e0000 */
[----:B------:R-:W-:Y:S02]  /*5560*/  R2P PR, R36, 0x7e ;  /* 0x0000007e24007804 */ /* 0x000fe40000000000 */
[----:B------:R-:W-:-:S02]  /*5570*/  R2UR UR5, R86 ;  /* 0x00000000560572ca */ /* 0x000fc400000e0000 */
[----:B------:R-:W-:Y:S02]  /*5580*/  R2UR UR7, R0 ;  /* 0x00000000000772ca */ /* 0x000fe400000e0000 */
[----:B-1----:R-:W-:Y:S02]  /*5590*/  SEL R99, R5, 0xff800000, P1 ;  /* 0xff80000005637807 */ /* 0x002fe40000800000 */
[----:B------:R-:W-:Y:S02]  /*55a0*/  SEL R88, R6, 0xff800000, P2 ;  /* 0xff80000006587807 */ /* 0x000fe40001000000 */
[----:B------:R-:W-:Y:S02]  /*55b0*/  SEL R89, R7, 0xff800000, P3 ;  /* 0xff80000007597807 */ /* 0x000fe40001800000 */
[----:B------:R-:W-:Y:S02]  /*55c0*/  SEL R90, R8, 0xff800000, P4 ;  /* 0xff800000085a7807 */ /* 0x000fe40002000000 */
[----:B------:R-:W-:-:S02]  /*55d0*/  SEL R91, R9, 0xff800000, P5 ;  /* 0xff800000095b7807 */ /* 0x000fc40002800000 */
[----:B------:R-:W-:Y:S02]  /*55e0*/  SEL R102, R10, 0xff800000, P6 ;  /* 0xff8000000a667807 */ /* 0x000fe40003000000 */
[C---:B------:R-:W-:Y:S02]  /*55f0*/  R2P PR, R36.reuse.B1, 0x7f ;  /* 0x0000007f24007804 */ /* 0x040fe40000001000 */
[----:B------:R-:W-:Y:S02]  /*5600*/  LOP3.LUT R5, R36, 0x1, RZ, 0xc0, !PT ;  /* 0x0000000124057812 */ /* 0x000fe400078ec0ff */
[----:B------:R-:W-:Y:S02]  /*5610*/  VIADDMNMX R6, R136, 0x60, RZ, !PT ;  /* 0x0000006088067846 */ /* 0x000fe400078001ff */
[----:B------:R-:W-:Y:S02]  /*5620*/  SEL R92, R12, 0xff800000, P0 ;  /* 0xff8000000c5c7807 */ /* 0x000fe40000000000 */
[----:B------:R-:W-:-:S02]  /*5630*/  SEL R93, R13, 0xff800000, P1 ;  /* 0xff8000000d5d7807 */ /* 0x000fc40000800000 */
[----:B------:R-:W-:Y:S02]  /*5640*/  SEL R94, R14, 0xff800000, P2 ;  /* 0xff8000000e5e7807 */ /* 0x000fe40001000000 */
[----:B------:R-:W-:Y:S02]  /*5650*/  SEL R95, R15, 0xff800000, P3 ;  /* 0xff8000000f5f7807 */ /* 0x000fe40001800000 */
[----:B------:R-:W-:Y:S02]  /*5660*/  SEL R96, R16, 0xff800000, P4 ;  /* 0xff80000010607807 */ /* 0x000fe40002000000 */
[----:B------:R-:W-:Y:S02]  /*5670*/  SEL R97, R17, 0xff800000, P5 ;  /* 0xff80000011617807 */ /* 0x000fe40002800000 */
[----:B------:R-:W-:Y:S02]  /*5680*/  SEL R108, R18, 0xff800000, P6 ;  /* 0xff800000126c7807 */ /* 0x000fe40003000000 */
[----:B------:R-:W-:-:S02]  /*5690*/  R2P PR, R36.B2, 0x7f ;  /* 0x0000007f24007804 */ /* 0x000fc40000002000 */
[----:B------:R-:W-:Y:S02]  /*56a0*/  SHF.R.U32.HI R141, RZ, R6, R3 ;  /* 0x00000006ff8d7219 */ /* 0x000fe40000011603 */
[----:B------:R-:W-:Y:S02]  /*56b0*/  LOP3.LUT R165, R84, 0x70, RZ, 0xfc, !PT ;  /* 0x0000007054a57812 */ /* 0x000fe400078efcff */
[----:B------:R-:W-:Y:S02]  /*56c0*/  SEL R100, R20, 0xff800000, P0 ;  /* 0xff80000014647807 */ /* 0x000fe40000000000 */
[----:B------:R-:W-:Y:S02]  /*56d0*/  SEL R101, R21, 0xff800000, P1 ;  /* 0xff80000015657807 */ /* 0x000fe40000800000 */
[----:B------:R-:W-:Y:S02]  /*56e0*/  SEL R104, R22, 0xff800000, P2 ;  /* 0xff80000016687807 */ /* 0x000fe40001000000 */
[----:B------:R-:W-:-:S02]  /*56f0*/  SEL R105, R23, 0xff800000, P3 ;  /* 0xff80000017697807 */ /* 0x000fc40001800000 */
[----:B------:R-:W-:Y:S02]  /*5700*/  SEL R106, R24, 0xff800000, P4 ;  /* 0xff800000186a7807 */ /* 0x000fe40002000000 */
[----:B------:R-:W-:Y:S02]  /*5710*/  SEL R107, R25, 0xff800000, P5 ;  /* 0xff800000196b7807 */ /* 0x000fe40002800000 */
[----:B------:R-:W-:Y:S02]  /*5720*/  SEL R112, R26, 0xff800000, P6 ;  /* 0xff8000001a707807 */ /* 0x000fe40003000000 */
[----:B------:R-:W-:-:S05]  /*5730*/  R2P PR, R36.B3, 0x7f ;  /* 0x0000007f24007804 */ /* 0x000fca0000003000 */
[----:B------:R-:W-:Y:S02]  /*5740*/  SEL R110, R28, 0xff800000, P0 ;  /* 0xff8000001c6e7807 */ /* 0x000fe40000000000 */
[----:B------:R-:W-:Y:S02]  /*5750*/  ISETP.NE.U32.AND P0, PT, R5, 0x1, PT ;  /* 0x000000010500780c */ /* 0x000fe40003f05070 */
[----:B------:R-:W-:Y:S02]  /*5760*/  SEL R111, R29, 0xff800000, P1 ;  /* 0xff8000001d6f7807 */ /* 0x000fe40000800000 */
[----:B------:R-:W-:Y:S02]  /*5770*/  LOP3.LUT P1, RZ, R36, 0x80, RZ, 0xc0, !PT ;  /* 0x0000008024ff7812 */ /* 0x000fe4000782c0ff */
[----:B------:R-:W-:Y:S02]  /*5780*/  SEL R98, R4, 0xff800000, !P0 ;  /* 0xff80000004627807 */ /* 0x000fe40004000000 */
[----:B------:R-:W-:-:S02]  /*5790*/  LOP3.LUT P0, RZ, R36, 0x8000, RZ, 0xc0, !PT ;  /* 0x0000800024ff7812 */ /* 0x000fc4000780c0ff */
[----:B------:R-:W-:Y:S02]  /*57a0*/  VIADDMNMX R4, R136, 0x40, RZ, !PT ;  /* 0x0000004088047846 */ /* 0x000fe400078001ff */
[----:B------:R-:W-:Y:S02]  /*57b0*/  SEL R103, R11, 0xff800000, P1 ;  /* 0xff8000000b677807 */ /* 0x000fe40000800000 */
[C---:B------:R-:W-:Y:S02]  /*57c0*/  LOP3.LUT P1, RZ, R36.reuse, 0x800000, RZ, 0xc0, !PT ;  /* 0x0080000024ff7812 */ /* 0x040fe4000782c0ff */
[----:B------:R-:W-:Y:S02]  /*57d0*/  SEL R109, R19, 0xff800000, P0 ;  /* 0xff800000136d7807 */ /* 0x000fe40000000000 */
[----:B------:R-:W-:Y:S02]  /*57e0*/  ISETP.GT.AND P0, PT, R36, -0x1, PT ;  /* 0xffffffff2400780c */ /* 0x000fe40003f04270 */
[----:B------:R-:W-:-:S02]  /*57f0*/  SHF.R.U32.HI R4, RZ, R4, R3 ;  /* 0x00000004ff047219 */ /* 0x000fc40000011603 */
[----:B------:R-:W-:Y:S02]  /*5800*/  SEL R113, R27, 0xff800000, P1 ;  /* 0xff8000001b717807 */ /* 0x000fe40000800000 */
[----:B------:R-:W-:Y:S02]  /*5810*/  SEL R114, R30, 0xff800000, P2 ;  /* 0xff8000001e727807 */ /* 0x000fe40001000000 */
[----:B------:R-:W-:Y:S02]  /*5820*/  SEL R115, R31, 0xff800000, P3 ;  /* 0xff8000001f737807 */ /* 0x000fe40001800000 */
[----:B------:R-:W-:Y:S02]  /*5830*/  SEL R116, R32, 0xff800000, P4 ;  /* 0xff80000020747807 */ /* 0x000fe40002000000 */
[----:B------:R-:W-:Y:S02]  /*5840*/  SEL R117, R33, 0xff800000, P5 ;  /* 0xff80000021757807 */ /* 0x000fe40002800000 */
[----:B------:R-:W-:-:S02]  /*5850*/  SEL R118, R34, 0xff800000, P6 ;  /* 0xff80000022767807 */ /* 0x000fc40003000000 */
[----:B------:R-:W-:Y:S02]  /*5860*/  R2P PR, R4, 0x7e ;  /* 0x0000007e04007804 */ /* 0x000fe40000000000 */
[----:B------:R-:W-:Y:S02]  /*5870*/  SEL R119, R35, 0xff800000, !P0 ;  /* 0xff80000023777807 */ /* 0x000fe40004000000 */
[----:B------:R-:W1:Y:S01]  /*5880*/  LDTM.x32 R20, tmem[UR4] ;  /* 0x00000004001479ee */ /* 0x000e6200082c0000 */
[----:B--2---:R-:W-:Y:S02]  /*5890*/  SEL R53, R53, 0xff800000, P1 ;  /* 0xff80000035357807 */ /* 0x004fe40000800000 */
[----:B------:R-:W-:Y:S02]  /*58a0*/  SEL R54, R54, 0xff800000, P2 ;  /* 0xff80000036367807 */ /* 0x000fe40001000000 */
[----:B------:R-:W-:Y:S02]  /*58b0*/  SEL R55, R55, 0xff800000, P3 ;  /* 0xff80000037377807 */ /* 0x000fe40001800000 */
[----:B------:R-:W-:-:S02]  /*58c0*/  SEL R56, R56, 0xff800000, P4 ;  /* 0xff80000038387807 */ /* 0x000fc40002000000 */
[----:B------:R-:W-:Y:S02]  /*58d0*/  SEL R57, R57, 0xff800000, P5 ;  /* 0xff80000039397807 */ /* 0x000fe40002800000 */
[----:B------:R-:W-:Y:S02]  /*58e0*/  SEL R58, R58, 0xff800000, P6 ;  /* 0xff8000003a3a7807 */ /* 0x000fe40003000000 */
[C---:B------:R-:W-:Y:S02]  /*58f0*/  R2P PR, R4.reuse.B1, 0x7f ;  /* 0x0000007f04007804 */ /* 0x040fe40000001000 */
[----:B------:R-:W-:Y:S02]  /*5900*/  LOP3.LUT R5, R4, 0x1, RZ, 0xc0, !PT ;  /* 0x0000000104057812 */ /* 0x000fe400078ec0ff */
[----:B------:R-:W-:Y:S02]  /*5910*/  R2UR UR4, R87 ;  /* 0x00000000570472ca */ /* 0x000fe400000e0000 */
[----:B------:R-:W-:-:S02]  /*5920*/  SEL R60, R60, 0xff800000, P0 ;  /* 0xff8000003c3c7807 */ /* 0x000fc40000000000 */
[----:B------:R-:W-:Y:S02]  /*5930*/  SEL R61, R61, 0xff800000, P1 ;  /* 0xff8000003d3d7807 */ /* 0x000fe40000800000 */
[----:B------:R-:W-:Y:S02]  /*5940*/  SEL R62, R62, 0xff800000, P2 ;  /* 0xff8000003e3e7807 */ /* 0x000fe40001000000 */
[----:B------:R-:W-:Y:S02]  /*5950*/  SEL R63, R63, 0xff800000, P3 ;  /* 0xff8000003f3f7807 */ /* 0x000fe40001800000 */
[----:B------:R-:W-:Y:S02]  /*5960*/  SEL R64, R64, 0xff800000, P4 ;  /* 0xff80000040407807 */ /* 0x000fe40002000000 */
[----:B------:R-:W-:Y:S02]  /*5970*/  SEL R65, R65, 0xff800000, P5 ;  /* 0xff80000041417807 */ /* 0x000fe40002800000 */
[----:B------:R-:W-:-:S02]  /*5980*/  SEL R66, R66, 0xff800000, P6 ;  /* 0xff80000042427807 */ /* 0x000fc40003000000 */
[----:B------:R-:W-:Y:S02]  /*5990*/  R2P PR, R4.B2, 0x7f ;  /* 0x0000007f04007804 */ /* 0x000fe40000002000 */
[----:B------:R-:W-:-:S03]  /*59a0*/  SHF.R.U32.HI R3, RZ, R140, R3 ;  /* 0x0000008cff037219 */ /* 0x000fc60000011603 */
[----:B------:R-:W-:Y:S02]  /*59b0*/  SEL R68, R68, 0xff800000, P0 ;  /* 0xff80000044447807 */ /* 0x000fe40000000000 */
[----:B------:R-:W-:Y:S02]  /*59c0*/  SEL R69, R69, 0xff800000, P1 ;  /* 0xff80000045457807 */ /* 0x000fe40000800000 */
[----:B------:R-:W-:Y:S02]  /*59d0*/  SEL R70, R70, 0xff800000, P2 ;  /* 0xff80000046467807 */ /* 0x000fe40001000000 */
[----:B------:R-:W-:Y:S02]  /*59e0*/  SEL R71, R71, 0xff800000, P3 ;  /* 0xff80000047477807 */ /* 0x000fe40001800000 */
[----:B------:R-:W-:Y:S02]  /*59f0*/  SEL R72, R72, 0xff800000, P4 ;  /* 0xff80000048487807 */ /* 0x000fe40002000000 */
[----:B------:R-:W-:-:S02]  /*5a00*/  SEL R73, R73, 0xff800000, P5 ;  /* 0xff80000049497807 */ /* 0x000fc40002800000 */
        /* <DEDUP_REMOVED lines=8> */
[----:B------:R-:W-:Y:S02]  /*5a90*/  SEL R59, R59, 0xff800000, P1 ;  /* 0xff8000003b3b7807 */ /* 0x000fe40000800000 */
[C---:B------:R-:W-:Y:S02]  /*5aa0*/  LOP3.LUT P1, RZ, R4.reuse, 0x800000, RZ, 0xc0, !PT ;  /* 0x0080000004ff7812 */ /* 0x040fe4000782c0ff */
[----:B------:R-:W-:Y:S02]  /*5ab0*/  SEL R67, R67, 0xff800000, P0 ;  /* 0xff80000043437807 */ /* 0x000fe40000000000 */
[----:B------:R-:W-:Y:S02]  /*5ac0*/  ISETP.GT.AND P0, PT, R4, -0x1, PT ;  /* 0xffffffff0400780c */ /* 0x000fe40003f04270 */
[----:B------:R-:W-:Y:S02]  /*5ad0*/  SEL R75, R75, 0xff800000, P1 ;  /* 0xff8000004b4b7807 */ /* 0x000fe40000800000 */
[----:B------:R-:W-:-:S02]  /*5ae0*/  SEL R78, R78, 0xff800000, P2 ;  /* 0xff8000004e4e7807 */ /* 0x000fc40001000000 */
[----:B------:R-:W-:Y:S02]  /*5af0*/  SEL R79, R79, 0xff800000, P3 ;  /* 0xff8000004f4f7807 */ /* 0x000fe40001800000 */
[----:B------:R-:W-:Y:S02]  /*5b00*/  SEL R80, R80, 0xff800000, P4 ;  /* 0xff80000050507807 */ /* 0x000fe40002000000 */
[----:B------:R-:W-:Y:S02]  /*5b10*/  SEL R81, R81, 0xff800000, P5 ;  /* 0xff80000051517807 */ /* 0x000fe40002800000 */
[----:B------:R-:W-:Y:S02]  /*5b20*/  SEL R82, R82, 0xff800000, P6 ;  /* 0xff80000052527807 */ /* 0x000fe40003000000 */
[----:B------:R-:W-:Y:S02]  /*5b30*/  R2P PR, R141, 0x7e ;  /* 0x0000007e8d007804 */ /* 0x000fe40000000000 */
[----:B------:R-:W-:-:S02]  /*5b40*/  SEL R83, R83, 0xff800000, !P0 ;  /* 0xff80000053537807 */ /* 0x000fc40004000000 */
[----:B------:R-:W-:Y:S02]  /*5b50*/  LOP3.LUT R4, R141, 0x1, RZ, 0xc0, !PT ;  /* 0x000000018d047812 */ /* 0x000fe400078ec0ff */
[----:B-1----:R-:W-:Y:S02]  /*5b60*/  SEL R127, R21, 0xff800000, P1 ;  /* 0xff800000157f7807 */ /* 0x002fe40000800000 */
[----:B------:R-:W-:Y:S02]  /*5b70*/  SEL R120, R22, 0xff800000, P2 ;  /* 0xff80000016787807 */ /* 0x000fe40001000000 */
[----:B------:R-:W-:Y:S02]  /*5b80*/  SEL R121, R23, 0xff800000, P3 ;  /* 0xff80000017797807 */ /* 0x000fe40001800000 */
[----:B------:R-:W-:Y:S02]  /*5b90*/  SEL R122, R24, 0xff800000, P4 ;  /* 0xff800000187a7807 */ /* 0x000fe40002000000 */
[----:B------:R-:W-:-:S02]  /*5ba0*/  SEL R123, R25, 0xff800000, P5 ;  /* 0xff800000197b7807 */ /* 0x000fc40002800000 */
[----:B------:R-:W-:Y:S02]  /*5bb0*/  SEL R130, R26, 0xff800000, P6 ;  /* 0xff8000001a827807 */ /* 0x000fe40003000000 */
[----:B------:R-:W-:-:S05]  /*5bc0*/  R2P PR, R141.B1, 0x7f ;  /* 0x0000007f8d007804 */ /* 0x000fca0000001000 */
        /* <DEDUP_REMOVED lines=11> */
[----:B------:R-:W-:Y:S02]  /*5c80*/  SEL R126, R20, 0xff800000, !P0 ;  /* 0xff800000147e7807 */ /* 0x000fe40004000000 */
[----:B------:R-:W-:Y:S02]  /*5c90*/  LOP3.LUT P0, RZ, R141, 0x80, RZ, 0xc0, !PT ;  /* 0x000000808dff7812 */ /* 0x000fe4000780c0ff */
[----:B------:R-:W-:-:S02]  /*5ca0*/  SEL R38, R38, 0xff800000, P2 ;  /* 0xff80000026267807 */ /* 0x000fc40001000000 */
[----:B------:R-:W-:Y:S02]  /*5cb0*/  SEL R131, R27, 0xff800000, P0 ;  /* 0xff8000001b837807 */ /* 0x000fe40000000000 */
[----:B------:R-:W-:Y:S02]  /*5cc0*/  LOP3.LUT P0, RZ, R141, 0x8000, RZ, 0xc0, !PT ;  /* 0x000080008dff7812 */ /* 0x000fe4000780c0ff */
[----:B------:R-:W-:Y:S02]  /*5cd0*/  SEL R39, R39, 0xff800000, P3 ;  /* 0xff80000027277807 */ /* 0x000fe40001800000 */
[----:B------:R-:W-:Y:S02]  /*5ce0*/  SEL R135, R35, 0xff800000, P0 ;  /* 0xff80000023877807 */ /* 0x000fe40000000000 */
[----:B------:R-:W1:Y:S01]  /*5cf0*/  LDTM.x32 R4, tmem[UR4] ;  /* 0x00000004000479ee */ /* 0x000e6200082c0000 */
[----:B------:R-:W-:Y:S01]  /*5d00*/  LOP3.LUT P0, RZ, R141, 0x800000, RZ, 0xc0, !PT ;  /* 0x008000008dff7812 */ /* 0x000fe2000780c0ff */
[----:B------:R-:W2:Y:S01]  /*5d10*/  LDCU UR4, c[0x0][0x600] ;  /* 0x0000c000ff0477ac */ /* 0x000ea20008000800 */
[----:B------:R-:W-:-:S02]  /*5d20*/  SEL R138, R40, 0xff800000, P4 ;  /* 0xff800000288a7807 */ /* 0x000fc40002000000 */
[----:B------:R-:W-:Y:S02]  /*5d30*/  SEL R137, R43, 0xff800000, P0 ;  /* 0xff8000002b897807 */ /* 0x000fe40000000000 */
[----:B------:R-:W-:Y:S02]  /*5d40*/  SEL R139, R41, 0xff800000, P5 ;  /* 0xff800000298b7807 */ /* 0x000fe40002800000 */
[----:B------:R-:W-:Y:S02]  /*5d50*/  SEL R136, R42, 0xff800000, P6 ;  /* 0xff8000002a887807 */ /* 0x000fe40003000000 */
[----:B------:R-:W-:Y:S02]  /*5d60*/  R2P PR, R141.B3, 0x7f ;  /* 0x0000007f8d007804 */ /* 0x000fe40000003000 */
[----:B------:R-:W-:-:S03]  /*5d70*/  FMNMX R40, R98, R99, !PT ;  /* 0x0000006362287209 */ /* 0x000fc60007800000 */
[----:B------:R-:W-:Y:S02]  /*5d80*/  SEL R140, R44, 0xff800000, P0 ;  /* 0xff8000002c8c7807 */ /* 0x000fe40000000000 */
[----:B------:R-:W-:Y:S02]  /*5d90*/  ISETP.GT.AND P0, PT, R141, -0x1, PT ;  /* 0xffffffff8d00780c */ /* 0x000fe40003f04270 */
[----:B------:R-:W-:Y:S02]  /*5da0*/  SEL R141, R45, 0xff800000, P1 ;  /* 0xff8000002d8d7807 */ /* 0x000fe40000800000 */
[----:B------:R-:W-:Y:S02]  /*5db0*/  SEL R142, R46, 0xff800000, P2 ;  /* 0xff8000002e8e7807 */ /* 0x000fe40001000000 */
[----:B------:R-:W-:Y:S02]  /*5dc0*/  SEL R143, R47, 0xff800000, P3 ;  /* 0xff8000002f8f7807 */ /* 0x000fe40001800000 */
[----:B------:R-:W-:-:S02]  /*5dd0*/  SEL R144, R48, 0xff800000, P4 ;  /* 0xff80000030907807 */ /* 0x000fc40002000000 */
[----:B------:R-:W-:Y:S02]  /*5de0*/  SEL R145, R49, 0xff800000, P5 ;  /* 0xff80000031917807 */ /* 0x000fe40002800000 */
[----:B------:R-:W-:Y:S02]  /*5df0*/  SEL R146, R50, 0xff800000, P6 ;  /* 0xff80000032927807 */ /* 0x000fe40003000000 */
[----:B------:R-:W-:Y:S02]  /*5e00*/  R2P PR, R3, 0x7e ;  /* 0x0000007e03007804 */ /* 0x000fe40000000000 */
[----:B------:R-:W-:Y:S02]  /*5e10*/  SEL R147, R51, 0xff800000, !P0 ;  /* 0xff80000033937807 */ /* 0x000fe40004000000 */
[----:B------:R-:W-:Y:S02]  /*5e20*/  FMNMX3 R40, R40, R92, R93, !PT ;  /* 0x0000005c28287276 */ /* 0x000fe4000780005d */
[----:B-1----:R-:W-:-:S02]  /*5e30*/  SEL R151, R5, 0xff800000, P1 ;  /* 0xff80000005977807 */ /* 0x002fc40000800000 */
[----:B------:R-:W-:Y:S02]  /*5e40*/  SEL R148, R6, 0xff800000, P2 ;  /* 0xff80000006947807 */ /* 0x000fe40001000000 */
[----:B------:R-:W-:Y:S02]  /*5e50*/  SEL R149, R7, 0xff800000, P3 ;  /* 0xff80000007957807 */ /* 0x000fe40001800000 */
[----:B------:R-:W-:Y:S02]  /*5e60*/  SEL R8, R8, 0xff800000, P4 ;  /* 0xff80000008087807 */ /* 0x000fe40002000000 */
[----:B------:R-:W-:Y:S02]  /*5e70*/  SEL R9, R9, 0xff800000, P5 ;  /* 0xff80000009097807 */ /* 0x000fe40002800000 */
[----:B------:R-:W-:Y:S02]  /*5e80*/  SEL R10, R10, 0xff800000, P6 ;  /* 0xff8000000a0a7807 */ /* 0x000fe40003000000 */
[----:B------:R-:W-:-:S02]  /*5e90*/  R2P PR, R3.B1, 0x7f ;  /* 0x0000007f03007804 */ /* 0x000fc40000001000 */
[----:B------:R-:W-:Y:S02]  /*5ea0*/  LOP3.LUT R5, R3, 0x1, RZ, 0xc0, !PT ;  /* 0x0000000103057812 */ /* 0x000fe400078ec0ff */
[----:B------:R-:W-:Y:S02]  /*5eb0*/  FMNMX3 R40, R40, R100, R101, !PT ;  /* 0x0000006428287276 */ /* 0x000fe40007800065 */
[----:B------:R-:W-:Y:S02]  /*5ec0*/  SEL R12, R12, 0xff800000, P0 ;  /* 0xff8000000c0c7807 */ /* 0x000fe40000000000 */
[----:B------:R-:W-:Y:S02]  /*5ed0*/  SEL R13, R13, 0xff800000, P1 ;  /* 0xff8000000d0d7807 */ /* 0x000fe40000800000 */
[----:B------:R-:W-:Y:S02]  /*5ee0*/  SEL R14, R14, 0xff800000, P2 ;  /* 0xff8000000e0e7807 */ /* 0x000fe40001000000 */
[----:B------:R-:W-:-:S02]  /*5ef0*/  SEL R15, R15, 0xff800000, P3 ;  /* 0xff8000000f0f7807 */ /* 0x000fc40001800000 */
[----:B------:R-:W-:Y:S02]  /*5f00*/  SEL R152, R16, 0xff800000, P4 ;  /* 0xff80000010987807 */ /* 0x000fe40002000000 */
[----:B------:R-:W-:Y:S02]  /*5f10*/  SEL R153, R17, 0xff800000, P5 ;  /* 0xff80000011997807 */ /* 0x000fe40002800000 */
[----:B------:R-:W-:Y:S02]  /*5f20*/  SEL R18, R18, 0xff800000, P6 ;  /* 0xff80000012127807 */ /* 0x000fe40003000000 */
[----:B------:R-:W-:Y:S02]  /*5f30*/  R2P PR, R3.B2, 0x7f ;  /* 0x0000007f03007804 */ /* 0x000fe40000002000 */
[----:B------:R-:W-:-:S03]  /*5f40*/  FMNMX3 R40, R40, R110, R111, !PT ;  /* 0x0000006e28287276 */ /* 0x000fc6000780006f */
        /* <DEDUP_REMOVED lines=10> */
[----:B------:R-:W-:Y:S02]  /*5ff0*/  LOP3.LUT P0, RZ, R3, 0x800000, RZ, 0xc0, !PT ;  /* 0x0080000003ff7812 */ /* 0x000fe4000780c0ff */
[----:B------:R-:W-:-:S02]  /*6000*/  SEL R24, R24, 0xff800000, P4 ;  /* 0xff80000018187807 */ /* 0x000fc40002000000 */
[----:B------:R-:W-:Y:S02]  /*6010*/  SEL R27, R27, 0xff800000, P0 ;  /* 0xff8000001b1b7807 */ /* 0x000fe40000000000 */
[----:B------:R-:W-:Y:S02]  /*6020*/  SEL R25, R25, 0xff800000, P5 ;  /* 0xff80000019197807 */ /* 0x000fe40002800000 */
[----:B------:R-:W-:Y:S02]  /*6030*/  SEL R26, R26, 0xff800000, P6 ;  /* 0xff8000001a1a7807 */ /* 0x000fe40003000000 */
[----:B------:R-:W-:Y:S02]  /*6040*/  R2P PR, R3.B3, 0x7f ;  /* 0x0000007f03007804 */ /* 0x000fe40000003000 */
[----:B------:R-:W-:Y:S02]  /*6050*/  FMNMX R4, R88, R89, !PT ;  /* 0x0000005958047209 */ /* 0x000fe40007800000 */
[----:B------:R-:W-:-:S02]  /*6060*/  FMNMX3 R40, R40, R52, R53, !PT ;  /* 0x0000003428287276 */ /* 0x000fc40007800035 */
[----:B------:R-:W-:Y:S02]  /*6070*/  SEL R28, R28, 0xff800000, P0 ;  /* 0xff8000001c1c7807 */ /* 0x000fe40000000000 */
[----:B------:R-:W-:Y:S02]  /*6080*/  ISETP.GT.AND P0, PT, R3, -0x1, PT ;  /* 0xffffffff0300780c */ /* 0x000fe40003f04270 */
[----:B------:R-:W-:Y:S02]  /*6090*/  FMNMX3 R4, R4, R94, R95, !PT ;  /* 0x0000005e04047276 */ /* 0x000fe4000780005f */
[----:B------:R-:W-:Y:S02]  /*60a0*/  SEL R5, R35, 0xff800000, !P0 ;  /* 0xff80000023057807 */ /* 0x000fe40004000000 */
[----:B------:R-:W-:Y:S02]  /*60b0*/  FMNMX R35, R90, R91, !PT ;  /* 0x0000005b5a237209 */ /* 0x000fe40007800000 */
[----:B------:R-:W-:-:S02]  /*60c0*/  FMNMX R3, R102, R103, !PT ;  /* 0x0000006766037209 */ /* 0x000fc40007800000 */
[----:B------:R-:W-:Y:S02]  /*60d0*/  FMNMX3 R4, R4, R104, R105, !PT ;  /* 0x0000006804047276 */ /* 0x000fe40007800069 */
[----:B------:R-:W-:Y:S02]  /*60e0*/  FMNMX3 R35, R35, R96, R97, !PT ;  /* 0x0000006023237276 */ /* 0x000fe40007800061 */
[----:B------:R-:W-:Y:S02]  /*60f0*/  FMNMX3 R3, R3, R108, R109, !PT ;  /* 0x0000006c03037276 */ /* 0x000fe4000780006d */
[----:B------:R-:W-:Y:S02]  /*6100*/  FMNMX3 R4, R4, R114, R115, !PT ;  /* 0x0000007204047276 */ /* 0x000fe40007800073 */
[----:B------:R-:W-:Y:S02]  /*6110*/  FMNMX3 R35, R35, R106, R107, !PT ;  /* 0x0000006a23237276 */ /* 0x000fe4000780006b */
[----:B------:R-:W-:-:S02]  /*6120*/  FMNMX3 R3, R3, R112, R113, !PT ;  /* 0x0000007003037276 */ /* 0x000fc40007800071 */
        /* <DEDUP_REMOVED lines=40> */
[----:B------:R-:W-:Y:S02]  /*63b0*/  SEL R16, R30, 0xff800000, P2 ;  /* 0xff8000001e107807 */ /* 0x000fe40001000000 */
[----:B------:R-:W-:-:S02]  /*63c0*/  SEL R17, R31, 0xff800000, P3 ;  /* 0xff8000001f117807 */ /* 0x000fc40001800000 */
[----:B------:R-:W-:Y:S02]  /*63d0*/  FMNMX3 R35, R35, R152, R153, !PT ;  /* 0x0000009823237276 */ /* 0x000fe40007800099 */
[----:B------:R-:W-:Y:S02]  /*63e0*/  FMNMX3 R3, R3, R18, R19, !PT ;  /* 0x0000001203037276 */ /* 0x000fe40007800013 */
[----:B------:R-:W-:Y:S02]  /*63f0*/  FMNMX3 R40, R40, R20, R21, !PT ;  /* 0x0000001428287276 */ /* 0x000fe40007800015 */
[----:B------:R-:W-:Y:S02]  /*6400*/  SEL R29, R29, 0xff800000, P1 ;  /* 0xff8000001d1d7807 */ /* 0x000fe40000800000 */
[----:B------:R-:W-:Y:S02]  /*6410*/  FMNMX3 R31, R4, R16, R17, !PT ;  /* 0x00000010041f7276 */ /* 0x000fe40007800011 */
[----:B------:R-:W-:-:S02]  /*6420*/  SEL R6, R32, 0xff800000, P4 ;  /* 0xff80000020067807 */ /* 0x000fc40002000000 */
[----:B------:R-:W-:Y:S02]  /*6430*/  SEL R7, R33, 0xff800000, P5 ;  /* 0xff80000021077807 */ /* 0x000fe40002800000 */
[----:B------:R-:W-:Y:S02]  /*6440*/  FMNMX3 R40, R40, R28, R29, !PT ;  /* 0x0000001c28287276 */ /* 0x000fe4000780001d */
[----:B------:R-:W-:Y:S02]  /*6450*/  SEL R4, R34, 0xff800000, P6 ;  /* 0xff80000022047807 */ /* 0x000fe40003000000 */
[----:B------:R-:W-:Y:S02]  /*6460*/  FMNMX3 R35, R35, R24, R25, !PT ;  /* 0x0000001823237276 */ /* 0x000fe40007800019 */
[----:B------:R-:W-:Y:S02]  /*6470*/  FMNMX3 R3, R3, R26, R27, !PT ;  /* 0x0000001a03037276 */ /* 0x000fe4000780001b */
[----:B------:R-:W-:-:S02]  /*6480*/  FMNMX R31, R40, R31, !PT ;  /* 0x0000001f281f7209 */ /* 0x000fc40007800000 */
[----:B------:R-:W-:Y:S02]  /*6490*/  FMNMX3 R30, R35, R6, R7, !PT ;  /* 0x00000006231e7276 */ /* 0x000fe40007800007 */
[----:B------:R-:W-:-:S04]  /*64a0*/  FMNMX3 R3, R3, R4, R5, !PT ;  /* 0x0000000403037276 */ /* 0x000fc80007800005 */
[----:B------:R-:W-:-:S04]  /*64b0*/  FMNMX3 R155, R31, R30, R3, !PT ;  /* 0x0000001e1f9b7276 */ /* 0x000fc80007800003 */
[----:B------:R-:W-:-:S04]  /*64c0*/  FSETP.NEU.AND P0, PT, R155, -INF , PT ;  /* 0xff8000009b00780b */ /* 0x000fc80003f0d000 */
[----:B------:R-:W-:Y:S02]  /*64d0*/  FSEL R3, R155, RZ, P0 ;  /* 0x000000ff9b037208 */ /* 0x000fe40000000000 */
[----:B------:R-:W-:-:S03]  /*64e0*/  ELECT P0, URZ, PT ;  /* 0x0000000000ff782f */ /* 0x000fc60003800000 */
[----:B--2---:R-:W-:-:S04]  /*64f0*/  FFMA R3, -R3, UR4, RZ ;  /* 0x0000000403037c23 */ /* 0x004fc800080001ff */
[--C-:B------:R-:W-:Y:S02]  /*6500*/  FFMA2 R42, R88.F32x2.HI_LO, UR4.F32, R3.reuse.F32 ;  /* 0x00000004582a7c49 */ /* 0x100fe40009200003 */
[--C-:B------:R-:W-:Y:S02]  /*6510*/  FFMA2 R48, R92.F32x2.HI_LO, UR4.F32, R3.reuse.F32 ;  /* 0x000000045c307c49 */ /* 0x100fe40009200003 */
[--C-:B------:R-:W-:Y:S02]  /*6520*/  FFMA2 R50, R94.F32x2.HI_LO, UR4.F32, R3.reuse.F32 ;  /* 0x000000045e327c49 */ /* 0x100fe40009200003 */
[--C-:B------:R-:W-:Y:S01]  /*6530*/  FFMA2 R88, R96.F32x2.HI_LO, UR4.F32, R3.reuse.F32 ;  /* 0x0000000460587c49 */ /* 0x100fe20009200003 */
[----:B------:R-:W-:Y:S01]  /*6540*/  MUFU.EX2 R42, R42 ;  /* 0x0000002a002a7308 */ /* 0x000fe20000000800 */
[--C-:B------:R-:W-:Y:S02]  /*6550*/  FFMA2 R40, R98.F32x2.HI_LO, UR4.F32, R3.reuse.F32 ;  /* 0x0000000462287c49 */ /* 0x100fe40009200003 */
[----:B------:R-:W-:-:S02]  /*6560*/  FFMA2 R44, R90.F32x2.HI_LO, UR4.F32, R3.F32 ;  /* 0x000000045a2c7c49 */ /* 0x000fc40009200003 */
[--C-:B------:R-:W-:Y:S02]  /*6570*/  FFMA2 R46, R102.F32x2.HI_LO, UR4.F32, R3.reuse.F32 ;  /* 0x00000004662e7c49 */ /* 0x100fe40009200003 */
[--C-:B------:R-:W-:Y:S01]  /*6580*/  FFMA2 R92, R100.F32x2.HI_LO, UR4.F32, R3.reuse.F32 ;  /* 0x00000004645c7c49 */ /* 0x100fe20009200003 */
[----:B------:R-:W-:Y:S01]  /*6590*/  MUFU.EX2 R40, R40 ;  /* 0x0000002800287308 */ /* 0x000fe20000000800 */
[--C-:B------:R-:W-:Y:S02]  /*65a0*/  FFMA2 R94, R104.F32x2.HI_LO, UR4.F32, R3.reuse.F32 ;  /* 0x00000004685e7c49 */ /* 0x100fe40009200003 */
[--C-:B------:R-:W-:Y:S02]  /*65b0*/  FFMA2 R96, R106.F32x2.HI_LO, UR4.F32, R3.reuse.F32 ;  /* 0x000000046a607c49 */ /* 0x100fe40009200003 */
[--C-:B------:R-:W-:Y:S02]  /*65c0*/  FFMA2 R90, R108.F32x2.HI_LO, UR4.F32, R3.reuse.F32 ;  /* 0x000000046c5a7c49 */ /* 0x100fe40009200003 */
[--C-:B------:R-:W-:Y:S01]  /*65d0*/  FFMA2 R98, R112.F32x2.HI_LO, UR4.F32, R3.reuse.F32 ;  /* 0x0000000470627c49 */ /* 0x100fe20009200003 */
[----:B------:R-:W1:Y:S01]  /*65e0*/  MUFU.EX2 R41, R41 ;  /* 0x0000002900297308 */ /* 0x000e620000000800 */
[----:B------:R-:W-:-:S02]  /*65f0*/  FFMA2 R100, R110.F32x2.HI_LO, UR4.F32, R3.F32 ;  /* 0x000000046e647c49 */ /* 0x000fc40009200003 */
[--C-:B------:R-:W-:Y:S02]  /*6600*/  FFMA2 R102, R114.F32x2.HI_LO, UR4.F32, R3.reuse.F32 ;  /* 0x0000000472667c49 */ /* 0x100fe40009200003 */
[--C-:B------:R-:W-:Y:S02]  /*6610*/  FFMA2 R104, R116.F32x2.HI_LO, UR4.F32, R3.reuse.F32 ;  /* 0x0000000474687c49 */ /* 0x100fe40009200003 */
[--C-:B------:R-:W-:Y:S01]  /*6620*/  FFMA2 R106, R118.F32x2.HI_LO, UR4.F32, R3.reuse.F32 ;  /* 0x00000004766a7c49 */ /* 0x100fe20009200003 */
[----:B------:R-:W2:Y:S01]  /*6630*/  MUFU.EX2 R43, R43 ;  /* 0x0000002b002b7308 */ /* 0x000ea20000000800 */
[--C-:B------:R-:W-:Y:S02]  /*6640*/  FFMA2 R52, R52.F32x2.HI_LO, UR4.F32, R3.reuse.F32 ;  /* 0x0000000434347c49 */ /* 0x100fe40009200003 */
[--C-:B------:R-:W-:Y:S02]  /*6650*/  FFMA2 R54, R54.F32x2.HI_LO, UR4.F32, R3.reuse.F32 ;  /* 0x0000000436367c49 */ /* 0x100fe40009200003 */
[----:B------:R-:W-:-:S02]  /*6660*/  FFMA2 R56, R56.F32x2.HI_LO, UR4.F32, R3.F32 ;  /* 0x0000000438387c49 */ /* 0x000fc40009200003 */
[--C-:B------:R-:W-:Y:S01]  /*6670*/  FFMA2 R58, R58.F32x2.HI_LO, UR4.F32, R3.reuse.F32 ;  /* 0x000000043a3a7c49 */ /* 0x100fe20009200003 */
[----:B------:R-:W-:Y:S01]  /*6680*/  MUFU.EX2 R44, R44 ;  /* 0x0000002c002c7308 */ /* 0x000fe20000000800 */
[--C-:B------:R-:W-:Y:S02]  /*6690*/  FFMA2 R60, R60.F32x2.HI_LO, UR4.F32, R3.reuse.F32 ;  /* 0x000000043c3c7c49 */ /* 0x100fe40009200003 */
[--C-:B------:R-:W-:Y:S02]  /*66a0*/  FFMA2 R62, R62.F32x2.HI_LO, UR4.F32, R3.reuse.F32 ;  /* 0x000000043e3e7c49 */ /* 0x100fe40009200003 */
[--C-:B------:R-:W-:Y:S02]  /*66b0*/  FFMA2 R64, R64.F32x2.HI_LO, UR4.F32, R3.reuse.F32 ;  /* 0x0000000440407c49 */ /* 0x100fe40009200003 */
[--C-:B------:R-:W-:Y:S01]  /*66c0*/  FFMA2 R66, R66.F32x2.HI_LO, UR4.F32, R3.reuse.F32 ;  /* 0x0000000442427c49 */ /* 0x100fe20009200003 */
[----:B------:R-:W3:Y:S01]  /*66d0*/  MUFU.EX2 R45, R45 ;  /* 0x0000002d002d7308 */ /* 0x000ee20000000800 */
[----:B------:R-:W-:-:S02]  /*66e0*/  FFMA2 R68, R68.F32x2.HI_LO, UR4.F32, R3.F32 ;  /* 0x0000000444447c49 */ /* 0x000fc40009200003 */
[--C-:B------:R-:W-:Y:S02]  /*66f0*/  FFMA2 R70, R70.F32x2.HI_LO, UR4.F32, R3.reuse.F32 ;  /* 0x0000000446467c49 */ /* 0x100fe40009200003 */
[--C-:B------:R-:W-:Y:S02]  /*6700*/  FFMA2 R72, R72.F32x2.HI_LO, UR4.F32, R3.reuse.F32 ;  /* 0x0000000448487c49 */ /* 0x100fe40009200003 */
[--C-:B------:R-:W-:Y:S01]  /*6710*/  FFMA2 R74, R74.F32x2.HI_LO, UR4.F32, R3.reuse.F32 ;  /* 0x000000044a4a7c49 */ /* 0x100fe20009200003 */
[----:B------:R-:W-:Y:S01]  /*6720*/  MUFU.EX2 R46, R46 ;  /* 0x0000002e002e7308 */ /* 0x000fe20000000800 */
[--C-:B------:R-:W-:Y:S02]  /*6730*/  FFMA2 R76, R76.F32x2.HI_LO, UR4.F32, R3.reuse.F32 ;  /* 0x000000044c4c7c49 */ /* 0x100fe40009200003 */
[--C-:B------:R-:W-:Y:S02]  /*6740*/  FFMA2 R78, R78.F32x2.HI_LO, UR4.F32, R3.reuse.F32 ;  /* 0x000000044e4e7c49 */ /* 0x100fe40009200003 */
[----:B------:R-:W-:-:S02]  /*6750*/  FFMA2 R80, R80.F32x2.HI_LO, UR4.F32, R3.F32 ;  /* 0x0000000450507c49 */ /* 0x000fc40009200003 */
[--C-:B------:R-:W-:Y:S01]  /*6760*/  FFMA2 R82, R82.F32x2.HI_LO, UR4.F32, R3.reuse.F32 ;  /* 0x0000000452527c49 */ /* 0x100fe20009200003 */
[----:B------:R-:W4:Y:S01]  /*6770*/  MUFU.EX2 R47, R47 ;  /* 0x0000002f002f7308 */ /* 0x000f220000000800 */
[--C-:B------:R-:W-:Y:S02]  /*6780*/  FFMA2 R112, R122.F32x2.HI_LO, UR4.F32, R3.reuse.F32 ;  /* 0x000000047a707c49 */ /* 0x100fe40009200003 */
[--C-:B------:R-:W-:Y:S02]  /*6790*/  FFMA2 R122, R134.F32x2.HI_LO, UR4.F32, R3.reuse.F32 ;  /* 0x00000004867a7c49 */ /* 0x100fe40009200003 */
[--C-:B------:R-:W-:Y:S02]  /*67a0*/  FFMA2 R114, R130.F32x2.HI_LO, UR4.F32, R3.reuse.F32 ;  /* 0x0000000482727c49 */ /* 0x100fe40009200003 */
[--C-:B------:R-:W-:Y:S01]  /*67b0*/  FFMA2 R118, R128.F32x2.HI_LO, UR4.F32, R3.reuse.F32 ;  /* 0x0000000480767c49 */ /* 0x100fe20009200003 */
[----:B------:R-:W-:Y:S01]  /*67c0*/  MUFU.EX2 R48, R48 ;  /* 0x0000003000307308 */ /* 0x000fe20000000800 */
[----:B------:R-:W-:-:S02]  /*67d0*/  FFMA2 R134, R142.F32x2.HI_LO, UR4.F32, R3.F32 ;  /* 0x000000048e867c49 */ /* 0x000fc40009200003 */
[--C-:B------:R-:W-:Y:S02]  /*67e0*/  FFMA2 R128, R138.F32x2.HI_LO, UR4.F32, R3.reuse.F32 ;  /* 0x000000048a807c49 */ /* 0x100fe40009200003 */
[--C-:B------:R-:W-:Y:S02]  /*67f0*/  FFMA2 R130, R136.F32x2.HI_LO, UR4.F32, R3.reuse.F32 ;  /* 0x0000000488827c49 */ /* 0x100fe40009200003 */
[--C-:B------:R-:W-:Y:S01]  /*6800*/  FFMA2 R142, R148.F32x2.HI_LO, UR4.F32, R3.reuse.F32 ;  /* 0x00000004948e7c49 */ /* 0x100fe20009200003 */
[----:B------:R-:W5:Y:S01]  /*6810*/  MUFU.EX2 R49, R49 ;  /* 0x0000003100317308 */ /* 0x000f620000000800 */
[--C-:B------:R-:W-:Y:S02]  /*6820*/  FFMA2 R136, R144.F32x2.HI_LO, UR4.F32, R3.reuse.F32 ;  /* 0x0000000490887c49 */ /* 0x100fe40009200003 */
[--C-:B------:R-:W-:Y:S02]  /*6830*/  FFMA2 R138, R146.F32x2.HI_LO, UR4.F32, R3.reuse.F32 ;  /* 0x00000004928a7c49 */ /* 0x100fe40009200003 */
[----:B------:R-:W-:-:S02]  /*6840*/  FFMA2 R148, R12.F32x2.HI_LO, UR4.F32, R3.F32 ;  /* 0x000000040c947c49 */ /* 0x000fc40009200003 */
[----:B------:R-:W-:Y:S02]  /*6850*/  IMAD.U32 R12, RZ, RZ, UR14 ;  /* 0x0000000eff0c7e24 */ /* 0x000fe4000f8e00ff */
[--C-:B------:R-:W-:Y:S01]  /*6860*/  FFMA2 R108, R126.F32x2.HI_LO, UR4.F32, R3.reuse.F32 ;  /* 0x000000047e6c7c49 */ /* 0x100fe20009200003 */
[----:B------:R-:W-:Y:S01]  /*6870*/  MUFU.EX2 R50, R50 ;  /* 0x0000003200327308 */ /* 0x000fe20000000800 */
[--C-:B------:R-:W-:Y:S02]  /*6880*/  FFMA2 R116, R124.F32x2.HI_LO, UR4.F32, R3.reuse.F32 ;  /* 0x000000047c747c49 */ /* 0x100fe40009200003 */
[--C-:B------:R-:W-:Y:S02]  /*6890*/  FFMA2 R144, R8.F32x2.HI_LO, UR4.F32, R3.reuse.F32 ;  /* 0x0000000408907c49 */ /* 0x100fe40009200003 */
[--C-:B------:R-:W-:Y:S02]  /*68a0*/  FFMA2 R146, R10.F32x2.HI_LO, UR4.F32, R3.reuse.F32 ;  /* 0x000000040a927c49 */ /* 0x100fe40009200003 */
[--C-:B------:R-:W-:Y:S01]  /*68b0*/  FFMA2 R124, R36.F32x2.HI_LO, UR4.F32, R3.reuse.F32 ;  /* 0x00000004247c7c49 */ /* 0x100fe20009200003 */
[----:B------:R-:W5:Y:S01]  /*68c0*/  MUFU.EX2 R51, R51 ;  /* 0x0000003300337308 */ /* 0x000f620000000800 */
[----:B------:R-:W-:-:S02]  /*68d0*/  FFMA2 R126, R38.F32x2.HI_LO, UR4.F32, R3.F32 ;  /* 0x00000004267e7c49 */ /* 0x000fc40009200003 */
[--C-:B------:R-:W-:Y:S01]  /*68e0*/  FFMA2 R162, R24.F32x2.HI_LO, UR4.F32, R3.reuse.F32 ;  /* 0x0000000418a27c49 */ /* 0x100fe20009200003 */
[----:B-1----:R-:W-:Y:S01]  /*68f0*/  F2FP.F16.F32.PACK_AB R24, R41, R40 ;  /* 0x000000282918723e */ /* 0x002fe200000000ff */
[--C-:B------:R-:W-:Y:S01]  /*6900*/  FFMA2 R10, R26.F32x2.HI_LO, UR4.F32, R3.reuse.F32 ;  /* 0x000000041a0a7c49 */ /* 0x100fe20009200003 */
[----:B--2---:R-:W-:Y:S01]  /*6910*/  F2FP.F16.F32.PACK_AB R25, R43, R42 ;  /* 0x0000002a2b19723e */ /* 0x004fe200000000ff */
[--C-:B------:R-:W-:Y:S01]  /*6920*/  FFMA2 R8, R28.F32x2.HI_LO, UR4.F32, R3.reuse.F32 ;  /* 0x000000041c087c49 */ /* 0x100fe20009200003 */
[----:B------:R-:W-:Y:S01]  /*6930*/  MUFU.EX2 R88, R88 ;  /* 0x0000005800587308 */ /* 0x000fe20000000800 */
[----:B---3--:R-:W-:Y:S01]  /*6940*/  F2FP.F16.F32.PACK_AB R26, R45, R44 ;  /* 0x0000002c2d1a723e */ /* 0x008fe200000000ff */
[--C-:B------:R-:W-:Y:S01]  /*6950*/  FFMA2 R110, R120.F32x2.HI_LO, UR4.F32, R3.reuse.F32 ;  /* 0x00000004786e7c49 */ /* 0x100fe20009200003 */
[----:B----4-:R-:W-:Y:S01]  /*6960*/  F2FP.F16.F32.PACK_AB R27, R47, R46 ;  /* 0x0000002e2f1b723e */ /* 0x010fe200000000ff */
[--C-:B------:R-:W-:Y:S01]  /*6970*/  FFMA2 R120, R132.F32x2.HI_LO, UR4.F32, R3.reuse.F32 ;  /* 0x0000000484787c49 */ /* 0x100fe20009200003 */
[----:B-----5:R-:W-:Y:S01]  /*6980*/  F2FP.F16.F32.PACK_AB R28, R49, R48 ;  /* 0x00000030311c723e */ /* 0x020fe200000000ff */
[----:B------:R-:W-:-:S02]  /*6990*/  FFMA2 R132, R140.F32x2.HI_LO, UR4.F32, R3.F32 ;  /* 0x000000048c847c49 */ /* 0x000fc40009200003 */
[----:B------:R-:W1:Y:S01]  /*69a0*/  MUFU.EX2 R89, R89 ;  /* 0x0000005900597308 */ /* 0x000e620000000800 */
[----:B------:R-:W-:Y:S01]  /*69b0*/  F2FP.F16.F32.PACK_AB R29, R51, R50 ;  /* 0x00000032331d723e */ /* 0x000fe200000000ff */
[--C-:B------:R-:W-:Y:S02]  /*69c0*/  FFMA2 R140, R150.F32x2.HI_LO, UR4.F32, R3.reuse.F32 ;  /* 0x00000004968c7c49 */ /* 0x100fe40009200003 */
[--C-:B------:R-:W-:Y:S02]  /*69d0*/  FFMA2 R150, R14.F32x2.HI_LO, UR4.F32, R3.reuse.F32 ;  /* 0x000000040e967c49 */ /* 0x100fe40009200003 */
[--C-:B------:R-:W-:Y:S02]  /*69e0*/  FFMA2 R156, R18.F32x2.HI_LO, UR4.F32, R3.reuse.F32 ;  /* 0x00000004129c7c49 */ /* 0x100fe40009200003 */
[----:B------:R-:W-:Y:S01]  /*69f0*/  MUFU.EX2 R90, R90 ;  /* 0x0000005a005a7308 */ /* 0x000fe20000000800 */
[--C-:B------:R-:W-:Y:S02]  /*6a00*/  FFMA2 R158, R20.F32x2.HI_LO, UR4.F32, R3.reuse.F32 ;  /* 0x00000004149e7c49 */ /* 0x100fe40009200003 */
[----:B------:R-:W-:-:S02]  /*6a10*/  FFMA2 R160, R22.F32x2.HI_LO, UR4.F32, R3.F32 ;  /* 0x0000000416a07c49 */ /* 0x000fc40009200003 */
[--C-:B------:R-:W-:Y:S02]  /*6a20*/  FFMA2 R14, R16.F32x2.HI_LO, UR4.F32, R3.reuse.F32 ;  /* 0x00000004100e7c49 */ /* 0x100fe40009200003 */
[----:B------:R-:W-:Y:S01]  /*6a30*/  FFMA2 R152, R152.F32x2.HI_LO, UR4.F32, R3.F32 ;  /* 0x0000000498987c49 */ /* 0x000fe20009200003 */
[----:B------:R-:W2:Y:S01]  /*6a40*/  MUFU.EX2 R91, R91 ;  /* 0x0000005b005b7308 */ /* 0x000ea20000000800 */
[----:B-1----:R-:W-:Y:S01]  /*6a50*/  F2FP.F16.F32.PACK_AB R30, R89, R88 ;  /* 0x00000058591e723e */ /* 0x002fe200000000ff */
[----:B------:R-:W-:Y:S02]  /*6a60*/  FADD2 R40, R40.F32x2.HI_LO, R48.F32x2.HI_LO ;  /* 0x000000302828724b */ /* 0x000fe40000000000 */
[----:B------:R-:W-:Y:S02]  /*6a70*/  FADD2 R42, R42.F32x2.HI_LO, R50.F32x2.HI_LO ;  /* 0x000000322a2a724b */ /* 0x000fe40000000000 */
[----:B------:R-:W-:Y:S02]  /*6a80*/  FADD2 R44, R44.F32x2.HI_LO, R88.F32x2.HI_LO ;  /* 0x000000582c2c724b */ /* 0x000fe40000000000 */
[----:B------:R-:W-:Y:S08]  /*6a90*/  MUFU.EX2 R92, R92 ;  /* 0x0000005c005c7308 */ /* 0x000ff00000000800 */
[----:B------:R-:W1:Y:S01]  /*6aa0*/  MUFU.EX2 R93, R93 ;  /* 0x0000005d005d7308 */ /* 0x000e620000000800 */
[----:B--2---:R-:W-:Y:S01]  /*6ab0*/  F2FP.F16.F32.PACK_AB R31, R91, R90 ;  /* 0x0000005a5b1f723e */ /* 0x004fe200000000ff */
[----:B------:R-:W-:-:S06]  /*6ac0*/  FADD2 R46, R46.F32x2.HI_LO, R90.F32x2.HI_LO ;  /* 0x0000005a2e2e724b */ /* 0x000fcc0000000000 */
[----:B------:R-:W-:Y:S08]  /*6ad0*/  MUFU.EX2 R94, R94 ;  /* 0x0000005e005e7308 */ /* 0x000ff00000000800 */
[----:B------:R-:W2:Y:S01]  /*6ae0*/  MUFU.EX2 R95, R95 ;  /* 0x0000005f005f7308 */ /* 0x000ea20000000800 */
[----:B-1----:R-:W-:Y:S01]  /*6af0*/  F2FP.F16.F32.PACK_AB R32, R93, R92 ;  /* 0x0000005c5d20723e */ /* 0x002fe200000000ff */
[----:B------:R-:W-:-:S06]  /*6b00*/  FADD2 R40, R40.F32x2.HI_LO, R92.F32x2.HI_LO ;  /* 0x0000005c2828724b */ /* 0x000fcc0000000000 */
        /* <DEDUP_REMOVED lines=27> */
[----:B------:R2:W-:Y:S06]  /*6cc0*/  BAR.ARV R12, 0x40 ;  /* 0x0001000c0000751d */ /* 0x0005ec0000002000 */
[----:B------:R-:W-:Y:S01]  /*6cd0*/  MUFU.EX2 R54, R54 ;  /* 0x0000003600367308 */ /* 0x000fe20000000800 */
[----:B------:R-:W-:Y:S01]  /*6ce0*/  FADD2 R46, R46.F32x2.HI_LO, R106.F32x2.HI_LO ;  /* 0x0000006a2e2e724b */ /* 0x000fe20000000000 */
[----:B------:R3:W-:Y:S01]  /*6cf0*/  STTM.x16 tmem[UR5], R24 ;  /* 0x00000018000079ed */ /* 0x0007e20008240005 */
[----:B------:R-:W-:-:S05]  /*6d00*/  R2UR UR5, R164 ;  /* 0x00000000a40572ca */ /* 0x000fca00000e0000 */
[----:B------:R-:W4:Y:S01]  /*6d10*/  MUFU.EX2 R55, R55 ;  /* 0x0000003700377308 */ /* 0x000f220000000800 */
[----:B-1----:R-:W-:Y:S01]  /*6d20*/  F2FP.F16.F32.PACK_AB R16, R53, R52 ;  /* 0x000000343510723e */ /* 0x002fe200000000ff */
[----:B------:R-:W-:-:S06]  /*6d30*/  FADD2 R40, R40.F32x2.HI_LO, R52.F32x2.HI_LO ;  /* 0x000000342828724b */ /* 0x000fcc0000000000 */
[----:B------:R-:W-:Y:S08]  /*6d40*/  MUFU.EX2 R56, R56 ;  /* 0x0000003800387308 */ /* 0x000ff00000000800 */
[----:B------:R-:W1:Y:S01]  /*6d50*/  MUFU.EX2 R57, R57 ;  /* 0x0000003900397308 */ /* 0x000e620000000800 */
[----:B----4-:R-:W-:Y:S01]  /*6d60*/  F2FP.F16.F32.PACK_AB R17, R55, R54 ;  /* 0x000000363711723e */ /* 0x010fe200000000ff */
[----:B------:R-:W-:-:S06]  /*6d70*/  FADD2 R42, R42.F32x2.HI_LO, R54.F32x2.HI_LO ;  /* 0x000000362a2a724b */ /* 0x000fcc0000000000 */
[----:B------:R-:W-:Y:S08]  /*6d80*/  MUFU.EX2 R58, R58 ;  /* 0x0000003a003a7308 */ /* 0x000ff00000000800 */
[----:B------:R-:W4:Y:S01]  /*6d90*/  MUFU.EX2 R59, R59 ;  /* 0x0000003b003b7308 */ /* 0x000f220000000800 */
[----:B-1----:R-:W-:Y:S01]  /*6da0*/  F2FP.F16.F32.PACK_AB R18, R57, R56 ;  /* 0x000000383912723e */ /* 0x002fe200000000ff */
[----:B------:R-:W-:-:S06]  /*6db0*/  FADD2 R44, R44.F32x2.HI_LO, R56.F32x2.HI_LO ;  /* 0x000000382c2c724b */ /* 0x000fcc0000000000 */
[----:B------:R-:W-:Y:S01]  /*6dc0*/  MUFU.EX2 R60, R60 ;  /* 0x0000003c003c7308 */ /* 0x000fe20000000800 */
[----:B---3--:R-:W-:-:S07]  /*6dd0*/  FFMA2 R34, R6.F32x2.HI_LO, UR4.F32, R3.F32 ;  /* 0x0000000406227c49 */ /* 0x008fce0009200003 */
[----:B------:R-:W1:Y:S01]  /*6de0*/  MUFU.EX2 R61, R61 ;  /* 0x0000003d003d7308 */ /* 0x000e620000000800 */
[----:B----4-:R-:W-:Y:S01]  /*6df0*/  F2FP.F16.F32.PACK_AB R19, R59, R58 ;  /* 0x0000003a3b13723e */ /* 0x010fe200000000ff */
[----:B------:R-:W-:-:S06]  /*6e00*/  FADD2 R46, R46.F32x2.HI_LO, R58.F32x2.HI_LO ;  /* 0x0000003a2e2e724b */ /* 0x000fcc0000000000 */
[----:B------:R-:W-:Y:S08]  /*6e10*/  MUFU.EX2 R62, R62 ;  /* 0x0000003e003e7308 */ /* 0x000ff00000000800 */
[----:B------:R-:W3:Y:S01]  /*6e20*/  MUFU.EX2 R63, R63 ;  /* 0x0000003f003f7308 */ /* 0x000ee20000000800 */
[----:B-1----:R-:W-:Y:S01]  /*6e30*/  F2FP.F16.F32.PACK_AB R20, R61, R60 ;  /* 0x0000003c3d14723e */ /* 0x002fe200000000ff */
[----:B------:R-:W-:-:S06]  /*6e40*/  FADD2 R40, R40.F32x2.HI_LO, R60.F32x2.HI_LO ;  /* 0x0000003c2828724b */ /* 0x000fcc0000000000 */
[----:B------:R-:W-:Y:S08]  /*6e50*/  MUFU.EX2 R64, R64 ;  /* 0x0000004000407308 */ /* 0x000ff00000000800 */
[----:B------:R-:W1:Y:S01]  /*6e60*/  MUFU.EX2 R65, R65 ;  /* 0x0000004100417308 */ /* 0x000e620000000800 */
[----:B---3--:R-:W-:Y:S01]  /*6e70*/  F2FP.F16.F32.PACK_AB R21, R63, R62 ;  /* 0x0000003e3f15723e */ /* 0x008fe200000000ff */
        /* <DEDUP_REMOVED lines=40> */
[----:B------:R-:W-:-:S03]  /*7100*/  FADD2 R46, R46.F32x2.HI_LO, R82.F32x2.HI_LO ;  /* 0x000000522e2e724b */ /* 0x000fc60000000000 */
[----:B------:R3:W-:Y:S01]  /*7110*/  STTM.x16 tmem[UR5], R16 ;  /* 0x00000010000079ed */ /* 0x0007e20008240005 */
[----:B------:R-:W-:Y:S02]  /*7120*/  R2UR UR5, R87 ;  /* 0x00000000570572ca */ /* 0x000fe400000e0000 */
[----:B------:R-:W-:Y:S08]  /*7130*/  MUFU.EX2 R110, R110 ;  /* 0x0000006e006e7308 */ /* 0x000ff00000000800 */
[----:B------:R-:W4:Y:S01]  /*7140*/  MUFU.EX2 R111, R111 ;  /* 0x0000006f006f7308 */ /* 0x000f220000000800 */
[----:B-1----:R-:W-:-:S07]  /*7150*/  FADD2 R40, R40.F32x2.HI_LO, R108.F32x2.HI_LO ;  /* 0x0000006c2828724b */ /* 0x002fce0000000000 */
[----:B------:R-:W-:Y:S08]  /*7160*/  MUFU.EX2 R112, R112 ;  /* 0x0000007000707308 */ /* 0x000ff00000000800 */
[----:B------:R-:W1:Y:S01]  /*7170*/  MUFU.EX2 R113, R113 ;  /* 0x0000007100717308 */ /* 0x000e620000000800 */
[----:B----4-:R-:W-:-:S07]  /*7180*/  FADD2 R42, R42.F32x2.HI_LO, R110.F32x2.HI_LO ;  /* 0x0000006e2a2a724b */ /* 0x010fce0000000000 */
[----:B------:R-:W-:Y:S08]  /*7190*/  MUFU.EX2 R114, R114 ;  /* 0x0000007200727308 */ /* 0x000ff00000000800 */
[----:B------:R-:W4:Y:S01]  /*71a0*/  MUFU.EX2 R115, R115 ;  /* 0x0000007300737308 */ /* 0x000f220000000800 */
[----:B-1----:R-:W-:-:S07]  /*71b0*/  FADD2 R44, R44.F32x2.HI_LO, R112.F32x2.HI_LO ;  /* 0x000000702c2c724b */ /* 0x002fce0000000000 */
[----:B------:R-:W-:Y:S01]  /*71c0*/  MUFU.EX2 R116, R116 ;  /* 0x0000007400747308 */ /* 0x000fe20000000800 */
[----:B---3--:R-:W-:Y:S01]  /*71d0*/  FFMA2 R24, R4.F32x2.HI_LO, UR4.F32, R3.F32 ;  /* 0x0000000404187c49 */ /* 0x008fe20009200003 */
[----:B------:R-:W-:Y:S01]  /*71e0*/  UIADD3 UR4, UPT, UPT, UR8, 0xf8, URZ ;  /* 0x000000f808047890 */ /* 0x000fe2000fffe0ff */
[----:B------:R-:W-:-:S03]  /*71f0*/  IMAD.MOV.U32 R3, RZ, RZ, 0x1 ;  /* 0x00000001ff037424 */ /* 0x000fc600078e00ff */
[----:B------:R-:W-:Y:S02]  /*7200*/  UPRMT UR13, UR7, 0x654, UR4 ;  /* 0x00000654070d7896 */ /* 0x000fe40008000004 */
[----:B------:R-:W2:Y:S01]  /*7210*/  MUFU.EX2 R117, R117 ;  /* 0x0000007500757308 */ /* 0x000ea20000000800 */
[----:B----4-:R-:W-:Y:S01]  /*7220*/  FADD2 R46, R46.F32x2.HI_LO, R114.F32x2.HI_LO ;  /* 0x000000722e2e724b */ /* 0x010fe20000000000 */
[----:B------:R-:W-:-:S06]  /*7230*/  R2UR UR4, R165 ;  /* 0x00000000a50472ca */ /* 0x000fcc00000e0000 */
        /* <DEDUP_REMOVED lines=10> */
[----:B--2---:R-:W-:-:S07]  /*72e0*/  FADD2 R44, R44.F32x2.HI_LO, R120.F32x2.HI_LO ;  /* 0x000000782c2c724b */ /* 0x004fce0000000000 */
[----:B------:R-:W-:Y:S08]  /*72f0*/  MUFU.EX2 R124, R124 ;  /* 0x0000007c007c7308 */ /* 0x000ff00000000800 */
[----:B------:R-:W2:Y:S01]  /*7300*/  MUFU.EX2 R125, R125 ;  /* 0x0000007d007d7308 */ /* 0x000ea20000000800 */
[----:B-1----:R-:W-:-:S07]  /*7310*/  FADD2 R46, R46.F32x2.HI_LO, R122.F32x2.HI_LO ;  /* 0x0000007a2e2e724b */ /* 0x002fce0000000000 */
        /* <DEDUP_REMOVED lines=66> */
[----:B------:R1:W-:Y:S08]  /*7740*/  MUFU.EX2 R166, R10 ;  /* 0x0000000a00a67308 */ /* 0x0003f00000000800 */
[----:B------:R3:W4:Y:S01]  /*7750*/  MUFU.EX2 R167, R11 ;  /* 0x0000000b00a77308 */ /* 0x0007220000000800 */
[----:B--2---:R-:W-:-:S07]  /*7760*/  FADD2 R44, R44.F32x2.HI_LO, R162.F32x2.HI_LO ;  /* 0x000000a22c2c724b */ /* 0x004fce0000000000 */
[----:B------:R2:W-:Y:S01]  /*7770*/  MUFU.EX2 R168, R8 ;  /* 0x0000000800a87308 */ /* 0x0005e20000000800 */
[----:B-1----:R-:W-:-:S07]  /*7780*/  F2FP.F16.F32.PACK_AB R10, R113, R112 ;  /* 0x00000070710a723e */ /* 0x002fce00000000ff */
[----:B------:R1:W5:Y:S01]  /*7790*/  MUFU.EX2 R169, R9 ;  /* 0x0000000900a97308 */ /* 0x0003620000000800 */
[----:B---3--:R-:W-:Y:S01]  /*77a0*/  F2FP.F16.F32.PACK_AB R11, R115, R114 ;  /* 0x00000072730b723e */ /* 0x008fe200000000ff */
[----:B----4-:R-:W-:-:S06]  /*77b0*/  FADD2 R46, R46.F32x2.HI_LO, R166.F32x2.HI_LO ;  /* 0x000000a62e2e724b */ /* 0x010fcc0000000000 */
[----:B------:R3:W-:Y:S01]  /*77c0*/  MUFU.EX2 R32, R14 ;  /* 0x0000000e00207308 */ /* 0x0007e20000000800 */
[----:B--2---:R-:W-:-:S07]  /*77d0*/  F2FP.F16.F32.PACK_AB R8, R109, R108 ;  /* 0x0000006c6d08723e */ /* 0x004fce00000000ff */
[----:B------:R2:W4:Y:S01]  /*77e0*/  MUFU.EX2 R33, R15 ;  /* 0x0000000f00217308 */ /* 0x0005220000000800 */
[----:B-1----:R-:W-:Y:S01]  /*77f0*/  F2FP.F16.F32.PACK_AB R9, R111, R110 ;  /* 0x0000006e6f09723e */ /* 0x002fe200000000ff */
[----:B-----5:R-:W-:-:S06]  /*7800*/  FADD2 R40, R40.F32x2.HI_LO, R168.F32x2.HI_LO ;  /* 0x000000a82828724b */ /* 0x020fcc0000000000 */
[----:B------:R-:W-:Y:S01]  /*7810*/  MUFU.EX2 R34, R34 ;  /* 0x0000002200227308 */ /* 0x000fe20000000800 */
[----:B---3--:R-:W-:-:S07]  /*7820*/  F2FP.F16.F32.PACK_AB R14, R121, R120 ;  /* 0x00000078790e723e */ /* 0x008fce00000000ff */
[----:B------:R-:W1:Y:S01]  /*7830*/  MUFU.EX2 R35, R35 ;  /* 0x0000002300237308 */ /* 0x000e620000000800 */
[----:B--2---:R-:W-:Y:S01]  /*7840*/  F2FP.F16.F32.PACK_AB R15, R123, R122 ;  /* 0x0000007a7b0f723e */ /* 0x004fe200000000ff */
[----:B----4-:R-:W-:-:S03]  /*7850*/  FADD2 R42, R42.F32x2.HI_LO, R32.F32x2.HI_LO ;  /* 0x000000202a2a724b */ /* 0x010fc60000000000 */
[----:B------:R2:W-:Y:S01]  /*7860*/  STTM.x16 tmem[UR5], R8 ;  /* 0x00000008000079ed */ /* 0x0005e20008240005 */
[----:B------:R-:W3:Y:S02]  /*7870*/  FENCE.VIEW.ASYNC.T ;  /* 0x00000000000073c6 */ /* 0x000ee40000000200 */
[----:B---3--:R3:W-:Y:S01]  /*7880*/  SYNCS.ARRIVE.TRANS64.RED.ART0 RZ, [UR13], R3 ;  /* 0x00000003ffff79a7 */ /* 0x0087e2000850040d */
[----:B------:R-:W-:Y:S01]  /*7890*/  MUFU.EX2 R24, R24 ;  /* 0x0000001800187308 */ /* 0x000fe20000000800 */
[----:B------:R-:W-:-:S07]  /*78a0*/  FADD2 R40, R40.F32x2.HI_LO, R42.F32x2.HI_LO ;  /* 0x0000002a2828724b */ /* 0x000fce0000000000 */
[----:B------:R-:W4:Y:S01]  /*78b0*/  MUFU.EX2 R25, R25 ;  /* 0x0000001900197308 */ /* 0x000f220000000800 */
[----:B-1----:R-:W-:Y:S02]  /*78c0*/  FADD2 R44, R44.F32x2.HI_LO, R34.F32x2.HI_LO ;  /* 0x000000222c2c724b */ /* 0x002fe40000000000 */
[----:B----4-:R-:W-:-:S04]  /*78d0*/  FADD2 R46, R46.F32x2.HI_LO, R24.F32x2.HI_LO ;  /* 0x000000182e2e724b */ /* 0x010fc80000000000 */
[----:B------:R-:W-:-:S04]  /*78e0*/  FADD2 R44, R44.F32x2.HI_LO, R46.F32x2.HI_LO ;  /* 0x0000002e2c2c724b */ /* 0x000fc80000000000 */
[----:B------:R-:W-:Y:S01]  /*78f0*/  FADD2 R40, R40.F32x2.HI_LO, R44.F32x2.HI_LO ;  /* 0x0000002c2828724b */ /* 0x000fe20000000000 */
[----:B--2---:R-:W-:Y:S02]  /*7900*/  F2FP.F16.F32.PACK_AB R8, R149, R148 ;  /* 0x000000949508723e */ /* 0x004fe400000000ff */
[----:B------:R-:W-:Y:S02]  /*7910*/  F2FP.F16.F32.PACK_AB R9, R151, R150 ;  /* 0x000000969709723e */ /* 0x000fe400000000ff */
[----:B------:R-:W-:Y:S02]  /*7920*/  F2FP.F16.F32.PACK_AB R10, R153, R152 ;  /* 0x00000098990a723e */ /* 0x000fe400000000ff */
[----:B------:R-:W-:Y:S02]  /*7930*/  F2FP.F16.F32.PACK_AB R11, R157, R156 ;  /* 0x0000009c9d0b723e */ /* 0x000fe400000000ff */
[----:B------:R-:W-:Y:S02]  /*7940*/  F2FP.F16.F32.PACK_AB R12, R159, R158 ;  /* 0x0000009e9f0c723e */ /* 0x000fe400000000ff */
[----:B------:R-:W-:-:S02]  /*7950*/  F2FP.F16.F32.PACK_AB R13, R161, R160 ;  /* 0x000000a0a10d723e */ /* 0x000fc400000000ff */
[----:B------:R-:W-:Y:S02]  /*7960*/  F2FP.F16.F32.PACK_AB R14, R163, R162 ;  /* 0x000000a2a30e723e */ /* 0x000fe400000000ff */
[----:B------:R-:W-:Y:S02]  /*7970*/  F2FP.F16.F32.PACK_AB R15, R167, R166 ;  /* 0x000000a6a70f723e */ /* 0x000fe400000000ff */
[----:B------:R-:W-:Y:S02]  /*7980*/  F2FP.F16.F32.PACK_AB R16, R169, R168 ;  /* 0x000000a8a910723e */ /* 0x000fe400000000ff */
[----:B------:R-:W-:Y:S02]  /*7990*/  F2FP.F16.F32.PACK_AB R17, R33, R32 ;  /* 0x000000202111723e */ /* 0x000fe400000000ff */
[----:B------:R-:W-:Y:S02]  /*79a0*/  F2FP.F16.F32.PACK_AB R18, R35, R34 ;  /* 0x000000222312723e */ /* 0x000fe400000000ff */
[----:B------:R-:W-:-:S04]  /*79b0*/  F2FP.F16.F32.PACK_AB R19, R25, R24 ;  /* 0x000000181913723e */ /* 0x000fc800000000ff */
[----:B------:R3:W-:Y:S01]  /*79c0*/  STTM.x16 tmem[UR4], R4 ;  /* 0x00000004000079ed */ /* 0x0007e20008240004 */
[----:B------:R-:W-:Y:S01]  /*79d0*/  UIADD3 UR4, UPT, UPT, UR8, 0x100, URZ ;  /* 0x0000010008047890 */ /* 0x000fe2000fffe0ff */
[----:B------:R-:W1:Y:S03]  /*79e0*/  FENCE.VIEW.ASYNC.T ;  /* 0x00000000000073c6 */ /* 0x000e660000000200 */
[----:B------:R-:W-:Y:S01]  /*79f0*/  UPRMT UR4, UR7, 0x654, UR4 ;  /* 0x0000065407047896 */ /* 0x000fe20008000004 */
[----:B-1----:R-:W-:-:S08]  /*7a00*/  NOP ;  /* 0x0000000000007918 */ /* 0x002fd00000000000 */
[----:B------:R3:W-:Y:S01]  /*7a10*/  @P0 SYNCS.ARRIVE.TRANS64.RED.ART0 RZ, [UR4], R3 ;  /* 0x00000003ffff09a7 */ /* 0x0007e20008500404 */
[----:B------:R-:W-:-:S04]  /*7a20*/  UIADD3 UR4, UPT, UPT, UR10, -0x80, URZ ;  /* 0xffffff800a047890 */ /* 0x000fc8000fffe0ff */
[----:B------:R-:W-:Y:S01]  /*7a30*/  USHF.R.S32.HI UR5, URZ, 0x1f, UR4 ;  /* 0x0000001fff057899 */ /* 0x000fe20008011404 */
[----:B------:R-:W1:Y:S03]  /*7a40*/  SYNCS.PHASECHK.TRANS64.TRYWAIT P0, [UR8+0x128], RZ ;  /* 0x000128ffff0075a7 */ /* 0x000e660008001108 */
[----:B------:R-:W-:-:S04]  /*7a50*/  ULEA.HI UR4, UR5, UR4, URZ, 0x7 ;  /* 0x0000000405047291 */ /* 0x000fc8000f8f38ff */
[----:B------:R-:W-:-:S04]  /*7a60*/  USHF.R.S32.HI UR4, URZ, 0x7, UR4 ;  /* 0x00000007ff047899 */ /* 0x000fc80008011404 */
[----:B------:R-:W-:-:S04]  /*7a70*/  UISETP.LT.AND UP0, UPT, URZ, UR4, UPT ;  /* 0x00000004ff00728c */ /* 0x000fc8000bf01270 */
[----:B------:R-:W-:-:S04]  /*7a80*/  USEL UR17, URZ, UR4, !UP0 ;  /* 0x00000004ff117287 */ /* 0x000fc8000c000000 */
[----:B------:R-:W-:-:S04]  /*7a90*/  UIADD3 UR4, UPT, UPT, UR18, -UR17, URZ ;  /* 0x8000001112047290 */ /* 0x000fc8000fffe0ff */
[----:B------:R-:W-:Y:S01]  /*7aa0*/  UISETP.GE.AND UP0, UPT, UR4, 0x1, UPT ;  /* 0x000000010400788c */ /* 0x000fe2000bf06270 */
[----:B-1-3--:R-:W-:Y:S10]  /*7ab0*/  @!P0 BRA `(.L_x_63) ;  /* 0x0000006c00e08947 */ /* 0x00aff40003800000 */
.L_x_132:
[----:B-1----:R-:W-:Y:S01]  /*7ac0*/  FADD R3, R40, R41 ;  /* 0x0000002928037221 */ /* 0x002fe20000000000 */
[----:B------:R-:W-:Y:S01]  /*7ad0*/  UMOV UR10, 0x1 ;  /* 0x00000001000a7882 */ /* 0x000fe20000000000 */
[----:B------:R-:W-:Y:S01]  /*7ae0*/  UMOV UR11, 0x1 ;  /* 0x00000001000b7882 */ /* 0x000fe20000000000 */
[----:B------:R-:W-:Y:S05]  /*7af0*/  BRA.U !UP0, `(.L_x_64) ;  /* 0x0000002508ec7547 */ /* 0x000fea000b800000 */
[----:B------:R-:W-:Y:S01]  /*7b00*/  R2UR UR4, R0 ;  /* 0x00000000000472ca */ /* 0x000fe200000e0000 */
[----:B------:R-:W-:Y:S01]  /*7b10*/  UIADD3 UR15, UPT, UPT, UR8, 0x100, URZ ;  /* 0x00000100080f7890 */ /* 0x000fe2000fffe0ff */
[----:B------:R-:W-:Y:S01]  /*7b20*/  MOV R167, R155 ;  /* 0x0000009b00a77202 */ /* 0x000fe20000000f00 */
[----:B------:R-:W-:Y:S01]  /*7b30*/  VIADD R166, R154, UR16 ;  /* 0x000000109aa67c36 */ /* 0x000fe20008000000 */
[----:B------:R-:W1:Y:S01]  /*7b40*/  LDCU UR19, c[0x0][0x380] ;  /* 0x00007000ff1377ac */ /* 0x000e620008000800 */
[----:B------:R-:W2:Y:S01]  /*7b50*/  LDCU UR6, c[0x0][0x600] ;  /* 0x0000c000ff0677ac */ /* 0x000ea20008000800 */
[----:B------:R-:W-:-:S07]  /*7b60*/  UIADD3 UR12, UPT, UPT, -UR12, UR17, URZ ;  /* 0x000000110c0c7290 */ /* 0x000fce000fffe1ff */
[----:B------:R-:W-:Y:S01]  /*7b70*/  UPRMT UR15, UR4, 0x654, UR15 ;  /* 0x00000654040f7896 */ /* 0x000fe2000800000f */
[----:B------:R-:W-:Y:S01]  /*7b80*/  UMOV UR11, 0x1 ;  /* 0x00000001000b7882 */ /* 0x000fe20000000000 */
[----:B------:R-:W-:Y:S01]  /*7b90*/  UMOV UR9, UR18 ;  /* 0x0000001200097c82 */ /* 0x000fe20008000000 */
[----:B------:R-:W-:Y:S01]  /*7ba0*/  UMOV UR10, 0x1 ;  /* 0x00000001000a7882 */ /* 0x000fe20000000000 */
[----:B------:R-:W-:-:S08]  /*7bb0*/  UMOV UR16, URZ ;  /* 0x000000ff00107c82 */ /* 0x000fd00008000000 */
.L_x_67:
[----:B------:R-:W-:Y:S01]  /*7bc0*/  USHF.L.U32 UR4, UR11, 0x1f, URZ ;  /* 0x0000001f0b047899 */ /* 0x000fe200080006ff */
[----:B------:R-:W-:Y:S01]  /*7bd0*/  R2UR UR5, R84 ;  /* 0x00000000540572ca */ /* 0x000fe200000e0000 */
[----:B------:R-:W-:-:S04]  /*7be0*/  UIADD3 UR9, UPT, UPT, UR9, -0x1, URZ ;  /* 0xffffffff09097890 */ /* 0x000fc8000fffe0ff */
[----:B------:R-:W-:Y:S01]  /*7bf0*/  MOV R4, UR4 ;  /* 0x0000000400047c02 */ /* 0x000fe20008000f00 */
[----:B------:R-:W-:-:S03]  /*7c00*/  UISETP.LT.AND UP0, UPT, URZ, UR9, UPT ;  /* 0x00000009ff00728c */ /* 0x000fc6000bf01270 */
[----:B------:R-:W3:Y:S01]  /*7c10*/  SYNCS.PHASECHK.TRANS64.TRYWAIT P0, [UR8+0xf0], R4 ;  /* 0x0000f004ff0075a7 */ /* 0x000ee20008001108 */
[----:B------:R-:W-:Y:S01]  /*7c20*/  USEL UR7, URZ, UR9, !UP0 ;  /* 0x00000009ff077287 */ /* 0x000fe2000c000000 */
[----:B---3--:R-:W-:Y:S11]  /*7c30*/  @!P0 BRA `(.L_x_65) ;  /* 0x0000006c00988947 */ /* 0x008ff60003800000 */
.L_x_134:
[----:B---3--:R-:W3:Y:S01]  /*7c40*/  LDTM.x32 R4, tmem[UR5] ;  /* 0x00000005000479ee */ /* 0x008ee200082c0000 */
[----:B-1----:R-:W-:Y:S01]  /*7c50*/  ULEA UR4, UR7, UR19, 0x7 ;  /* 0x0000001307047291 */ /* 0x002fe2000f8e38ff */
[----:B------:R-:W-:-:S05]  /*7c60*/  IMAD.MOV.U32 R140, RZ, RZ, -0x1 ;  /* 0xffffffffff8c7424 */ /* 0x000fca00078e00ff */
[----:B------:R-:W-:Y:S02]  /*7c70*/  IADD3 R136, PT, PT, -R166, UR4, RZ ;  /* 0x00000004a6887c10 */ /* 0x000fe4000fffe1ff */
[----:B------:R-:W-:Y:S02]  /*7c80*/  R2UR UR4, R85 ;  /* 0x00000000550472ca */ /* 0x000fe400000e0000 */
[C---:B------:R-:W-:Y:S02]  /*7c90*/  VIADDMNMX R37, R136.reuse, 0x1f, RZ, !PT ;  /* 0x0000001f88257846 */ /* 0x040fe400078001ff */
[----:B------:R-:W-:Y:S02]  /*7ca0*/  VIADDMNMX R141, R136, 0x5f, RZ, !PT ;  /* 0x0000005f888d7846 */ /* 0x000fe400078001ff */
[--C-:B------:R-:W-:Y:S02]  /*7cb0*/  SHF.R.U32.HI R36, RZ, R37, R140.reuse ;  /* 0x00000025ff247219 */ /* 0x100fe4000001168c */
[----:B------:R-:W-:-:S02]  /*7cc0*/  SHF.R.U32.HI R141, RZ, R141, R140 ;  /* 0x0000008dff8d7219 */ /* 0x000fc4000001168c */
[----:B------:R-:W-:Y:S02]  /*7cd0*/  R2P PR, R36, 0x7e ;  /* 0x0000007e24007804 */ /* 0x000fe40000000000 */
[----:B------:R-:W-:Y:S01]  /*7ce0*/  VIADDMNMX R157, R136, 0x7f, RZ, !PT ;  /* 0x0000007f889d7846 */ /* 0x000fe200078001ff */
[----:B------:R-:W1:Y:S01]  /*7cf0*/  LDTM.x32 R52, tmem[UR4] ;  /* 0x00000004003479ee */ /* 0x000e6200082c0000 */
[----:B------:R-:W-:Y:S02]  /*7d00*/  R2UR UR4, R86 ;  /* 0x00000000560472ca */ /* 0x000fe400000e0000 */
[----:B---3--:R-:W-:Y:S02]  /*7d10*/  SEL R99, R5, 0xff800000, P1 ;  /* 0xff80000005637807 */ /* 0x008fe40000800000 */
[----:B------:R-:W-:Y:S02]  /*7d20*/  SEL R88, R6, 0xff800000, P2 ;  /* 0xff80000006587807 */ /* 0x000fe40001000000 */
[----:B------:R-:W-:-:S02]  /*7d30*/  SEL R89, R7, 0xff800000, P3 ;  /* 0xff80000007597807 */ /* 0x000fc40001800000 */
[----:B------:R-:W-:Y:S02]  /*7d40*/  SEL R90, R8, 0xff800000, P4 ;  /* 0xff800000085a7807 */ /* 0x000fe40002000000 */
[----:B------:R-:W-:Y:S02]  /*7d50*/  SEL R91, R9, 0xff800000, P5 ;  /* 0xff800000095b7807 */ /* 0x000fe40002800000 */
[----:B------:R-:W-:Y:S02]  /*7d60*/  SEL R102, R10, 0xff800000, P6 ;  /* 0xff8000000a667807 */ /* 0x000fe40003000000 */
[C---:B------:R-:W-:Y:S02]  /*7d70*/  R2P PR, R36.reuse.B1, 0x7f ;  /* 0x0000007f24007804 */ /* 0x040fe40000001000 */
[----:B------:R-:W-:Y:S02]  /*7d80*/  LOP3.LUT R5, R36, 0x1, RZ, 0xc0, !PT ;  /* 0x0000000124057812 */ /* 0x000fe400078ec0ff */
[----:B------:R-:W-:-:S02]  /*7d90*/  SHF.R.U32.HI R157, RZ, R157, R140 ;  /* 0x0000009dff9d7219 */ /* 0x000fc4000001168c */
        /* <DEDUP_REMOVED lines=36> */
[----:B------:R-:W3:Y:S01]  /*7fe0*/  LDTM.x32 R20, tmem[UR4] ;  /* 0x00000004001479ee */ /* 0x000ee200082c0000 */
[----:B-1----:R-:W-:Y:S02]  /*7ff0*/  SEL R53, R53, 0xff800000, P1 ;  /* 0xff80000035357807 */ /* 0x002fe40000800000 */
        /* <DEDUP_REMOVED lines=43> */
[----:B---3--:R-:W-:Y:S02]  /*82b0*/  SEL R81, R21, 0xff800000, P1 ;  /* 0xff80000015517807 */ /* 0x008fe40000800000 */
        /* <DEDUP_REMOVED lines=25> */
[----:B------:R-:W-:Y:S02]  /*8450*/  LOP3.LUT P0, RZ, R141, 0x800000, RZ, 0xc0, !PT ;  /* 0x008000008dff7812 */ /* 0x000fe4000780c0ff */
[----:B------:R-:W-:-:S02]  /*8460*/  SEL R138, R40, 0xff800000, P4 ;  /* 0xff800000288a7807 */ /* 0x000fc40002000000 */
[----:B------:R-:W-:Y:S02]  /*8470*/  SEL R43, R43, 0xff800000, P0 ;  /* 0xff8000002b2b7807 */ /* 0x000fe40000000000 */
[----:B------:R-:W-:Y:S02]  /*8480*/  SEL R139, R41, 0xff800000, P5 ;  /* 0xff800000298b7807 */ /* 0x000fe40002800000 */
[----:B------:R-:W-:Y:S02]  /*8490*/  SEL R42, R42, 0xff800000, P6 ;  /* 0xff8000002a2a7807 */ /* 0x000fe40003000000 */
[----:B------:R-:W-:Y:S02]  /*84a0*/  R2P PR, R141.B3, 0x7f ;  /* 0x0000007f8d007804 */ /* 0x000fe40000003000 */
[----:B------:R-:W-:-:S03]  /*84b0*/  R2UR UR4, R86 ;  /* 0x00000000560472ca */ /* 0x000fc600000e0000 */
        /* <DEDUP_REMOVED lines=9> */
[----:B------:R-:W-:-:S03]  /*8550*/  SEL R151, R51, 0xff800000, !P0 ;  /* 0xff80000033977807 */ /* 0x000fc60004000000 */
[----:B-1----:R-:W-:Y:S02]  /*8560*/  SEL R47, R5, 0xff800000, P1 ;  /* 0xff800000052f7807 */ /* 0x002fe40000800000 */
[----:B------:R-:W-:Y:S02]  /*8570*/  SEL R38, R6, 0xff800000, P2 ;  /* 0xff80000006267807 */ /* 0x000fe40001000000 */
[----:B------:R-:W-:Y:S02]  /*8580*/  SEL R39, R7, 0xff800000, P3 ;  /* 0xff80000007277807 */ /* 0x000fe40001800000 */
[----:B------:R-:W-:Y:S02]  /*8590*/  SEL R40, R8, 0xff800000, P4 ;  /* 0xff80000008287807 */ /* 0x000fe40002000000 */
[----:B------:R-:W-:Y:S01]  /*85a0*/  SEL R41, R9, 0xff800000, P5 ;  /* 0xff80000009297807 */ /* 0x000fe20002800000 */
[----:B------:R-:W-:Y:S01]  /*85b0*/  IMAD.SHL.U32 R9, R2, 0x4, RZ ;  /* 0x0000000402097824 */ /* 0x000fe200078e00ff */
[----:B------:R-:W-:-:S02]  /*85c0*/  SEL R50, R10, 0xff800000, P6 ;  /* 0xff8000000a327807 */ /* 0x000fc40003000000 */
[C---:B------:R-:W-:Y:S02]  /*85d0*/  R2P PR, R157.reuse.B1, 0x7f ;  /* 0x0000007f9d007804 */ /* 0x040fe40000001000 */
[----:B------:R-:W-:Y:S02]  /*85e0*/  LOP3.LUT R5, R157, 0x1, RZ, 0xc0, !PT ;  /* 0x000000019d057812 */ /* 0x000fe400078ec0ff */
[----:B------:R-:W-:Y:S02]  /*85f0*/  FMNMX3 R7, R167, R98, R99, !PT ;  /* 0x00000062a7077276 */ /* 0x000fe40007800063 */
[----:B------:R-:W-:Y:S01]  /*8600*/  SEL R44, R12, 0xff800000, P0 ;  /* 0xff8000000c2c7807 */ /* 0x000fe20000000000 */
[----:B------:R-:W-:Y:S01]  /*8610*/  IMAD.U32 R12, RZ, RZ, UR14 ;  /* 0x0000000eff0c7e24 */ /* 0x000fe2000f8e00ff */
[----:B------:R-:W-:Y:S02]  /*8620*/  SEL R45, R13, 0xff800000, P1 ;  /* 0xff8000000d2d7807 */ /* 0x000fe40000800000 */
[----:B------:R-:W-:-:S02]  /*8630*/  SEL R48, R14, 0xff800000, P2 ;  /* 0xff8000000e307807 */ /* 0x000fc40001000000 */
[----:B------:R-:W-:Y:S02]  /*8640*/  SEL R49, R15, 0xff800000, P3 ;  /* 0xff8000000f317807 */ /* 0x000fe40001800000 */
[----:B------:R-:W-:Y:S02]  /*8650*/  SEL R142, R16, 0xff800000, P4 ;  /* 0xff800000108e7807 */ /* 0x000fe40002000000 */
[----:B------:R-:W-:Y:S02]  /*8660*/  SEL R143, R17, 0xff800000, P5 ;  /* 0xff800000118f7807 */ /* 0x000fe40002800000 */
[----:B------:R-:W-:Y:S02]  /*8670*/  SEL R148, R18, 0xff800000, P6 ;  /* 0xff80000012947807 */ /* 0x000fe40003000000 */
[----:B------:R-:W-:Y:S02]  /*8680*/  R2P PR, R157.B2, 0x7f ;  /* 0x0000007f9d007804 */ /* 0x000fe40000002000 */
[----:B------:R-:W-:-:S02]  /*8690*/  FMNMX R6, R88, R89, !PT ;  /* 0x0000005958067209 */ /* 0x000fc40007800000 */
[----:B------:R-:W-:Y:S02]  /*86a0*/  FMNMX3 R7, R7, R92, R93, !PT ;  /* 0x0000005c07077276 */ /* 0x000fe4000780005d */
[----:B------:R-:W-:Y:S02]  /*86b0*/  SEL R20, R20, 0xff800000, P0 ;  /* 0xff80000014147807 */ /* 0x000fe40000000000 */
[----:B------:R-:W-:Y:S02]  /*86c0*/  ISETP.NE.U32.AND P0, PT, R5, 0x1, PT ;  /* 0x000000010500780c */ /* 0x000fe40003f05070 */
[----:B------:R-:W-:Y:S02]  /*86d0*/  FMNMX R5, R90, R91, !PT ;  /* 0x0000005b5a057209 */ /* 0x000fe40007800000 */
[----:B------:R-:W-:Y:S02]  /*86e0*/  SEL R46, R4, 0xff800000, !P0 ;  /* 0xff800000042e7807 */ /* 0x000fe40004000000 */
        /* <DEDUP_REMOVED lines=30> */
[----:B------:R-:W-:-:S02]  /*88d0*/  LOP3.LUT P0, RZ, R157, 0x80, RZ, 0xc0, !PT ;  /* 0x000000809dff7812 */ /* 0x000fc4000780c0ff */
[----:B------:R-:W-:Y:S02]  /*88e0*/  FMNMX3 R5, R5, R74, R75, !PT ;  /* 0x0000004a05057276 */ /* 0x000fe4000780004b */
[----:B------:R-:W-:Y:S02]  /*88f0*/  FMNMX3 R4, R4, R124, R125, !PT ;  /* 0x0000007c04047276 */ /* 0x000fe4000780007d */
[----:B------:R-:W-:Y:S02]  /*8900*/  FMNMX3 R7, R7, R78, R79, !PT ;  /* 0x0000004e07077276 */ /* 0x000fe4000780004f */
[----:B------:R-:W-:Y:S02]  /*8910*/  FMNMX3 R6, R6, R82, R83, !PT ;  /* 0x0000005206067276 */ /* 0x000fe40007800053 */
[----:B------:R-:W-:Y:S02]  /*8920*/  SEL R51, R11, 0xff800000, P0 ;  /* 0xff8000000b337807 */ /* 0x000fe40000000000 */
        /* <DEDUP_REMOVED lines=12> */
[----:B------:R-:W-:-:S02]  /*89f0*/  SEL R21, R21, 0xff800000, P1 ;  /* 0xff80000015157807 */ /* 0x000fc40000800000 */
[----:B------:R-:W-:Y:S02]  /*8a00*/  SEL R152, R22, 0xff800000, P2 ;  /* 0xff80000016987807 */ /* 0x000fe40001000000 */
[----:B------:R-:W-:Y:S02]  /*8a10*/  SEL R153, R23, 0xff800000, P3 ;  /* 0xff80000017997807 */ /* 0x000fe40001800000 */
[----:B------:R-:W-:Y:S02]  /*8a20*/  SEL R154, R24, 0xff800000, P4 ;  /* 0xff800000189a7807 */ /* 0x000fe40002000000 */
[----:B------:R-:W-:Y:S02]  /*8a30*/  SEL R155, R25, 0xff800000, P5 ;  /* 0xff800000199b7807 */ /* 0x000fe40002800000 */
[----:B------:R-:W-:Y:S02]  /*8a40*/  SEL R26, R26, 0xff800000, P6 ;  /* 0xff8000001a1a7807 */ /* 0x000fe40003000000 */
[----:B------:R-:W-:-:S02]  /*8a50*/  FMNMX3 R5, R5, R146, R147, !PT ;  /* 0x0000009205057276 */ /* 0x000fc40007800093 */
[----:B------:R-:W-:Y:S02]  /*8a60*/  FMNMX3 R4, R4, R150, R151, !PT ;  /* 0x0000009604047276 */ /* 0x000fe40007800097 */
[----:B------:R-:W-:Y:S02]  /*8a70*/  FMNMX3 R7, R7, R46, R47, !PT ;  /* 0x0000002e07077276 */ /* 0x000fe4000780002f */
[----:B------:R-:W-:Y:S02]  /*8a80*/  FMNMX3 R6, R6, R38, R39, !PT ;  /* 0x0000002606067276 */ /* 0x000fe40007800027 */
[----:B------:R-:W-:Y:S02]  /*8a90*/  R2P PR, R157.B3, 0x7f ;  /* 0x0000007f9d007804 */ /* 0x000fe40000003000 */
[----:B------:R-:W-:Y:S02]  /*8aa0*/  FMNMX3 R5, R5, R40, R41, !PT ;  /* 0x0000002805057276 */ /* 0x000fe40007800029 */
[----:B------:R-:W-:-:S02]  /*8ab0*/  FMNMX3 R4, R4, R50, R51, !PT ;  /* 0x0000003204047276 */ /* 0x000fc40007800033 */
[----:B------:R-:W-:Y:S02]  /*8ac0*/  FMNMX3 R7, R7, R44, R45, !PT ;  /* 0x0000002c07077276 */ /* 0x000fe4000780002d */
[----:B------:R-:W-:Y:S02]  /*8ad0*/  FMNMX3 R6, R6, R48, R49, !PT ;  /* 0x0000003006067276 */ /* 0x000fe40007800031 */
[----:B------:R-:W-:Y:S02]  /*8ae0*/  SEL R156, R28, 0xff800000, P0 ;  /* 0xff8000001c9c7807 */ /* 0x000fe40000000000 */
[----:B------:R-:W-:Y:S02]  /*8af0*/  ISETP.GT.AND P0, PT, R157, -0x1, PT ;  /* 0xffffffff9d00780c */ /* 0x000fe40003f04270 */
[----:B------:R-:W-:Y:S02]  /*8b00*/  SEL R157, R29, 0xff800000, P1 ;  /* 0xff8000001d9d7807 */ /* 0x000fe40000800000 */
[----:B------:R-:W-:-:S02]  /*8b10*/  SEL R158, R30, 0xff800000, P2 ;  /* 0xff8000001e9e7807 */ /* 0x000fc40001000000 */
[----:B------:R-:W-:Y:S02]  /*8b20*/  SEL R159, R31, 0xff800000, P3 ;  /* 0xff8000001f9f7807 */ /* 0x000fe40001800000 */
[----:B------:R-:W-:Y:S02]  /*8b30*/  FMNMX3 R5, R5, R142, R143, !PT ;  /* 0x0000008e05057276 */ /* 0x000fe4000780008f */
[----:B------:R-:W-:Y:S02]  /*8b40*/  FMNMX3 R4, R4, R148, R149, !PT ;  /* 0x0000009404047276 */ /* 0x000fe40007800095 */
[----:B------:R-:W-:Y:S02]  /*8b50*/  FMNMX3 R7, R7, R20, R21, !PT ;  /* 0x0000001407077276 */ /* 0x000fe40007800015 */
[----:B------:R-:W-:Y:S02]  /*8b60*/  FMNMX3 R6, R6, R152, R153, !PT ;  /* 0x0000009806067276 */ /* 0x000fe40007800099 */
[----:B------:R-:W-:-:S02]  /*8b70*/  SEL R161, R35, 0xff800000, !P0 ;  /* 0xff80000023a17807 */ /* 0x000fc40004000000 */
[----:B------:R-:W-:Y:S02]  /*8b80*/  SEL R162, R32, 0xff800000, P4 ;  /* 0xff80000020a27807 */ /* 0x000fe40002000000 */
[----:B------:R-:W-:Y:S02]  /*8b90*/  SEL R163, R33, 0xff800000, P5 ;  /* 0xff80000021a37807 */ /* 0x000fe40002800000 */
[----:B------:R-:W-:Y:S02]  /*8ba0*/  SEL R160, R34, 0xff800000, P6 ;  /* 0xff80000022a07807 */ /* 0x000fe40003000000 */
[----:B------:R-:W-:Y:S02]  /*8bb0*/  FMNMX3 R5, R5, R154, R155, !PT ;  /* 0x0000009a05057276 */ /* 0x000fe4000780009b */
[----:B------:R-:W-:Y:S02]  /*8bc0*/  FMNMX3 R4, R4, R26, R27, !PT ;  /* 0x0000001a04047276 */ /* 0x000fe4000780001b */
[----:B------:R-:W-:-:S02]  /*8bd0*/  FMNMX3 R7, R7, R156, R157, !PT ;  /* 0x0000009c07077276 */ /* 0x000fc4000780009d */
[----:B------:R-:W-:Y:S02]  /*8be0*/  FMNMX3 R6, R6, R158, R159, !PT ;  /* 0x0000009e06067276 */ /* 0x000fe4000780009f */
[----:B------:R-:W-:Y:S02]  /*8bf0*/  FMNMX3 R5, R5, R162, R163, !PT ;  /* 0x000000a205057276 */ /* 0x000fe400078000a3 */
[----:B------:R-:W-:Y:S02]  /*8c00*/  FMNMX3 R4, R4, R160, R161, !PT ;  /* 0x000000a004047276 */ /* 0x000fe400078000a1 */
[----:B------:R-:W-:Y:S02]  /*8c10*/  FMNMX R6, R7, R6, !PT ;  /* 0x0000000607067209 */ /* 0x000fe40007800000 */
[----:B------:R-:W-:Y:S02]  /*8c20*/  LOP3.LUT R9, R9, 0x1fc, RZ, 0xc0, !PT ;  /* 0x000001fc09097812 */ /* 0x000fe400078ec0ff */
[----:B------:R-:W-:-:S04]  /*8c30*/  FMNMX3 R168, R6, R5, R4, !PT ;  /* 0x0000000506a87276 */ /* 0x000fc80007800004 */
[----:B------:R-:W-:-:S04]  /*8c40*/  FSETP.NEU.AND P0, PT, R168, -INF , PT ;  /* 0xff800000a800780b */ /* 0x000fc80003f0d000 */
[----:B------:R-:W-:Y:S02]  /*8c50*/  FSEL R5, R168, RZ, P0 ;  /* 0x000000ffa8057208 */ /* 0x000fe40000000000 */
[----:B------:R-:W-:-:S03]  /*8c60*/  ELECT P0, URZ, PT ;  /* 0x0000000000ff782f */ /* 0x000fc60003800000 */
[----:B------:R-:W-:-:S04]  /*8c70*/  FADD R4, -R5, R167 ;  /* 0x000000a705047221 */ /* 0x000fc80000000100 */
[----:B--2---:R-:W-:-:S05]  /*8c80*/  FMUL R4, R4, UR6 ;  /* 0x0000000604047c20 */ /* 0x004fca0008400000 */
[----:B------:R-:W-:Y:S02]  /*8c90*/  FSETP.GE.AND P1, PT, R4, -8, PT ;  /* 0xc10000000400780b */ /* 0x000fe40003f26000 */
[----:B------:R-:W1:Y:S02]  /*8ca0*/  MUFU.EX2 R4, R4 ;  /* 0x0000000400047308 */ /* 0x000e640000000800 */
[----:B------:R-:W-:-:S05]  /*8cb0*/  FSEL R5, R167, R5, P1 ;  /* 0x00000005a7057208 */ /* 0x000fca0000800000 */
[----:B------:R-:W-:-:S04]  /*8cc0*/  FFMA R169, -R5, UR6, RZ ;  /* 0x0000000605a97c23 */ /* 0x000fc800080001ff */
[--C-:B------:R-:W-:Y:S02]  /*8cd0*/  FFMA2 R24, R88.F32x2.HI_LO, UR6.F32, R169.reuse.F32 ;  /* 0x0000000658187c49 */ /* 0x100fe400092000a9 */
[--C-:B------:R-:W-:Y:S02]  /*8ce0*/  FFMA2 R32, R92.F32x2.HI_LO, UR6.F32, R169.reuse.F32 ;  /* 0x000000065c207c49 */ /* 0x100fe400092000a9 */
[--C-:B------:R-:W-:Y:S02]  /*8cf0*/  FFMA2 R34, R94.F32x2.HI_LO, UR6.F32, R169.reuse.F32 ;  /* 0x000000065e227c49 */ /* 0x100fe400092000a9 */
[--C-:B------:R-:W-:Y:S01]  /*8d00*/  FFMA2 R88, R96.F32x2.HI_LO, UR6.F32, R169.reuse.F32 ;  /* 0x0000000660587c49 */ /* 0x100fe200092000a9 */
[----:B------:R-:W-:Y:S01]  /*8d10*/  MUFU.EX2 R24, R24 ;  /* 0x0000001800187308 */ /* 0x000fe20000000800 */
[--C-:B------:R-:W-:Y:S01]  /*8d20*/  FFMA2 R22, R98.F32x2.HI_LO, UR6.F32, R169.reuse.F32 ;  /* 0x0000000662167c49 */ /* 0x100fe200092000a9 */
[----:B-1----:R-:W-:Y:S01]  /*8d30*/  FSEL R170, R4, 1, !P1 ;  /* 0x3f80000004aa7808 */ /* 0x002fe20004800000 */
[----:B------:R-:W-:-:S02]  /*8d40*/  FFMA2 R28, R90.F32x2.HI_LO, UR6.F32, R169.F32 ;  /* 0x000000065a1c7c49 */ /* 0x000fc400092000a9 */
[--C-:B------:R-:W-:Y:S02]  /*8d50*/  FFMA2 R30, R102.F32x2.HI_LO, UR6.F32, R169.reuse.F32 ;  /* 0x00000006661e7c49 */ /* 0x100fe400092000a9 */
[--C-:B------:R-:W-:Y:S01]  /*8d60*/  FFMA2 R92, R100.F32x2.HI_LO, UR6.F32, R169.reuse.F32 ;  /* 0x00000006645c7c49 */ /* 0x100fe200092000a9 */
[----:B------:R-:W-:Y:S01]  /*8d70*/  MUFU.EX2 R22, R22 ;  /* 0x0000001600167308 */ /* 0x000fe20000000800 */
[--C-:B------:R-:W-:Y:S01]  /*8d80*/  FFMA2 R94, R104.F32x2.HI_LO, UR6.F32, R169.reuse.F32 ;  /* 0x00000006685e7c49 */ /* 0x100fe200092000a9 */
[----:B------:R1:W-:Y:S01]  /*8d90*/  STS [R9+UR8+0x16c], R170 ;  /* 0x00016caa09007988 */ /* 0x0003e20008000808 */
[--C-:B------:R-:W-:Y:S02]  /*8da0*/  FFMA2 R96, R106.F32x2.HI_LO, UR6.F32, R169.reuse.F32 ;  /* 0x000000066a607c49 */ /* 0x100fe400092000a9 */
[--C-:B------:R-:W-:Y:S02]  /*8db0*/  FFMA2 R90, R108.F32x2.HI_LO, UR6.F32, R169.reuse.F32 ;  /* 0x000000066c5a7c49 */ /* 0x100fe400092000a9 */
[--C-:B------:R-:W-:Y:S01]  /*8dc0*/  FFMA2 R98, R112.F32x2.HI_LO, UR6.F32, R169.reuse.F32 ;  /* 0x0000000670627c49 */ /* 0x100fe200092000a9 */
[----:B------:R-:W2:Y:S01]  /*8dd0*/  MUFU.EX2 R23, R23 ;  /* 0x0000001700177308 */ /* 0x000ea20000000800 */
[----:B------:R-:W-:-:S02]  /*8de0*/  FFMA2 R100, R110.F32x2.HI_LO, UR6.F32, R169.F32 ;  /* 0x000000066e647c49 */ /* 0x000fc400092000a9 */
[--C-:B------:R-:W-:Y:S02]  /*8df0*/  FFMA2 R102, R114.F32x2.HI_LO, UR6.F32, R169.reuse.F32 ;  /* 0x0000000672667c49 */ /* 0x100fe400092000a9 */
[--C-:B------:R-:W-:Y:S02]  /*8e00*/  FFMA2 R104, R116.F32x2.HI_LO, UR6.F32, R169.reuse.F32 ;  /* 0x0000000674687c49 */ /* 0x100fe400092000a9 */
[--C-:B------:R-:W-:Y:S01]  /*8e10*/  FFMA2 R106, R118.F32x2.HI_LO, UR6.F32, R169.reuse.F32 ;  /* 0x00000006766a7c49 */ /* 0x100fe200092000a9 */
[----:B------:R-:W3:Y:S01]  /*8e20*/  MUFU.EX2 R25, R25 ;  /* 0x0000001900197308 */ /* 0x000ee20000000800 */
[--C-:B------:R-:W-:Y:S02]  /*8e30*/  FFMA2 R52, R52.F32x2.HI_LO, UR6.F32, R169.reuse.F32 ;  /* 0x0000000634347c49 */ /* 0x100fe400092000a9 */
[--C-:B------:R-:W-:Y:S02]  /*8e40*/  FFMA2 R54, R54.F32x2.HI_LO, UR6.F32, R169.reuse.F32 ;  /* 0x0000000636367c49 */ /* 0x100fe400092000a9 */
[----:B------:R-:W-:-:S02]  /*8e50*/  FFMA2 R56, R56.F32x2.HI_LO, UR6.F32, R169.F32 ;  /* 0x0000000638387c49 */ /* 0x000fc400092000a9 */
[--C-:B------:R-:W-:Y:S01]  /*8e60*/  FFMA2 R58, R58.F32x2.HI_LO, UR6.F32, R169.reuse.F32 ;  /* 0x000000063a3a7c49 */ /* 0x100fe200092000a9 */
[----:B------:R-:W-:Y:S01]  /*8e70*/  MUFU.EX2 R28, R28 ;  /* 0x0000001c001c7308 */ /* 0x000fe20000000800 */
[--C-:B------:R-:W-:Y:S01]  /*8e80*/  FFMA2 R60, R60.F32x2.HI_LO, UR6.F32, R169.reuse.F32 ;  /* 0x000000063c3c7c49 */ /* 0x100fe200092000a9 */
[----:B--2---:R-:W-:Y:S01]  /*8e90*/  F2FP.F16.F32.PACK_AB R4, R23, R22 ;  /* 0x000000161704723e */ /* 0x004fe200000000ff */
[--C-:B------:R-:W-:Y:S02]  /*8ea0*/  FFMA2 R62, R62.F32x2.HI_LO, UR6.F32, R169.reuse.F32 ;  /* 0x000000063e3e7c49 */ /* 0x100fe400092000a9 */
[--C-:B------:R-:W-:Y:S02]  /*8eb0*/  FFMA2 R64, R64.F32x2.HI_LO, UR6.F32, R169.reuse.F32 ;  /* 0x0000000640407c49 */ /* 0x100fe400092000a9 */
[--C-:B------:R-:W-:Y:S01]  /*8ec0*/  FFMA2 R108, R120.F32x2.HI_LO, UR6.F32, R169.reuse.F32 ;  /* 0x00000006786c7c49 */ /* 0x100fe200092000a9 */
[----:B------:R-:W2:Y:S01]  /*8ed0*/  MUFU.EX2 R29, R29 ;  /* 0x0000001d001d7308 */ /* 0x000ea20000000800 */
[--C-:B------:R-:W-:Y:S01]  /*8ee0*/  FFMA2 R68, R68.F32x2.HI_LO, UR6.F32, R169.reuse.F32 ;  /* 0x0000000644447c49 */ /* 0x100fe200092000a9 */
[----:B---3--:R-:W-:Y:S01]  /*8ef0*/  F2FP.F16.F32.PACK_AB R5, R25, R24 ;  /* 0x000000181905723e */ /* 0x008fe200000000ff */
        /* <DEDUP_REMOVED lines=8> */
[----:B------:R-:W3:Y:S01]  /*8f80*/  MUFU.EX2 R31, R31 ;  /* 0x0000001f001f7308 */ /* 0x000ee20000000800 */
[----:B--2---:R-:W-:Y:S01]  /*8f90*/  F2FP.F16.F32.PACK_AB R6, R29, R28 ;  /* 0x0000001c1d06723e */ /* 0x004fe200000000ff */
[----:B------:R-:W-:-:S02]  /*8fa0*/  FFMA2 R118, R124.F32x2.HI_LO, UR6.F32, R169.F32 ;  /* 0x000000067c767c49 */ /* 0x000fc400092000a9 */
[--C-:B------:R-:W-:Y:S02]  /*8fb0*/  FFMA2 R120, R126.F32x2.HI_LO, UR6.F32, R169.reuse.F32 ;  /* 0x000000067e787c49 */ /* 0x100fe400092000a9 */
[--C-:B------:R-:W-:Y:S02]  /*8fc0*/  FFMA2 R122, R132.F32x2.HI_LO, UR6.F32, R169.reuse.F32 ;  /* 0x00000006847a7c49 */ /* 0x100fe400092000a9 */
[----:B------:R-:W-:Y:S01]  /*8fd0*/  MUFU.EX2 R32, R32 ;  /* 0x0000002000207308 */ /* 0x000fe20000000800 */
[--C-:B------:R-:W-:Y:S02]  /*8fe0*/  FFMA2 R80, R80.F32x2.HI_LO, UR6.F32, R169.reuse.F32 ;  /* 0x0000000650507c49 */ /* 0x100fe400092000a9 */
[--C-:B------:R-:W-:Y:S02]  /*8ff0*/  FFMA2 R66, R66.F32x2.HI_LO, UR6.F32, R169.reuse.F32 ;  /* 0x0000000642427c49 */ /* 0x100fe400092000a9 */
[--C-:B------:R-:W-:Y:S02]  /*9000*/  FFMA2 R74, R74.F32x2.HI_LO, UR6.F32, R169.reuse.F32 ;  /* 0x000000064a4a7c49 */ /* 0x100fe400092000a9 */
[--C-:B------:R-:W-:Y:S01]  /*9010*/  FFMA2 R78, R78.F32x2.HI_LO, UR6.F32, R169.reuse.F32 ;  /* 0x000000064e4e7c49 */ /* 0x100fe200092000a9 */
[----:B------:R-:W2:Y:S01]  /*9020*/  MUFU.EX2 R33, R33 ;  /* 0x0000002100217308 */ /* 0x000ea20000000800 */
[----:B---3--:R-:W-:Y:S01]  /*9030*/  F2FP.F16.F32.PACK_AB R7, R31, R30 ;  /* 0x0000001e1f07723e */ /* 0x008fe200000000ff */
        /* <DEDUP_REMOVED lines=8> */
[----:B------:R-:W1:Y:S01]  /*90c0*/  MUFU.EX2 R35, R35 ;  /* 0x0000002300237308 */ /* 0x000e620000000800 */
        /* <DEDUP_REMOVED lines=10> */
[----:B-1----:R-:W-:Y:S01]  /*9170*/  F2FP.F16.F32.PACK_AB R9, R35, R34 ;  /* 0x000000222309723e */ /* 0x002fe200000000ff */
[----:B------:R-:W-:-:S02]  /*9180*/  FFMA2 R50, R50.F32x2.HI_LO, UR6.F32, R169.F32 ;  /* 0x0000000632327c49 */ /* 0x000fc400092000a9 */
[--C-:B------:R-:W-:Y:S02]  /*9190*/  FFMA2 R44, R44.F32x2.HI_LO, UR6.F32, R169.reuse.F32 ;  /* 0x000000062c2c7c49 */ /* 0x100fe400092000a9 */
[--C-:B------:R-:W-:Y:S02]  /*91a0*/  FFMA2 R48, R48.F32x2.HI_LO, UR6.F32, R169.reuse.F32 ;  /* 0x0000000630307c49 */ /* 0x100fe400092000a9 */
[----:B------:R-:W-:Y:S01]  /*91b0*/  MUFU.EX2 R90, R90 ;  /* 0x0000005a005a7308 */ /* 0x000fe20000000800 */
[--C-:B------:R-:W-:Y:S02]  /*91c0*/  FFMA2 R20, R20.F32x2.HI_LO, UR6.F32, R169.reuse.F32 ;  /* 0x0000000614147c49 */ /* 0x100fe400092000a9 */
[--C-:B------:R-:W-:Y:S02]  /*91d0*/  FFMA2 R140, R152.F32x2.HI_LO, UR6.F32, R169.reuse.F32 ;  /* 0x00000006988c7c49 */ /* 0x100fe400092000a9 */
[----:B------:R-:W-:Y:S02]  /*91e0*/  IMAD.MOV.U32 R152, RZ, RZ, 0x1 ;  /* 0x00000001ff987424 */ /* 0x000fe400078e00ff */
[--C-:B------:R-:W-:Y:S01]  /*91f0*/  FFMA2 R142, R154.F32x2.HI_LO, UR6.F32, R169.reuse.F32 ;  /* 0x000000069a8e7c49 */ /* 0x100fe200092000a9 */
[----:B------:R-:W-:Y:S01]  /*9200*/  FSEL R155, R167, R168, P1 ;  /* 0x000000a8a79b7208 */ /* 0x000fe20000800000 */
[--C-:B------:R-:W-:Y:S01]  /*9210*/  FFMA2 R26, R26.F32x2.HI_LO, UR6.F32, R169.reuse.F32 ;  /* 0x000000061a1a7c49 */ /* 0x100fe200092000a9 */
[----:B------:R-:W1:Y:S01]  /*9220*/  MUFU.EX2 R91, R91 ;  /* 0x0000005b005b7308 */ /* 0x000e620000000800 */
[----:B--2---:R-:W-:Y:S01]  /*9230*/  F2FP.F16.F32.PACK_AB R10, R89, R88 ;  /* 0x00000058590a723e */ /* 0x004fe200000000ff */
[----:B------:R-:W-:-:S02]  /*9240*/  FFMA2 R144, R156.F32x2.HI_LO, UR6.F32, R169.F32 ;  /* 0x000000069c907c49 */ /* 0x000fc400092000a9 */
[--C-:B------:R-:W-:Y:S02]  /*9250*/  FFMA2 R146, R158.F32x2.HI_LO, UR6.F32, R169.reuse.F32 ;  /* 0x000000069e927c49 */ /* 0x100fe400092000a9 */
[--C-:B------:R-:W-:Y:S02]  /*9260*/  FFMA2 R148, R162.F32x2.HI_LO, UR6.F32, R169.reuse.F32 ;  /* 0x00000006a2947c49 */ /* 0x100fe400092000a9 */
[----:B------:R-:W-:Y:S01]  /*9270*/  MUFU.EX2 R92, R92 ;  /* 0x0000005c005c7308 */ /* 0x000fe20000000800 */
[----:B------:R-:W-:-:S07]  /*9280*/  FFMA2 R150, R160.F32x2.HI_LO, UR6.F32, R169.F32 ;  /* 0x00000006a0967c49 */ /* 0x000fce00092000a9 */
[----:B------:R-:W2:Y:S01]  /*9290*/  MUFU.EX2 R93, R93 ;  /* 0x0000005d005d7308 */ /* 0x000ea20000000800 */
[----:B------:R2:W-:Y:S06]  /*92a0*/  BAR.ARV R12, 0x40 ;  /* 0x0001000c0000751d */ /* 0x0005ec0000002000 */
[----:B-1----:R-:W-:Y:S01]  /*92b0*/  F2FP.F16.F32.PACK_AB R11, R91, R90 ;  /* 0x0000005a5b0b723e */ /* 0x002fe200000000ff */
[----:B------:R-:W-:Y:S08]  /*92c0*/  MUFU.EX2 R94, R94 ;  /* 0x0000005e005e7308 */ /* 0x000ff00000000800 */
[----:B------:R-:W1:Y:S08]  /*92d0*/  MUFU.EX2 R95, R95 ;  /* 0x0000005f005f7308 */ /* 0x000e700000000800 */
[----:B------:R-:W-:Y:S01]  /*92e0*/  MUFU.EX2 R96, R96 ;  /* 0x0000006000607308 */ /* 0x000fe20000000800 */
[----:B--2---:R-:W-:-:S07]  /*92f0*/  F2FP.F16.F32.PACK_AB R12, R93, R92 ;  /* 0x0000005c5d0c723e */ /* 0x004fce00000000ff */
[----:B------:R-:W2:Y:S01]  /*9300*/  MUFU.EX2 R97, R97 ;  /* 0x0000006100617308 */ /* 0x000ea20000000800 */
[----:B-1----:R-:W-:-:S07]  /*9310*/  F2FP.F16.F32.PACK_AB R13, R95, R94 ;  /* 0x0000005e5f0d723e */ /* 0x002fce00000000ff */
[----:B------:R-:W-:Y:S08]  /*9320*/  MUFU.EX2 R98, R98 ;  /* 0x0000006200627308 */ /* 0x000ff00000000800 */
[----:B------:R-:W1:Y:S01]  /*9330*/  MUFU.EX2 R99, R99 ;  /* 0x0000006300637308 */ /* 0x000e620000000800 */
[----:B--2---:R-:W-:-:S07]  /*9340*/  F2FP.F16.F32.PACK_AB R14, R97, R96 ;  /* 0x00000060610e723e */ /* 0x004fce00000000ff */
[----:B------:R-:W-:Y:S08]  /*9350*/  MUFU.EX2 R100, R100 ;  /* 0x0000006400647308 */ /* 0x000ff00000000800 */
        /* <DEDUP_REMOVED lines=13> */
[----:B-1----:R-:W-:-:S04]  /*9430*/  F2FP.F16.F32.PACK_AB R19, R107, R106 ;  /* 0x0000006a6b13723e */ /* 0x002fc800000000ff */
[----:B------:R2:W-:Y:S01]  /*9440*/  STTM.x16 tmem[UR4], R4 ;  /* 0x00000004000079ed */ /* 0x0005e20008240004 */
[----:B------:R-:W-:Y:S02]  /*9450*/  R2UR UR4, R164 ;  /* 0x00000000a40472ca */ /* 0x000fe400000e0000 */
[----:B------:R-:W-:Y:S08]  /*9460*/  MUFU.EX2 R54, R54 ;  /* 0x0000003600367308 */ /* 0x000ff00000000800 */
[----:B------:R-:W1:Y:S08]  /*9470*/  MUFU.EX2 R55, R55 ;  /* 0x0000003700377308 */ /* 0x000e700000000800 */
[----:B------:R-:W-:Y:S08]  /*9480*/  MUFU.EX2 R56, R56 ;  /* 0x0000003800387308 */ /* 0x000ff00000000800 */
[----:B------:R-:W3:Y:S08]  /*9490*/  MUFU.EX2 R57, R57 ;  /* 0x0000003900397308 */ /* 0x000ef00000000800 */
[----:B------:R-:W-:Y:S08]  /*94a0*/  MUFU.EX2 R58, R58 ;  /* 0x0000003a003a7308 */ /* 0x000ff00000000800 */
[----:B------:R-:W4:Y:S08]  /*94b0*/  MUFU.EX2 R59, R59 ;  /* 0x0000003b003b7308 */ /* 0x000f300000000800 */
[----:B------:R-:W-:Y:S01]  /*94c0*/  MUFU.EX2 R60, R60 ;  /* 0x0000003c003c7308 */ /* 0x000fe20000000800 */
[----:B--2---:R-:W-:-:S02]  /*94d0*/  F2FP.F16.F32.PACK_AB R4, R53, R52 ;  /* 0x000000343504723e */ /* 0x004fc400000000ff */
[----:B-1----:R-:W-:Y:S02]  /*94e0*/  F2FP.F16.F32.PACK_AB R5, R55, R54 ;  /* 0x000000363705723e */ /* 0x002fe400000000ff */
[----:B---3--:R-:W-:-:S03]  /*94f0*/  F2FP.F16.F32.PACK_AB R6, R57, R56 ;  /* 0x000000383906723e */ /* 0x008fc600000000ff */
[----:B------:R-:W1:Y:S01]  /*9500*/  MUFU.EX2 R61, R61 ;  /* 0x0000003d003d7308 */ /* 0x000e620000000800 */
[----:B----4-:R-:W-:-:S07]  /*9510*/  F2FP.F16.F32.PACK_AB R7, R59, R58 ;  /* 0x0000003a3b07723e */ /* 0x010fce00000000ff */
        /* <DEDUP_REMOVED lines=35> */
[----:B--2---:R-:W-:-:S04]  /*9750*/  F2FP.F16.F32.PACK_AB R19, R117, R116 ;  /* 0x000000747513723e */ /* 0x004fc800000000ff */
[----:B------:R1:W-:Y:S01]  /*9760*/  STTM.x16 tmem[UR4], R4 ;  /* 0x00000004000079ed */ /* 0x0003e20008240004 */
[----:B------:R-:W-:Y:S02]  /*9770*/  R2UR UR4, R87 ;  /* 0x00000000570472ca */ /* 0x000fe400000e0000 */
[----:B------:R-:W-:Y:S08]  /*9780*/  MUFU.EX2 R66, R66 ;  /* 0x0000004200427308 */ /* 0x000ff00000000800 */
[----:B------:R-:W2:Y:S08]  /*9790*/  MUFU.EX2 R67, R67 ;  /* 0x0000004300437308 */ /* 0x000eb00000000800 */
[----:B------:R-:W-:Y:S08]  /*97a0*/  MUFU.EX2 R74, R74 ;  /* 0x0000004a004a7308 */ /* 0x000ff00000000800 */
[----:B------:R-:W3:Y:S08]  /*97b0*/  MUFU.EX2 R75, R75 ;  /* 0x0000004b004b7308 */ /* 0x000ef00000000800 */
[----:B------:R-:W-:Y:S08]  /*97c0*/  MUFU.EX2 R118, R118 ;  /* 0x0000007600767308 */ /* 0x000ff00000000800 */
[----:B------:R-:W4:Y:S08]  /*97d0*/  MUFU.EX2 R119, R119 ;  /* 0x0000007700777308 */ /* 0x000f300000000800 */
[----:B------:R-:W-:Y:S01]  /*97e0*/  MUFU.EX2 R78, R78 ;  /* 0x0000004e004e7308 */ /* 0x000fe20000000800 */
[----:B-1----:R-:W-:-:S02]  /*97f0*/  F2FP.F16.F32.PACK_AB R4, R81, R80 ;  /* 0x000000505104723e */ /* 0x002fc400000000ff */
[----:B--2---:R-:W-:Y:S02]  /*9800*/  F2FP.F16.F32.PACK_AB R5, R67, R66 ;  /* 0x000000424305723e */ /* 0x004fe400000000ff */
        /* <DEDUP_REMOVED lines=40> */
[----:B------:R-:W-:Y:S01]  /*9a90*/  R2UR UR4, R165 ;  /* 0x00000000a50472ca */ /* 0x000fe200000e0000 */
[----:B------:R-:W2:Y:S01]  /*9aa0*/  FENCE.VIEW.ASYNC.T ;  /* 0x00000000000073c6 */ /* 0x000ea20000000200 */
[----:B------:R-:W-:Y:S01]  /*9ab0*/  MUFU.EX2 R38, R38 ;  /* 0x0000002600267308 */ /* 0x000fe20000000800 */
[----:B--2---:R2:W-:Y:S07]  /*9ac0*/  SYNCS.ARRIVE.TRANS64.RED.ART0 RZ, [UR13], R152 ;  /* 0x00000098ffff79a7 */ /* 0x0045ee000850040d */
[----:B------:R-:W3:Y:S08]  /*9ad0*/  MUFU.EX2 R39, R39 ;  /* 0x0000002700277308 */ /* 0x000ef00000000800 */
[----:B------:R-:W-:Y:S08]  /*9ae0*/  MUFU.EX2 R40, R40 ;  /* 0x0000002800287308 */ /* 0x000ff00000000800 */
[----:B------:R-:W4:Y:S08]  /*9af0*/  MUFU.EX2 R41, R41 ;  /* 0x0000002900297308 */ /* 0x000f300000000800 */
[----:B------:R-:W-:Y:S08]  /*9b00*/  MUFU.EX2 R50, R50 ;  /* 0x0000003200327308 */ /* 0x000ff00000000800 */
[----:B------:R-:W5:Y:S08]  /*9b10*/  MUFU.EX2 R51, R51 ;  /* 0x0000003300337308 */ /* 0x000f700000000800 */
[----:B------:R-:W-:Y:S01]  /*9b20*/  MUFU.EX2 R44, R44 ;  /* 0x0000002c002c7308 */ /* 0x000fe20000000800 */
[----:B-1----:R-:W-:-:S02]  /*9b30*/  F2FP.F16.F32.PACK_AB R4, R47, R46 ;  /* 0x0000002e2f04723e */ /* 0x002fc400000000ff */
[----:B---3--:R-:W-:Y:S02]  /*9b40*/  F2FP.F16.F32.PACK_AB R5, R39, R38 ;  /* 0x000000262705723e */ /* 0x008fe400000000ff */
[----:B----4-:R-:W-:-:S03]  /*9b50*/  F2FP.F16.F32.PACK_AB R6, R41, R40 ;  /* 0x000000282906723e */ /* 0x010fc600000000ff */
[----:B------:R-:W1:Y:S01]  /*9b60*/  MUFU.EX2 R45, R45 ;  /* 0x0000002d002d7308 */ /* 0x000e620000000800 */
[----:B-----5:R-:W-:-:S07]  /*9b70*/  F2FP.F16.F32.PACK_AB R7, R51, R50 ;  /* 0x000000323307723e */ /* 0x020fce00000000ff */
[----:B------:R-:W-:Y:S08]  /*9b80*/  MUFU.EX2 R48, R48 ;  /* 0x0000003000307308 */ /* 0x000ff00000000800 */
[----:B------:R-:W3:Y:S01]  /*9b90*/  MUFU.EX2 R49, R49 ;  /* 0x0000003100317308 */ /* 0x000ee20000000800 */
[----:B-1----:R-:W-:-:S07]  /*9ba0*/  F2FP.F16.F32.PACK_AB R8, R45, R44 ;  /* 0x0000002c2d08723e */ /* 0x002fce00000000ff */
[----:B------:R-:W-:Y:S08]  /*9bb0*/  MUFU.EX2 R136, R136 ;  /* 0x0000008800887308 */ /* 0x000ff00000000800 */
[----:B------:R-:W1:Y:S01]  /*9bc0*/  MUFU.EX2 R137, R137 ;  /* 0x0000008900897308 */ /* 0x000e620000000800 */
[----:B---3--:R-:W-:-:S07]  /*9bd0*/  F2FP.F16.F32.PACK_AB R9, R49, R48 ;  /* 0x000000303109723e */ /* 0x008fce00000000ff */
        /* <DEDUP_REMOVED lines=26> */
[----:B-1----:R-:W-:Y:S02]  /*9d80*/  F2FP.F16.F32.PACK_AB R18, R149, R148 ;  /* 0x000000949512723e */ /* 0x002fe400000000ff */
[----:B---3--:R-:W-:-:S04]  /*9d90*/  F2FP.F16.F32.PACK_AB R19, R151, R150 ;  /* 0x000000969713723e */ /* 0x008fc800000000ff */
[----:B------:R2:W-:Y:S01]  /*9da0*/  STTM.x16 tmem[UR4], R4 ;  /* 0x00000004000079ed */ /* 0x0005e20008240004 */
[----:B------:R-:W-:Y:S01]  /*9db0*/  USHF.L.U32 UR4, UR10, 0x1f, URZ ;  /* 0x0000001f0a047899 */ /* 0x000fe200080006ff */
[----:B------:R-:W1:Y:S02]  /*9dc0*/  FENCE.VIEW.ASYNC.T ;  /* 0x00000000000073c6 */ /* 0x000e640000000200 */
[----:B-1----:R-:W-:-:S03]  /*9dd0*/  NOP ;  /* 0x0000000000007918 */ /* 0x002fc60000000000 */
[----:B------:R-:W-:Y:S01]  /*9de0*/  IMAD.U32 R153, RZ, RZ, UR4 ;  /* 0x00000004ff997e24 */ /* 0x000fe2000f8e00ff */
[----:B------:R2:W-:Y:S03]  /*9df0*/  @P0 SYNCS.ARRIVE.TRANS64.RED.ART0 RZ, [UR15], R152 ;  /* 0x00000098ffff09a7 */ /* 0x0005e6000850040f */
[----:B------:R-:W1:Y:S02]  /*9e00*/  SYNCS.PHASECHK.TRANS64.TRYWAIT P0, [UR8+0x128], R153 ;  /* 0x00012899ff0075a7 */ /* 0x000e640008001108 */
[----:B-12---:R-:W-:Y:S05]  /*9e10*/  @!P0 BRA `(.L_x_66) ;  /* 0x0000004c00408947 */ /* 0x006fea0003800000 */
.L_x_136:
[----:B------:R-:W-:Y:S01]  /*9e20*/  MOV R5, UR16 ;  /* 0x0000001000057c02 */ /* 0x000fe20008000f00 */
[----:B-1----:R-:W-:Y:S01]  /*9e30*/  FMUL R4, R170, R3 ;  /* 0x00000003aa047220 */ /* 0x002fe20000400000 */
[----:B------:R-:W-:Y:S01]  /*9e40*/  FADD2 R24, R24.F32x2.HI_LO, R34.F32x2.HI_LO ;  /* 0x000000221818724b */ /* 0x000fe20000000000 */
[----:B------:R-:W-:Y:S01]  /*9e50*/  UIADD3 UR12, UPT, UPT, UR12, 0x1, URZ ;  /* 0x000000010c0c7890 */ /* 0x000fe2000fffe0ff */
[----:B------:R-:W-:Y:S01]  /*9e60*/  FADD2 R28, R28.F32x2.HI_LO, R88.F32x2.HI_LO ;  /* 0x000000581c1c724b */ /* 0x000fe20000000000 */
[----:B------:R-:W-:Y:S01]  /*9e70*/  MOV R167, R155 ;  /* 0x0000009b00a77202 */ /* 0x000fe20000000f00 */
[----:B------:R-:W-:Y:S01]  /*9e80*/  FADD2 R4, R4.F32x2.HI_LO, R22.F32x2.HI_LO ;  /* 0x000000160404724b */ /* 0x000fe20000000000 */
[----:B------:R-:W-:Y:S01]  /*9e90*/  UISETP.NE.AND UP0, UPT, UR12, -0x1, UPT ;  /* 0xffffffff0c00788c */ /* 0x000fe2000bf05270 */
[----:B------:R-:W-:Y:S01]  /*9ea0*/  FADD2 R30, R30.F32x2.HI_LO, R90.F32x2.HI_LO ;  /* 0x0000005a1e1e724b */ /* 0x000fe20000000000 */
[----:B------:R-:W-:Y:S01]  /*9eb0*/  ULOP3.LUT UR10, UR10, 0x1, URZ, 0x3c, !UPT ;  /* 0x000000010a0a7892 */ /* 0x000fe2000f8e3cff */
[----:B------:R-:W-:Y:S01]  /*9ec0*/  FADD2 R4, R4.F32x2.HI_LO, R32.F32x2.HI_LO ;  /* 0x000000200404724b */ /* 0x000fe20000000000 */
[----:B------:R-:W-:Y:S01]  /*9ed0*/  ULOP3.LUT UR11, UR11, 0x1, URZ, 0x3c, !UPT ;  /* 0x000000010b0b7892 */ /* 0x000fe2000f8e3cff */
[----:B------:R-:W-:-:S02]  /*9ee0*/  FADD2 R24, R24.F32x2.HI_LO, R94.F32x2.HI_LO ;  /* 0x0000005e1818724b */ /* 0x000fc40000000000 */
[----:B------:R-:W-:Y:S02]  /*9ef0*/  FADD2 R28, R28.F32x2.HI_LO, R96.F32x2.HI_LO ;  /* 0x000000601c1c724b */ /* 0x000fe40000000000 */
[----:B------:R-:W-:Y:S02]  /*9f00*/  FADD2 R30, R30.F32x2.HI_LO, R98.F32x2.HI_LO ;  /* 0x000000621e1e724b */ /* 0x000fe40000000000 */
[----:B------:R-:W-:Y:S02]  /*9f10*/  FADD2 R4, R4.F32x2.HI_LO, R92.F32x2.HI_LO ;  /* 0x0000005c0404724b */ /* 0x000fe40000000000 */
[----:B------:R-:W-:Y:S02]  /*9f20*/  FADD2 R24, R24.F32x2.HI_LO, R102.F32x2.HI_LO ;  /* 0x000000661818724b */ /* 0x000fe40000000000 */
[----:B------:R-:W-:Y:S02]  /*9f30*/  FADD2 R28, R28.F32x2.HI_LO, R104.F32x2.HI_LO ;  /* 0x000000681c1c724b */ /* 0x000fe40000000000 */
        /* <DEDUP_REMOVED lines=51> */
[----:B------:R-:W-:-:S04]  /*a270*/  FADD2 R4, R4.F32x2.HI_LO, R24.F32x2.HI_LO ;  /* 0x000000180404724b */ /* 0x000fc80000000000 */
[----:B------:R-:W-:-:S04]  /*a280*/  FADD2 R4, R4.F32x2.HI_LO, R28.F32x2.HI_LO ;  /* 0x0000001c0404724b */ /* 0x000fc80000000000 */
[----:B------:R-:W-:Y:S01]  /*a290*/  FADD R3, R4, R5 ;  /* 0x0000000504037221 */ /* 0x000fe20000000000 */
[----:B------:R-:W-:Y:S06]  /*a2a0*/  BRA.U UP0, `(.L_x_67) ;  /* 0xffffffd900447547 */ /* 0x000fec000b83ffff */
.L_x_64:
[----:B------:R-:W-:-:S04]  /*a2b0*/  UISETP.LT.AND UP0, UPT, UR18, UR17, UPT ;  /* 0x000000111200728c */ /* 0x000fc8000bf01270 */
[----:B------:R-:W-:-:S04]  /*a2c0*/  USEL UR4, UR18, UR17, UP0 ;  /* 0x0000001112047287 */ /* 0x000fc80008000000 */
[----:B------:R-:W-:-:S09]  /*a2d0*/  UISETP.GE.AND UP0, UPT, UR4, 0x1, UPT ;  /* 0x000000010400788c */ /* 0x000fd2000bf06270 */
[----:B------:R-:W-:Y:S05]  /*a2e0*/  BRA.U !UP0, `(.L_x_68) ;  /* 0x0000002108307547 */ /* 0x000fea000b800000 */
[----:B------:R-:W1:Y:S01]  /*a2f0*/  S2R R160, SR_TID.X ;  /* 0x0000000000a07919 */ /* 0x000e620000002100 */
[----:B------:R-:W2:Y:S01]  /*a300*/  S2UR UR6, SR_CgaCtaId ;  /* 0x00000000000679c3 */ /* 0x000ea20000008800 */
[----:B------:R-:W-:Y:S01]  /*a310*/  R2UR UR12, R0 ;  /* 0x00000000000c72ca */ /* 0x000fe200000e0000 */
[----:B------:R-:W-:Y:S01]  /*a320*/  UIADD3 UR9, UPT, UPT, UR8, 0x100, URZ ;  /* 0x0000010008097890 */ /* 0x000fe2000fffe0ff */
[----:B------:R-:W-:Y:S01]  /*a330*/  IMAD.MOV.U32 R162, RZ, RZ, R155 ;  /* 0x000000ffffa27224 */ /* 0x000fe200078e009b */
[----:B------:R-:W-:Y:S01]  /*a340*/  UMOV UR7, 0x400 ;  /* 0x0000040000077882 */ /* 0x000fe20000000000 */
[----:B------:R-:W3:Y:S01]  /*a350*/  LDCU UR5, c[0x0][0x600] ;  /* 0x0000c000ff0577ac */ /* 0x000ee20008000800 */
[----:B------:R-:W-:-:S08]  /*a360*/  UIADD3 UR8, UPT, UPT, -UR4, URZ, URZ ;  /* 0x000000ff04087290 */ /* 0x000fd0000fffe1ff */
[----:B------:R-:W-:-:S03]  /*a370*/  UPRMT UR9, UR12, 0x654, UR9 ;  /* 0x000006540c097896 */ /* 0x000fc60008000009 */
[----:B------:R-:W-:Y:S01]  /*a380*/  UMOV UR12, URZ ;  /* 0x000000ff000c7c82 */ /* 0x000fe20008000000 */
[----:B--2---:R-:W-:Y:S01]  /*a390*/  ULEA UR7, UR6, UR7, 0x18 ;  /* 0x0000000706077291 */ /* 0x004fe2000f8ec0ff */
[----:B-1----:R-:W-:-:S05]  /*a3a0*/  IMAD.U32 R159, R160, 0x10000, RZ ;  /* 0x00010000a09f7824 */ /* 0x002fca00078e00ff */
[----:B------:R-:W-:-:S04]  /*a3b0*/  LOP3.LUT R159, R159, 0x600000, RZ, 0xc0, !PT ;  /* 0x006000009f9f7812 */ /* 0x000fc800078ec0ff */
[C---:B------:R-:W-:Y:S02]  /*a3c0*/  LOP3.LUT R158, R159.reuse, 0x70, RZ, 0xfc, !PT ;  /* 0x000000709f9e7812 */ /* 0x040fe400078efcff */
[C---:B------:R-:W-:Y:S02]  /*a3d0*/  LOP3.LUT R157, R159.reuse, 0x50, RZ, 0xfc, !PT ;  /* 0x000000509f9d7812 */ /* 0x040fe400078efcff */
[C---:B------:R-:W-:Y:S02]  /*a3e0*/  LOP3.LUT R156, R159.reuse, 0x60, RZ, 0xfc, !PT ;  /* 0x000000609f9c7812 */ /* 0x040fe400078efcff */
[C---:B------:R-:W-:Y:S02]  /*a3f0*/  LOP3.LUT R154, R159.reuse, 0x40, RZ, 0xfc, !PT ;  /* 0x000000409f9a7812 */ /* 0x040fe400078efcff */
[----:B---3--:R-:W-:-:S07]  /*a400*/  LOP3.LUT R2, R159, 0x20, RZ, 0xfc, !PT ;  /* 0x000000209f027812 */ /* 0x008fce00078efcff */
.L_x_71:
[----:B------:R-:W-:Y:S01]  /*a410*/  USHF.L.U32 UR4, UR11, 0x1f, URZ ;  /* 0x0000001f0b047899 */ /* 0x000fe200080006ff */
[----:B------:R-:W-:-:S05]  /*a420*/  R2UR UR6, R159 ;  /* 0x000000009f0672ca */ /* 0x000fca00000e0000 */
[----:B-1----:R-:W-:-:S04]  /*a430*/  MOV R4, UR4 ;  /* 0x0000000400047c02 */ /* 0x002fc80008000f00 */
[----:B------:R-:W1:Y:S02]  /*a440*/  SYNCS.PHASECHK.TRANS64.TRYWAIT P0, [UR7+0xf0], R4 ;  /* 0x0000f004ff0075a7 */ /* 0x000e640008001107 */
[----:B-1----:R-:W-:Y:S05]  /*a450*/  @!P0 BRA `(.L_x_69) ;  /* 0x0000004400d08947 */ /* 0x002fea0003800000 */
.L_x_138:
[----:B------:R-:W2:Y:S01]  /*a460*/  LDTM.x32 R100, tmem[UR6] ;  /* 0x00000006006479ee */ /* 0x000ea200082c0000 */
[----:B------:R-:W-:Y:S01]  /*a470*/  R2UR UR4, R2 ;  /* 0x00000000020472ca */ /* 0x000fe200000e0000 */
[----:B------:R-:W-:Y:S01]  /*a480*/  IMAD.MOV.U32 R163, RZ, RZ, 0x3d9df09d ;  /* 0x3d9df09dffa37424 */ /* 0x000fe200078e00ff */
[----:B------:R-:W-:-:S11]  /*a490*/  R2UR UR6, R154 ;  /* 0x000000009a0672ca */ /* 0x000fd600000e0000 */
[----:B------:R-:W3:Y:S01]  /*a4a0*/  LDTM.x32 R68, tmem[UR4] ;  /* 0x00000004004479ee */ /* 0x000ee200082c0000 */
[----:B------:R-:W-:Y:S01]  /*a4b0*/  R2UR UR4, R156 ;  /* 0x000000009c0472ca */ /* 0x000fe200000e0000 */
[----:B------:R-:W4:Y:S01]  /*a4c0*/  LDTM.x32 R36, tmem[UR6] ;  /* 0x00000006002479ee */ /* 0x000f2200082c0000 */
[----:B--2---:R-:W-:Y:S02]  /*a4d0*/  FMNMX3 R134, R162, R100, R101, !PT ;  /* 0x00000064a2867276 */ /* 0x004fe40007800065 */
[----:B------:R-:W-:Y:S02]  /*a4e0*/  FMNMX R133, R102, R103, !PT ;  /* 0x0000006766857209 */ /* 0x000fe40007800000 */
[----:B------:R-:W-:-:S07]  /*a4f0*/  FMNMX R132, R104, R105, !PT ;  /* 0x0000006968847209 */ /* 0x000fce0007800000 */
[----:B-1----:R-:W1:Y:S01]  /*a500*/  LDTM.x32 R4, tmem[UR4] ;  /* 0x00000004000479ee */ /* 0x002e6200082c0000 */
[----:B------:R-:W-:Y:S02]  /*a510*/  FMNMX R155, R106, R107, !PT ;  /* 0x0000006b6a9b7209 */ /* 0x000fe40007800000 */
        /* <DEDUP_REMOVED lines=12> */
[----:B---3--:R-:W-:Y:S02]  /*a5e0*/  FMNMX3 R134, R134, R68, R69, !PT ;  /* 0x0000004486867276 */ /* 0x008fe40007800045 */
        /* <DEDUP_REMOVED lines=15> */
[----:B----4-:R-:W-:-:S02]  /*a6e0*/  FMNMX3 R134, R134, R36, R37, !PT ;  /* 0x0000002486867276 */ /* 0x010fc40007800025 */
        /* <DEDUP_REMOVED lines=15> */
[----:B-1----:R-:W-:Y:S02]  /*a7e0*/  FMNMX3 R134, R134, R4, R5, !PT ;  /* 0x0000000486867276 */ /* 0x002fe40007800005 */
        /* <DEDUP_REMOVED lines=15> */
[----:B------:R-:W-:Y:S02]  /*a8e0*/  FMNMX R133, R134, R133, !PT ;  /* 0x0000008586857209 */ /* 0x000fe40007800000 */
[----:B------:R-:W-:Y:S02]  /*a8f0*/  R2UR UR4, R154 ;  /* 0x000000009a0472ca */ /* 0x000fe400000e0000 */
[----:B------:R-:W-:-:S04]  /*a900*/  FMNMX3 R155, R133, R132, R155, !PT ;  /* 0x00000084859b7276 */ /* 0x000fc8000780009b */
[----:B------:R-:W-:-:S04]  /*a910*/  FSETP.NEU.AND P0, PT, R155, -INF , PT ;  /* 0xff8000009b00780b */ /* 0x000fc80003f0d000 */
[----:B------:R-:W-:Y:S02]  /*a920*/  FSEL R161, R155, RZ, P0 ;  /* 0x000000ff9ba17208 */ /* 0x000fe40000000000 */
[----:B------:R-:W-:-:S03]  /*a930*/  ELECT P0, URZ, PT ;  /* 0x0000000000ff782f */ /* 0x000fc60003800000 */
[----:B------:R-:W-:-:S04]  /*a940*/  FADD R164, -R161, R162 ;  /* 0x000000a2a1a47221 */ /* 0x000fc80000000100 */
[----:B------:R-:W-:-:S05]  /*a950*/  FMUL R164, R164, UR5 ;  /* 0x00000005a4a47c20 */ /* 0x000fca0008400000 */
[----:B------:R-:W-:Y:S02]  /*a960*/  FSETP.GE.AND P1, PT, R164, -8, PT ;  /* 0xc1000000a400780b */ /* 0x000fe40003f26000 */
[----:B------:R-:W1:Y:S02]  /*a970*/  MUFU.EX2 R164, R164 ;  /* 0x000000a400a47308 */ /* 0x000e640000000800 */
[C---:B------:R-:W-:Y:S02]  /*a980*/  FSEL R161, R162.reuse, R161, P1 ;  /* 0x000000a1a2a17208 */ /* 0x040fe40000800000 */
[----:B------:R-:W-:-:S03]  /*a990*/  FSEL R155, R162, R155, P1 ;  /* 0x0000009ba29b7208 */ /* 0x000fc60000800000 */
[----:B------:R-:W-:-:S04]  /*a9a0*/  FFMA R161, -R161, UR5, RZ ;  /* 0x00000005a1a17c23 */ /* 0x000fc800080001ff */
[--C-:B------:R-:W-:Y:S02]  /*a9b0*/  FFMA2 R132, R100.F32x2.HI_LO, UR5.F32, R161.reuse.F32 ;  /* 0x0000000564847c49 */ /* 0x100fe400092000a1 */
[--C-:B------:R-:W-:Y:S02]  /*a9c0*/  FFMA2 R134, R102.F32x2.HI_LO, UR5.F32, R161.reuse.F32 ;  /* 0x0000000566867c49 */ /* 0x100fe400092000a1 */
[--C-:B------:R-:W-:Y:S02]  /*a9d0*/  FFMA2 R136, R104.F32x2.HI_LO, UR5.F32, R161.reuse.F32 ;  /* 0x0000000568887c49 */ /* 0x100fe400092000a1 */
[----:B------:R-:W-:Y:S02]  /*a9e0*/  IMAD.SHL.U32 R105, R160, 0x4, RZ ;  /* 0x00000004a0697824 */ /* 0x000fe400078e00ff */
[--C-:B------:R-:W-:Y:S01]  /*a9f0*/  FFMA2 R138, R106.F32x2.HI_LO, UR5.F32, R161.reuse.F32 ;  /* 0x000000056a8a7c49 */ /* 0x100fe200092000a1 */
[----:B------:R-:W-:Y:S01]  /*aa00*/  MUFU.EX2 R132, R132 ;  /* 0x0000008400847308 */ /* 0x000fe20000000800 */
[--C-:B------:R-:W-:Y:S01]  /*aa10*/  FFMA2 R140, R108.F32x2.HI_LO, UR5.F32, R161.reuse.F32 ;  /* 0x000000056c8c7c49 */ /* 0x100fe200092000a1 */
[----:B-1----:R-:W-:Y:S01]  /*aa20*/  FSEL R164, R164, 1, !P1 ;  /* 0x3f800000a4a47808 */ /* 0x002fe20004800000 */
[--C-:B------:R-:W-:Y:S01]  /*aa30*/  FFMA2 R142, R110.F32x2.HI_LO, UR5.F32, R161.reuse.F32 ;  /* 0x000000056e8e7c49 */ /* 0x100fe200092000a1 */
[----:B------:R-:W-:Y:S01]  /*aa40*/  LOP3.LUT R105, R105, 0x1fc, RZ, 0xc0, !PT ;  /* 0x000001fc69697812 */ /* 0x000fe200078ec0ff */
[----:B------:R-:W-:-:S02]  /*aa50*/  FFMA2 R144, R112.F32x2.HI_LO, UR5.F32, R161.F32 ;  /* 0x0000000570907c49 */ /* 0x000fc400092000a1 */
[----:B------:R-:W-:Y:S02]  /*aa60*/  IMAD.U32 R108, RZ, RZ, UR14 ;  /* 0x0000000eff6c7e24 */ /* 0x000fe4000f8e00ff */
[--C-:B------:R-:W-:Y:S01]  /*aa70*/  FFMA2 R146, R114.F32x2.HI_LO, UR5.F32, R161.reuse.F32 ;  /* 0x0000000572927c49 */ /* 0x100fe200092000a1 */
[----:B------:R-:W1:Y:S01]  /*aa80*/  MUFU.EX2 R133, R133 ;  /* 0x0000008500857308 */ /* 0x000e620000000800 */
[--C-:B------:R-:W-:Y:S01]  /*aa90*/  FFMA2 R116, R116.F32x2.HI_LO, UR5.F32, R161.reuse.F32 ;  /* 0x0000000574747c49 */ /* 0x100fe200092000a1 */
[----:B------:R2:W-:Y:S01]  /*aaa0*/  STS [R105+UR7+0x16c], R164 ;  /* 0x00016ca469007988 */ /* 0x0005e20008000807 */
        /* <DEDUP_REMOVED lines=8> */
[----:B------:R-:W3:Y:S01]  /*ab30*/  MUFU.EX2 R135, R135 ;  /* 0x0000008700877308 */ /* 0x000ee20000000800 */
[--C-:B------:R-:W-:Y:S01]  /*ab40*/  FFMA2 R152, R72.F32x2.HI_LO, UR5.F32, R161.reuse.F32 ;  /* 0x0000000548987c49 */ /* 0x100fe200092000a1 */
[----:B-1----:R-:W-:Y:S01]  /*ab50*/  F2FP.F16.F32.PACK_AB R100, R133, R132 ;  /* 0x000000848564723e */ /* 0x002fe200000000ff */
[--C-:B------:R-:W-:Y:S02]  /*ab60*/  FFMA2 R148, R68.F32x2.HI_LO, UR5.F32, R161.reuse.F32 ;  /* 0x0000000544947c49 */ /* 0x100fe400092000a1 */
[----:B------:R-:W-:-:S02]  /*ab70*/  FFMA2 R72, R82.F32x2.HI_LO, UR5.F32, R161.F32 ;  /* 0x0000000552487c49 */ /* 0x000fc400092000a1 */
[--C-:B------:R-:W-:Y:S01]  /*ab80*/  FFMA2 R68, R74.F32x2.HI_LO, UR5.F32, R161.reuse.F32 ;  /* 0x000000054a447c49 */ /* 0x100fe200092000a1 */
[----:B------:R-:W-:Y:S01]  /*ab90*/  MUFU.EX2 R136, R136 ;  /* 0x0000008800887308 */ /* 0x000fe20000000800 */
[--C-:B------:R-:W-:Y:S01]  /*aba0*/  FFMA2 R74, R80.F32x2.HI_LO, UR5.F32, R161.reuse.F32 ;  /* 0x00000005504a7c49 */ /* 0x100fe200092000a1 */
[----:B------:R-:W-:Y:S01]  /*abb0*/  FMNMX R72, R72, -127, !PT ;  /* 0xc2fe000048487809 */ /* 0x000fe20007800000 */
[--C-:B------:R-:W-:Y:S01]  /*abc0*/  FFMA2 R150, R70.F32x2.HI_LO, UR5.F32, R161.reuse.F32 ;  /* 0x0000000546967c49 */ /* 0x100fe200092000a1 */
[----:B------:R-:W-:Y:S01]  /*abd0*/  FMNMX R73, R73, -127, !PT ;  /* 0xc2fe000049497809 */ /* 0x000fe20007800000 */
[--C-:B------:R-:W-:Y:S01]  /*abe0*/  FFMA2 R70, R96.F32x2.HI_LO, UR5.F32, R161.reuse.F32 ;  /* 0x0000000560467c49 */ /* 0x100fe200092000a1 */
[----:B------:R-:W-:Y:S01]  /*abf0*/  FMNMX R74, R74, -127, !PT ;  /* 0xc2fe00004a4a7809 */ /* 0x000fe20007800000 */
[--C-:B------:R-:W-:Y:S01]  /*ac00*/  FFMA2 R84, R84.F32x2.HI_LO, UR5.F32, R161.reuse.F32 ;  /* 0x0000000554547c49 */ /* 0x100fe200092000a1 */
[----:B------:R-:W1:Y:S01]  /*ac10*/  MUFU.EX2 R137, R137 ;  /* 0x0000008900897308 */ /* 0x000e620000000800 */
[----:B---3--:R-:W-:Y:S01]  /*ac20*/  F2FP.F16.F32.PACK_AB R101, R135, R134 ;  /* 0x000000868765723e */ /* 0x008fe200000000ff */
[--C-:B------:R-:W-:Y:S01]  /*ac30*/  FFMA2 R86, R86.F32x2.HI_LO, UR5.F32, R161.reuse.F32 ;  /* 0x0000000556567c49 */ /* 0x100fe200092000a1 */
[----:B------:R-:W-:Y:S01]  /*ac40*/  FMNMX R75, R75, -127, !PT ;  /* 0xc2fe00004b4b7809 */ /* 0x000fe20007800000 */
[--C-:B------:R-:W-:Y:S01]  /*ac50*/  FFMA2 R88, R88.F32x2.HI_LO, UR5.F32, R161.reuse.F32 ;  /* 0x0000000558587c49 */ /* 0x100fe200092000a1 */
[----:B------:R-:W-:Y:S01]  /*ac60*/  FMNMX R70, R70, -127, !PT ;  /* 0xc2fe000046467809 */ /* 0x000fe20007800000 */
[--C-:B------:R-:W-:Y:S01]  /*ac70*/  FFMA2 R90, R90.F32x2.HI_LO, UR5.F32, R161.reuse.F32 ;  /* 0x000000055a5a7c49 */ /* 0x100fe200092000a1 */
[----:B------:R-:W-:Y:S01]  /*ac80*/  FMNMX R71, R71, -127, !PT ;  /* 0xc2fe000047477809 */ /* 0x000fe20007800000 */
[----:B------:R-:W-:Y:S01]  /*ac90*/  MUFU.EX2 R138, R138 ;  /* 0x0000008a008a7308 */ /* 0x000fe20000000800 */
[----:B------:R-:W-:-:S02]  /*aca0*/  FFMA2 R92, R92.F32x2.HI_LO, UR5.F32, R161.F32 ;  /* 0x000000055c5c7c49 */ /* 0x000fc400092000a1 */
[--C-:B------:R-:W-:Y:S02]  /*acb0*/  FFMA2 R52, R52.F32x2.HI_LO, UR5.F32, R161.reuse.F32 ;  /* 0x0000000534347c49 */ /* 0x100fe400092000a1 */
[----:B------:R-:W-:Y:S02]  /*acc0*/  FADD2.RM R96, R70.F32x2.HI_LO, 12582912 ;  /* 0x4b4000004660744b */ /* 0x000fe40000204000 */
[--C-:B------:R-:W-:Y:S01]  /*acd0*/  FFMA2 R54, R54.F32x2.HI_LO, UR5.F32, R161.reuse.F32 ;  /* 0x0000000536367c49 */ /* 0x100fe200092000a1 */
[----:B------:R-:W3:Y:S01]  /*ace0*/  MUFU.EX2 R139, R139 ;  /* 0x0000008b008b7308 */ /* 0x000ee20000000800 */
[----:B-1----:R-:W-:Y:S01]  /*acf0*/  F2FP.F16.F32.PACK_AB R102, R137, R136 ;  /* 0x000000888966723e */ /* 0x002fe200000000ff */
[--C-:B------:R-:W-:Y:S02]  /*ad00*/  FFMA2 R56, R56.F32x2.HI_LO, UR5.F32, R161.reuse.F32 ;  /* 0x0000000538387c49 */ /* 0x100fe400092000a1 */
[--C-:B------:R-:W-:Y:S02]  /*ad10*/  FFMA2 R58, R58.F32x2.HI_LO, UR5.F32, R161.reuse.F32 ;  /* 0x000000053a3a7c49 */ /* 0x100fe400092000a1 */
[----:B------:R-:W-:-:S02]  /*ad20*/  FFMA2 R60, R60.F32x2.HI_LO, UR5.F32, R161.F32 ;  /* 0x000000053c3c7c49 */ /* 0x000fc400092000a1 */
[----:B------:R-:W-:Y:S01]  /*ad30*/  MUFU.EX2 R140, R140 ;  /* 0x0000008c008c7308 */ /* 0x000fe20000000800 */
[--C-:B------:R-:W-:Y:S02]  /*ad40*/  FFMA2 R20, R20.F32x2.HI_LO, UR5.F32, R161.reuse.F32 ;  /* 0x0000000514147c49 */ /* 0x100fe400092000a1 */
[--C-:B------:R-:W-:Y:S02]  /*ad50*/  FFMA2 R22, R22.F32x2.HI_LO, UR5.F32, R161.reuse.F32 ;  /* 0x0000000516167c49 */ /* 0x100fe400092000a1 */
[--C-:B------:R-:W-:Y:S02]  /*ad60*/  FFMA2 R24, R24.F32x2.HI_LO, UR5.F32, R161.reuse.F32 ;  /* 0x0000000518187c49 */ /* 0x100fe400092000a1 */
[--C-:B------:R-:W-:Y:S01]  /*ad70*/  FFMA2 R26, R26.F32x2.HI_LO, UR5.F32, R161.reuse.F32 ;  /* 0x000000051a1a7c49 */ /* 0x100fe200092000a1 */
[----:B------:R-:W1:Y:S01]  /*ad80*/  MUFU.EX2 R141, R141 ;  /* 0x0000008d008d7308 */ /* 0x000e620000000800 */
[----:B---3--:R-:W-:Y:S01]  /*ad90*/  F2FP.F16.F32.PACK_AB R103, R139, R138 ;  /* 0x0000008a8b67723e */ /* 0x008fe200000000ff */
[----:B------:R-:W-:-:S02]  /*ada0*/  FFMA2 R28, R28.F32x2.HI_LO, UR5.F32, R161.F32 ;  /* 0x000000051c1c7c49 */ /* 0x000fc400092000a1 */
[--C-:B------:R-:W-:Y:S02]  /*adb0*/  FFMA2 R30, R30.F32x2.HI_LO, UR5.F32, R161.reuse.F32 ;  /* 0x000000051e1e7c49 */ /* 0x100fe400092000a1 */
[--C-:B------:R-:W-:Y:S02]  /*adc0*/  FFMA2 R32, R32.F32x2.HI_LO, UR5.F32, R161.reuse.F32 ;  /* 0x0000000520207c49 */ /* 0x100fe400092000a1 */
[----:B------:R-:W-:Y:S01]  /*add0*/  MUFU.EX2 R142, R142 ;  /* 0x0000008e008e7308 */ /* 0x000fe20000000800 */
[--C-:B------:R-:W-:Y:S02]  /*ade0*/  FFMA2 R34, R34.F32x2.HI_LO, UR5.F32, R161.reuse.F32 ;  /* 0x0000000522227c49 */ /* 0x100fe400092000a1 */
[----:B------:R-:W-:-:S05]  /*adf0*/  FFMA2 R10, R10.F32x2.HI_LO, UR5.F32, R161.F32 ;  /* 0x000000050a0a7c49 */ /* 0x000fca00092000a1 */
        /* <DEDUP_REMOVED lines=10> */
[----:B------:R1:W-:Y:S06]  /*aea0*/  BAR.ARV R108, 0x40 ;  /* 0x0001006c0000751d */ /* 0x0003ec0000002000 */
[----:B--2---:R-:W-:Y:S01]  /*aeb0*/  F2FP.F16.F32.PACK_AB R107, R147, R146 ;  /* 0x00000092936b723e */ /* 0x004fe200000000ff */
[----:B------:R-:W-:Y:S08]  /*aec0*/  MUFU.EX2 R118, R118 ;  /* 0x0000007600767308 */ /* 0x000ff00000000800 */
[----:B------:R-:W2:Y:S08]  /*aed0*/  MUFU.EX2 R119, R119 ;  /* 0x0000007700777308 */ /* 0x000eb00000000800 */
[----:B------:R-:W-:Y:S01]  /*aee0*/  MUFU.EX2 R120, R120 ;  /* 0x0000007800787308 */ /* 0x000fe20000000800 */
[----:B-1----:R-:W-:-:S07]  /*aef0*/  F2FP.F16.F32.PACK_AB R108, R117, R116 ;  /* 0x00000074756c723e */ /* 0x002fce00000000ff */
        /* <DEDUP_REMOVED lines=18> */
[----:B------:R-:W-:Y:S01]  /*b020*/  MUFU.EX2 R149, R149 ;  /* 0x0000009500957308 */ /* 0x000fe20000000800 */
[----:B--2---:R-:W-:-:S04]  /*b030*/  F2FP.F16.F32.PACK_AB R115, R131, R130 ;  /* 0x000000828373723e */ /* 0x004fc800000000ff */
[----:B------:R1:W-:Y:S01]  /*b040*/  STTM.x16 tmem[UR4], R100 ;  /* 0x00000064000079ed */ /* 0x0003e20008240004 */
[----:B------:R-:W-:Y:S02]  /*b050*/  R2UR UR4, R157 ;  /* 0x000000009d0472ca */ /* 0x000fe400000e0000 */
[----:B------:R-:W-:Y:S08]  /*b060*/  MUFU.EX2 R150, R150 ;  /* 0x0000009600967308 */ /* 0x000ff00000000800 */
[----:B------:R-:W-:Y:S08]  /*b070*/  MUFU.EX2 R151, R151 ;  /* 0x0000009700977308 */ /* 0x000ff00000000800 */
[----:B------:R-:W-:Y:S08]  /*b080*/  MUFU.EX2 R152, R152 ;  /* 0x0000009800987308 */ /* 0x000ff00000000800 */
[----:B------:R-:W-:Y:S08]  /*b090*/  MUFU.EX2 R153, R153 ;  /* 0x0000009900997308 */ /* 0x000ff00000000800 */
[----:B------:R-:W-:Y:S08]  /*b0a0*/  MUFU.EX2 R84, R84 ;  /* 0x0000005400547308 */ /* 0x000ff00000000800 */
[----:B------:R-:W-:Y:S08]  /*b0b0*/  MUFU.EX2 R85, R85 ;  /* 0x0000005500557308 */ /* 0x000ff00000000800 */
[----:B------:R-:W-:Y:S01]  /*b0c0*/  MUFU.EX2 R86, R86 ;  /* 0x0000005600567308 */ /* 0x000fe20000000800 */
[----:B-1----:R-:W-:-:S02]  /*b0d0*/  FADD2.RM R106, R72.F32x2.HI_LO, 12582912 ;  /* 0x4b400000486a744b */ /* 0x002fc40000204000 */
[----:B------:R-:W-:Y:S02]  /*b0e0*/  FADD2.RM R108, R74.F32x2.HI_LO, 12582912 ;  /* 0x4b4000004a6c744b */ /* 0x000fe40000204000 */
[----:B------:R-:W-:-:S03]  /*b0f0*/  FFMA2 R102, R76.F32x2.HI_LO, UR5.F32, R161.F32 ;  /* 0x000000054c667c49 */ /* 0x000fc600092000a1 */
[----:B------:R-:W-:Y:S01]  /*b100*/  MUFU.EX2 R100, R68 ;  /* 0x0000004400647308 */ /* 0x000fe20000000800 */
[----:B------:R-:W-:Y:S02]  /*b110*/  FADD2 R76, R108.F32x2.HI_LO, -12582912 ;  /* 0xcb4000006c4c744b */ /* 0x000fe40000200000 */
[----:B------:R-:W-:Y:S02]  /*b120*/  FFMA2 R104, R78.F32x2.HI_LO, UR5.F32, R161.F32 ;  /* 0x000000054e687c49 */ /* 0x000fe400092000a1 */
[----:B------:R-:W-:Y:S02]  /*b130*/  FADD2 R74, R74.F32x2.HI_LO, -R76.F32x2.HI_LO ;  /* 0x8000004c4a4a724b */ /* 0x000fe40000000000 */
[--C-:B------:R-:W-:Y:S01]  /*b140*/  FFMA2 R76, R98.F32x2.HI_LO, UR5.F32, R161.reuse.F32 ;  /* 0x00000005624c7c49 */ /* 0x100fe200092000a1 */
[----:B------:R1:W-:Y:S01]  /*b150*/  MUFU.EX2 R101, R69 ;  /* 0x0000004500657308 */ /* 0x0003e20000000800 */
[--C-:B------:R-:W-:Y:S02]  /*b160*/  FFMA2 R98, R94.F32x2.HI_LO, UR5.F32, R161.reuse.F32 ;  /* 0x000000055e627c49 */ /* 0x100fe400092000a1 */
[--C-:B------:R-:W-:Y:S01]  /*b170*/  FFMA2 R110, R36.F32x2.HI_LO, UR5.F32, R161.reuse.F32 ;  /* 0x00000005246e7c49 */ /* 0x100fe200092000a1 */
[----:B------:R-:W-:Y:S01]  /*b180*/  FMNMX R76, R76, -127, !PT ;  /* 0xc2fe00004c4c7809 */ /* 0x000fe20007800000 */
[--C-:B------:R-:W-:Y:S01]  /*b190*/  FFMA2 R36, R42.F32x2.HI_LO, UR5.F32, R161.reuse.F32 ;  /* 0x000000052a247c49 */ /* 0x100fe200092000a1 */
[----:B------:R-:W-:Y:S01]  /*b1a0*/  FMNMX R77, R77, -127, !PT ;  /* 0xc2fe00004d4d7809 */ /* 0x000fe20007800000 */
[--C-:B------:R-:W-:Y:S01]  /*b1b0*/  FFMA2 R42, R48.F32x2.HI_LO, UR5.F32, R161.reuse.F32 ;  /* 0x00000005302a7c49 */ /* 0x100fe200092000a1 */
[----:B------:R-:W-:Y:S01]  /*b1c0*/  MUFU.EX2 R102, R102 ;  /* 0x0000006600667308 */ /* 0x000fe20000000800 */
[----:B------:R-:W-:-:S02]  /*b1d0*/  FFMA2 R114, R40.F32x2.HI_LO, UR5.F32, R161.F32 ;  /* 0x0000000528727c49 */ /* 0x000fc400092000a1 */
[--C-:B------:R-:W-:Y:S01]  /*b1e0*/  FFMA2 R40, R50.F32x2.HI_LO, UR5.F32, R161.reuse.F32 ;  /* 0x0000000532287c49 */ /* 0x100fe200092000a1 */
[----:B------:R-:W-:Y:S01]  /*b1f0*/  FMNMX R42, R42, -127, !PT ;  /* 0xc2fe00002a2a7809 */ /* 0x000fe20007800000 */
[--C-:B------:R-:W-:Y:S01]  /*b200*/  FFMA2 R112, R38.F32x2.HI_LO, UR5.F32, R161.reuse.F32 ;  /* 0x0000000526707c49 */ /* 0x100fe200092000a1 */
[----:B------:R-:W-:Y:S01]  /*b210*/  FMNMX R43, R43, -127, !PT ;  /* 0xc2fe00002b2b7809 */ /* 0x000fe20007800000 */
[----:B------:R-:W-:Y:S01]  /*b220*/  FFMA2 R38, R64.F32x2.HI_LO, UR5.F32, R161.F32 ;  /* 0x0000000540267c49 */ /* 0x000fe200092000a1 */
[----:B------:R-:W2:Y:S01]  /*b230*/  MUFU.EX2 R103, R103 ;  /* 0x0000006700677308 */ /* 0x000ea20000000800 */
[----:B-1----:R-:W-:Y:S01]  /*b240*/  FADD2 R68, R106.F32x2.HI_LO, -12582912 ;  /* 0xcb4000006a44744b */ /* 0x002fe20000200000 */
[----:B------:R-:W-:Y:S02]  /*b250*/  FMNMX R40, R40, -127, !PT ;  /* 0xc2fe000028287809 */ /* 0x000fe40007800000 */
[----:B------:R-:W-:Y:S01]  /*b260*/  FMNMX R41, R41, -127, !PT ;  /* 0xc2fe000029297809 */ /* 0x000fe20007800000 */
[----:B------:R-:W-:Y:S01]  /*b270*/  FADD2 R72, R72.F32x2.HI_LO, -R68.F32x2.HI_LO ;  /* 0x800000444848724b */ /* 0x000fe20000000000 */
[----:B------:R-:W-:Y:S01]  /*b280*/  FMNMX R38, R38, -127, !PT ;  /* 0xc2fe000026267809 */ /* 0x000fe20007800000 */
[----:B------:R-:W-:Y:S01]  /*b290*/  FADD2 R68, R96.F32x2.HI_LO, -12582912 ;  /* 0xcb4000006044744b */ /* 0x000fe20000200000 */
[----:B------:R-:W-:Y:S01]  /*b2a0*/  MUFU.EX2 R104, R104 ;  /* 0x0000006800687308 */ /* 0x000fe20000000800 */
[----:B------:R-:W-:-:S02]  /*b2b0*/  FMNMX R39, R39, -127, !PT ;  /* 0xc2fe000027277809 */ /* 0x000fc40007800000 */
[----:B------:R-:W-:Y:S02]  /*b2c0*/  FADD2 R70, R70.F32x2.HI_LO, -R68.F32x2.HI_LO ;  /* 0x800000444646724b */ /* 0x000fe40000000000 */
[----:B------:R-:W-:Y:S02]  /*b2d0*/  FFMA2 R68, R74.F32x2.HI_LO, R163.F32, 0.22756439447402954102 ;  /* 0x3e6906a44a447449 */ /* 0x000fe400012000a3 */
[----:B------:R-:W-:Y:S01]  /*b2e0*/  FADD2.RM R64, R38.F32x2.HI_LO, 12582912 ;  /* 0x4b4000002640744b */ /* 0x000fe20000204000 */
[----:B------:R-:W1:Y:S01]  /*b2f0*/  MUFU.EX2 R105, R105 ;  /* 0x0000006900697308 */ /* 0x000e620000000800 */
[----:B------:R-:W-:-:S04]  /*b300*/  FFMA2 R68, R68.F32x2.HI_LO, R74.F32x2.HI_LO, 0.69514614343643188477 ;  /* 0x3f31f51944447449 */ /* 0x000fc8000020004a */
[----:B------:R-:W-:Y:S02]  /*b310*/  FFMA2 R74, R68.F32x2.HI_LO, R74.F32x2.HI_LO, 1 ;  /* 0x3f800000444a7449 */ /* 0x000fe4000020004a */
[----:B------:R-:W-:Y:S01]  /*b320*/  FFMA2 R68, R72.F32x2.HI_LO, R163.F32, 0.22756439447402954102 ;  /* 0x3e6906a448447449 */ /* 0x000fe200012000a3 */
[----:B------:R-:W-:Y:S01]  /*b330*/  MUFU.EX2 R87, R87 ;  /* 0x0000005700577308 */ /* 0x000fe20000000800 */
[----:B------:R-:W-:Y:S02]  /*b340*/  IMAD R108, R108, 0x800000, R74 ;  /* 0x008000006c6c7824 */ /* 0x000fe400078e024a */
[-C--:B------:R-:W-:Y:S02]  /*b350*/  FFMA2 R68, R68.F32x2.HI_LO, R72.reuse.F32x2.HI_LO, 0.69514614343643188477 ;  /* 0x3f31f51944447449 */ /* 0x080fe40000200048 */
[----:B------:R-:W-:Y:S02]  /*b360*/  IMAD R109, R109, 0x800000, R75 ;  /* 0x008000006d6d7824 */ /* 0x000fe400078e024b */
[----:B------:R-:W-:Y:S01]  /*b370*/  FFMA2 R72, R68.F32x2.HI_LO, R72.F32x2.HI_LO, 1 ;  /* 0x3f80000044487449 */ /* 0x000fe20000200048 */
[----:B------:R-:W-:Y:S01]  /*b380*/  MUFU.EX2 R88, R88 ;  /* 0x0000005800587308 */ /* 0x000fe20000000800 */
[----:B------:R-:W-:Y:S01]  /*b390*/  FFMA2 R68, R70.F32x2.HI_LO, R163.F32, 0.22756439447402954102 ;  /* 0x3e6906a446447449 */ /* 0x000fe200012000a3 */
[----:B------:R-:W-:Y:S01]  /*b3a0*/  F2FP.F16.F32.PACK_AB R74, R109, R108 ;  /* 0x0000006c6d4a723e */ /* 0x000fe200000000ff */
[----:B------:R-:W-:Y:S01]  /*b3b0*/  IMAD R106, R106, 0x800000, R72 ;  /* 0x008000006a6a7824 */ /* 0x000fe200078e0248 */
[----:B--2---:R-:W-:Y:S01]  /*b3c0*/  F2FP.F16.F32.PACK_AB R72, R103, R102 ;  /* 0x000000666748723e */ /* 0x004fe200000000ff */
[----:B------:R-:W-:-:S02]  /*b3d0*/  FFMA2 R68, R68.F32x2.HI_LO, R70.F32x2.HI_LO, 0.69514614343643188477 ;  /* 0x3f31f51944447449 */ /* 0x000fc40000200046 */
[----:B------:R-:W-:Y:S01]  /*b3e0*/  IMAD R107, R107, 0x800000, R73 ;  /* 0x008000006b6b7824 */ /* 0x000fe200078e0249 */
[----:B-1----:R-:W-:Y:S01]  /*b3f0*/  F2FP.F16.F32.PACK_AB R73, R105, R104 ;  /* 0x000000686949723e */ /* 0x002fe200000000ff */
[----:B------:R-:W1:Y:S01]  /*b400*/  MUFU.EX2 R89, R89 ;  /* 0x0000005900597308 */ /* 0x000e620000000800 */
[----:B------:R-:W-:Y:S02]  /*b410*/  FFMA2 R70, R68.F32x2.HI_LO, R70.F32x2.HI_LO, 1 ;  /* 0x3f80000044467449 */ /* 0x000fe40000200046 */
[----:B------:R-:W-:Y:S01]  /*b420*/  FADD2.RM R68, R76.F32x2.HI_LO, 12582912 ;  /* 0x4b4000004c44744b */ /* 0x000fe20000204000 */
[----:B------:R-:W-:Y:S01]  /*b430*/  F2FP.F16.F32.PACK_AB R75, R107, R106 ;  /* 0x0000006a6b4b723e */ /* 0x000fe200000000ff */
[----:B------:R-:W-:Y:S01]  /*b440*/  IMAD R96, R96, 0x800000, R70 ;  /* 0x0080000060607824 */ /* 0x000fe200078e0246 */
[----:B------:R-:W-:Y:S01]  /*b450*/  F2FP.F16.F32.PACK_AB R70, R153, R152 ;  /* 0x000000989946723e */ /* 0x000fe200000000ff */
[----:B------:R-:W-:Y:S01]  /*b460*/  FADD2 R78, R68.F32x2.HI_LO, -12582912 ;  /* 0xcb400000444e744b */ /* 0x000fe20000200000 */
[----:B------:R-:W-:Y:S01]  /*b470*/  MUFU.EX2 R90, R90 ;  /* 0x0000005a005a7308 */ /* 0x000fe20000000800 */
[----:B------:R-:W-:Y:S01]  /*b480*/  IMAD R97, R97, 0x800000, R71 ;  /* 0x0080000061617824 */ /* 0x000fe200078e0247 */
[----:B------:R-:W-:Y:S01]  /*b490*/  F2FP.F16.F32.PACK_AB R71, R101, R100 ;  /* 0x000000646547723e */ /* 0x000fe200000000ff */
[----:B------:R-:W-:-:S03]  /*b4a0*/  FADD2 R76, R76.F32x2.HI_LO, -R78.F32x2.HI_LO ;  /* 0x8000004e4c4c724b */ /* 0x000fc60000000000 */
[----:B------:R-:W-:Y:S01]  /*b4b0*/  F2FP.F16.F32.PACK_AB R82, R97, R96 ;  /* 0x000000606152723e */ /* 0x000fe200000000ff */
[----:B------:R-:W-:Y:S01]  /*b4c0*/  FFMA2 R78, R76.F32x2.HI_LO, R163.F32, 0.22756439447402954102 ;  /* 0x3e6906a44c4e7449 */ /* 0x000fe200012000a3 */
[----:B------:R-:W2:Y:S03]  /*b4d0*/  MUFU.EX2 R91, R91 ;  /* 0x0000005b005b7308 */ /* 0x000ea60000000800 */
[----:B------:R-:W-:-:S04]  /*b4e0*/  FFMA2 R78, R78.F32x2.HI_LO, R76.F32x2.HI_LO, 0.69514614343643188477 ;  /* 0x3f31f5194e4e7449 */ /* 0x000fc8000020004c */
[----:B------:R-:W-:Y:S01]  /*b4f0*/  FFMA2 R76, R78.F32x2.HI_LO, R76.F32x2.HI_LO, 1 ;  /* 0x3f8000004e4c7449 */ /* 0x000fe2000020004c */
[----:B------:R-:W-:Y:S01]  /*b500*/  MUFU.EX2 R92, R92 ;  /* 0x0000005c005c7308 */ /* 0x000fe20000000800 */
[----:B-1----:R-:W-:Y:S02]  /*b510*/  F2FP.F16.F32.PACK_AB R78, R89, R88 ;  /* 0x00000058594e723e */ /* 0x002fe400000000ff */
[----:B------:R-:W-:Y:S01]  /*b520*/  IMAD R94, R68, 0x800000, R76 ;  /* 0x00800000445e7824 */ /* 0x000fe200078e024c */
[----:B------:R-:W-:Y:S01]  /*b530*/  F2FP.F16.F32.PACK_AB R68, R149, R148 ;  /* 0x000000949544723e */ /* 0x000fe200000000ff */
[----:B------:R-:W-:Y:S01]  /*b540*/  IMAD R95, R69, 0x800000, R77 ;  /* 0x00800000455f7824 */ /* 0x000fe200078e024d */
[----:B------:R-:W-:Y:S02]  /*b550*/  F2FP.F16.F32.PACK_AB R69, R151, R150 ;  /* 0x000000969745723e */ /* 0x000fe400000000ff */
[----:B------:R-:W1:Y:S01]  /*b560*/  MUFU.EX2 R93, R93 ;  /* 0x0000005d005d7308 */ /* 0x000e620000000800 */
[----:B------:R-:W-:-:S02]  /*b570*/  F2FP.F16.F32.PACK_AB R76, R85, R84 ;  /* 0x00000054554c723e */ /* 0x000fc400000000ff */
[----:B------:R-:W-:Y:S02]  /*b580*/  F2FP.F16.F32.PACK_AB R77, R87, R86 ;  /* 0x00000056574d723e */ /* 0x000fe400000000ff */
[----:B--2---:R-:W-:Y:S02]  /*b590*/  F2FP.F16.F32.PACK_AB R79, R91, R90 ;  /* 0x0000005a5b4f723e */ /* 0x004fe400000000ff */
[----:B------:R-:W-:Y:S01]  /*b5a0*/  F2FP.F16.F32.PACK_AB R83, R95, R94 ;  /* 0x0000005e5f53723e */ /* 0x000fe200000000ff */
        /* <DEDUP_REMOVED lines=19> */
[--C-:B------:R-:W-:Y:S02]  /*b6e0*/  FFMA2 R44, R66.F32x2.HI_LO, UR5.F32, R161.reuse.F32 ;  /* 0x00000005422c7c49 */ /* 0x100fe400092000a1 */
[--C-:B------:R-:W-:Y:S02]  /*b6f0*/  FFMA2 R72, R46.F32x2.HI_LO, UR5.F32, R161.reuse.F32 ;  /* 0x000000052e487c49 */ /* 0x100fe400092000a1 */
[--C-:B------:R-:W-:Y:S01]  /*b700*/  FFMA2 R66, R62.F32x2.HI_LO, UR5.F32, R161.reuse.F32 ;  /* 0x000000053e427c49 */ /* 0x100fe200092000a1 */
[----:B------:R-:W-:Y:S01]  /*b710*/  FMNMX R44, R44, -127, !PT ;  /* 0xc2fe00002c2c7809 */ /* 0x000fe20007800000 */
[--C-:B------:R-:W-:Y:S01]  /*b720*/  FFMA2 R78, R4.F32x2.HI_LO, UR5.F32, R161.reuse.F32 ;  /* 0x00000005044e7c49 */ /* 0x100fe200092000a1 */
[----:B------:R1:W-:Y:S01]  /*b730*/  MUFU.EX2 R69, R37 ;  /* 0x0000002500457308 */ /* 0x0003e20000000800 */
[----:B------:R-:W-:Y:S01]  /*b740*/  FMNMX R45, R45, -127, !PT ;  /* 0xc2fe00002d2d7809 */ /* 0x000fe20007800000 */
[----:B------:R-:W-:-:S02]  /*b750*/  FFMA2 R80, R6.F32x2.HI_LO, UR5.F32, R161.F32 ;  /* 0x0000000506507c49 */ /* 0x000fc400092000a1 */
[----:B------:R-:W-:-:S04]  /*b760*/  FFMA2 R82, R8.F32x2.HI_LO, UR5.F32, R161.F32 ;  /* 0x0000000508527c49 */ /* 0x000fc800092000a1 */
[----:B------:R-:W-:Y:S08]  /*b770*/  MUFU.EX2 R70, R70 ;  /* 0x0000004600467308 */ /* 0x000ff00000000800 */
[----:B------:R-:W2:Y:S01]  /*b780*/  MUFU.EX2 R71, R71 ;  /* 0x0000004700477308 */ /* 0x000ea20000000800 */
[----:B-1----:R-:W-:-:S04]  /*b790*/  FADD2 R36, R76.F32x2.HI_LO, -12582912 ;  /* 0xcb4000004c24744b */ /* 0x002fc80000200000 */
[----:B------:R-:W-:Y:S02]  /*b7a0*/  FADD2 R42, R42.F32x2.HI_LO, -R36.F32x2.HI_LO ;  /* 0x800000242a2a724b */ /* 0x000fe40000000000 */
[----:B------:R-:W-:Y:S01]  /*b7b0*/  FADD2 R36, R74.F32x2.HI_LO, -12582912 ;  /* 0xcb4000004a24744b */ /* 0x000fe20000200000 */
[----:B------:R-:W-:Y:S03]  /*b7c0*/  MUFU.EX2 R72, R72 ;  /* 0x0000004800487308 */ /* 0x000fe60000000800 */
[----:B------:R-:W-:Y:S02]  /*b7d0*/  FADD2 R40, R40.F32x2.HI_LO, -R36.F32x2.HI_LO ;  /* 0x800000242828724b */ /* 0x000fe40000000000 */
[----:B------:R-:W-:-:S03]  /*b7e0*/  FADD2 R36, R64.F32x2.HI_LO, -12582912 ;  /* 0xcb4000004024744b */ /* 0x000fc60000200000 */
[----:B------:R-:W1:Y:S01]  /*b7f0*/  MUFU.EX2 R73, R73 ;  /* 0x0000004900497308 */ /* 0x000e620000000800 */
[----:B------:R-:W-:Y:S02]  /*b800*/  FADD2 R38, R38.F32x2.HI_LO, -R36.F32x2.HI_LO ;  /* 0x800000242626724b */ /* 0x000fe40000000000 */
[----:B------:R-:W-:-:S04]  /*b810*/  FFMA2 R36, R42.F32x2.HI_LO, R163.F32, 0.22756439447402954102 ;  /* 0x3e6906a42a247449 */ /* 0x000fc800012000a3 */
[-C--:B------:R-:W-:Y:S01]  /*b820*/  FFMA2 R36, R36.F32x2.HI_LO, R42.reuse.F32x2.HI_LO, 0.69514614343643188477 ;  /* 0x3f31f51924247449 */ /* 0x080fe2000020002a */
[----:B------:R-:W3:Y:S03]  /*b830*/  MUFU.EX2 R55, R55 ;  /* 0x0000003700377308 */ /* 0x000ee60000000800 */
[----:B------:R-:W-:Y:S02]  /*b840*/  FFMA2 R42, R36.F32x2.HI_LO, R42.F32x2.HI_LO, 1 ;  /* 0x3f800000242a7449 */ /* 0x000fe4000020002a */
[----:B------:R-:W-:Y:S02]  /*b850*/  FFMA2 R36, R40.F32x2.HI_LO, R163.F32, 0.22756439447402954102 ;  /* 0x3e6906a428247449 */ /* 0x000fe400012000a3 */
[----:B------:R-:W-:Y:S01]  /*b860*/  IMAD R76, R76, 0x800000, R42 ;  /* 0x008000004c4c7824 */ /* 0x000fe200078e022a */
[----:B------:R-:W-:Y:S01]  /*b870*/  MUFU.EX2 R56, R56 ;  /* 0x0000003800387308 */ /* 0x000fe20000000800 */
[----:B------:R-:W-:-:S02]  /*b880*/  FFMA2 R36, R36.F32x2.HI_LO, R40.F32x2.HI_LO, 0.69514614343643188477 ;  /* 0x3f31f51924247449 */ /* 0x000fc40000200028 */
[----:B------:R-:W-:Y:S02]  /*b890*/  IMAD R77, R77, 0x800000, R43 ;  /* 0x008000004d4d7824 */ /* 0x000fe400078e022b */
[----:B------:R-:W-:Y:S02]  /*b8a0*/  FFMA2 R40, R36.F32x2.HI_LO, R40.F32x2.HI_LO, 1 ;  /* 0x3f80000024287449 */ /* 0x000fe40000200028 */
[----:B------:R-:W-:Y:S01]  /*b8b0*/  FADD2.RM R36, R44.F32x2.HI_LO, 12582912 ;  /* 0x4b4000002c24744b */ /* 0x000fe20000204000 */
[----:B------:R-:W4:Y:S01]  /*b8c0*/  MUFU.EX2 R57, R57 ;  /* 0x0000003900397308 */ /* 0x000f220000000800 */
[----:B------:R-:W-:Y:S01]  /*b8d0*/  IMAD R74, R74, 0x800000, R40 ;  /* 0x008000004a4a7824 */ /* 0x000fe200078e0228 */
[----:B--2---:R-:W-:Y:S01]  /*b8e0*/  F2FP.F16.F32.PACK_AB R40, R71, R70 ;  /* 0x000000464728723e */ /* 0x004fe200000000ff */
[----:B------:R-:W-:Y:S02]  /*b8f0*/  FADD2 R46, R36.F32x2.HI_LO, -12582912 ;  /* 0xcb400000242e744b */ /* 0x000fe40000200000 */
[----:B------:R-:W-:Y:S01]  /*b900*/  IMAD R75, R75, 0x800000, R41 ;  /* 0x008000004b4b7824 */ /* 0x000fe200078e0229 */
[----:B-1----:R-:W-:Y:S01]  /*b910*/  F2FP.F16.F32.PACK_AB R41, R73, R72 ;  /* 0x000000484929723e */ /* 0x002fe200000000ff */
[----:B------:R-:W-:Y:S01]  /*b920*/  FADD2 R44, R44.F32x2.HI_LO, -R46.F32x2.HI_LO ;  /* 0x8000002e2c2c724b */ /* 0x000fe20000000000 */
[----:B------:R-:W-:Y:S01]  /*b930*/  MUFU.EX2 R58, R58 ;  /* 0x0000003a003a7308 */ /* 0x000fe20000000800 */
[----:B------:R-:W-:Y:S01]  /*b940*/  FFMA2 R46, R38.F32x2.HI_LO, R163.F32, 0.22756439447402954102 ;  /* 0x3e6906a4262e7449 */ /* 0x000fe200012000a3 */
[----:B------:R-:W-:-:S02]  /*b950*/  F2FP.F16.F32.PACK_AB R42, R77, R76 ;  /* 0x0000004c4d2a723e */ /* 0x000fc400000000ff */
[----:B------:R-:W-:Y:S01]  /*b960*/  F2FP.F16.F32.PACK_AB R43, R75, R74 ;  /* 0x0000004a4b2b723e */ /* 0x000fe200000000ff */
[----:B------:R-:W-:-:S03]  /*b970*/  FFMA2 R46, R46.F32x2.HI_LO, R38.F32x2.HI_LO, 0.69514614343643188477 ;  /* 0x3f31f5192e2e7449 */ /* 0x000fc60000200026 */
[----:B------:R-:W1:Y:S01]  /*b980*/  MUFU.EX2 R59, R59 ;  /* 0x0000003b003b7308 */ /* 0x000e620000000800 */
[----:B------:R-:W-:Y:S02]  /*b990*/  FFMA2 R38, R46.F32x2.HI_LO, R38.F32x2.HI_LO, 1 ;  /* 0x3f8000002e267449 */ /* 0x000fe40000200026 */
[----:B------:R-:W-:Y:S02]  /*b9a0*/  FFMA2 R46, R44.F32x2.HI_LO, R163.F32, 0.22756439447402954102 ;  /* 0x3e6906a42c2e7449 */ /* 0x000fe400012000a3 */
[----:B------:R-:W-:Y:S01]  /*b9b0*/  IMAD R64, R64, 0x800000, R38 ;  /* 0x0080000040407824 */ /* 0x000fe200078e0226 */
[----:B------:R-:W-:Y:S01]  /*b9c0*/  F2FP.F16.F32.PACK_AB R38, R115, R114 ;  /* 0x000000727326723e */ /* 0x000fe200000000ff */
[----:B------:R-:W-:Y:S01]  /*b9d0*/  FFMA2 R46, R46.F32x2.HI_LO, R44.F32x2.HI_LO, 0.69514614343643188477 ;  /* 0x3f31f5192e2e7449 */ /* 0x000fe2000020002c */
[----:B------:R-:W-:Y:S01]  /*b9e0*/  MUFU.EX2 R60, R60 ;  /* 0x0000003c003c7308 */ /* 0x000fe20000000800 */
[----:B------:R-:W-:Y:S01]  /*b9f0*/  IMAD R65, R65, 0x800000, R39 ;  /* 0x0080000041417824 */ /* 0x000fe200078e0227 */
[----:B------:R-:W-:Y:S01]  /*ba00*/  F2FP.F16.F32.PACK_AB R39, R69, R68 ;  /* 0x000000444527723e */ /* 0x000fe200000000ff */
[----:B------:R-:W-:Y:S01]  /*ba10*/  FFMA2 R62, R46.F32x2.HI_LO, R44.F32x2.HI_LO, 1 ;  /* 0x3f8000002e3e7449 */ /* 0x000fe2000020002c */
[----:B------:R-:W-:-:S02]  /*ba20*/  F2FP.F16.F32.PACK_AB R44, R53, R52 ;  /* 0x00000034352c723e */ /* 0x000fc400000000ff */
[----:B---3--:R-:W-:Y:S01]  /*ba30*/  F2FP.F16.F32.PACK_AB R45, R55, R54 ;  /* 0x00000036372d723e */ /* 0x008fe200000000ff */
[----:B------:R-:W-:Y:S01]  /*ba40*/  IMAD R62, R36, 0x800000, R62 ;  /* 0x00800000243e7824 */ /* 0x000fe200078e023e */
[----:B------:R-:W2:Y:S01]  /*ba50*/  MUFU.EX2 R61, R61 ;  /* 0x0000003d003d7308 */ /* 0x000ea20000000800 */
[----:B------:R-:W-:Y:S01]  /*ba60*/  IMAD R63, R37, 0x800000, R63 ;  /* 0x00800000253f7824 */ /* 0x000fe200078e023f */
[----:B------:R-:W-:Y:S02]  /*ba70*/  F2FP.F16.F32.PACK_AB R36, R111, R110 ;  /* 0x0000006e6f24723e */ /* 0x000fe400000000ff */
[----:B------:R-:W-:Y:S02]  /*ba80*/  F2FP.F16.F32.PACK_AB R37, R113, R112 ;  /* 0x000000707125723e */ /* 0x000fe400000000ff */
[----:B----4-:R-:W-:Y:S02]  /*ba90*/  F2FP.F16.F32.PACK_AB R46, R57, R56 ;  /* 0x00000038392e723e */ /* 0x010fe400000000ff */
[----:B------:R-:W-:Y:S01]  /*baa0*/  MUFU.EX2 R66, R66 ;  /* 0x0000004200427308 */ /* 0x000fe20000000800 */
[----:B-1----:R-:W-:-:S02]  /*bab0*/  F2FP.F16.F32.PACK_AB R47, R59, R58 ;  /* 0x0000003a3b2f723e */ /* 0x002fc400000000ff */
[----:B------:R-:W-:Y:S02]  /*bac0*/  F2FP.F16.F32.PACK_AB R50, R65, R64 ;  /* 0x000000404132723e */ /* 0x000fe400000000ff */
[----:B------:R-:W-:-:S03]  /*bad0*/  F2FP.F16.F32.PACK_AB R51, R63, R62 ;  /* 0x0000003e3f33723e */ /* 0x000fc600000000ff */
[----:B------:R-:W1:Y:S01]  /*bae0*/  MUFU.EX2 R67, R67 ;  /* 0x0000004300437308 */ /* 0x000e620000000800 */
[----:B--2---:R-:W-:-:S07]  /*baf0*/  F2FP.F16.F32.PACK_AB R48, R61, R60 ;  /* 0x0000003c3d30723e */ /* 0x004fce00000000ff */
[----:B------:R-:W-:Y:S08]  /*bb00*/  MUFU.EX2 R78, R78 ;  /* 0x0000004e004e7308 */ /* 0x000ff00000000800 */
[----:B------:R-:W2:Y:S01]  /*bb10*/  MUFU.EX2 R79, R79 ;  /* 0x0000004f004f7308 */ /* 0x000ea20000000800 */
[----:B-1----:R-:W-:-:S04]  /*bb20*/  F2FP.F16.F32.PACK_AB R49, R67, R66 ;  /* 0x000000424331723e */ /* 0x002fc800000000ff */
[----:B------:R1:W-:Y:S01]  /*bb30*/  STTM.x16 tmem[UR4], R36 ;  /* 0x00000024000079ed */ /* 0x0003e20008240004 */
[----:B------:R-:W-:Y:S01]  /*bb40*/  R2UR UR4, R158 ;  /* 0x000000009e0472ca */ /* 0x000fe200000e0000 */
[----:B------:R-:W3:Y:S01]  /*bb50*/  FENCE.VIEW.ASYNC.T ;  /* 0x00000000000073c6 */ /* 0x000ee20000000200 */
[----:B------:R-:W-:Y:S08]  /*bb60*/  MUFU.EX2 R80, R80 ;  /* 0x0000005000507308 */ /* 0x000ff00000000800 */
[----:B------:R-:W4:Y:S01]  /*bb70*/  MUFU.EX2 R81, R81 ;  /* 0x0000005100517308 */ /* 0x000f220000000800 */
[----:B--2---:R-:W-:-:S07]  /*bb80*/  F2FP.F16.F32.PACK_AB R4, R79, R78 ;  /* 0x0000004e4f04723e */ /* 0x004fce00000000ff */
[----:B------:R-:W-:Y:S08]  /*bb90*/  MUFU.EX2 R82, R82 ;  /* 0x0000005200527308 */ /* 0x000ff00000000800 */
[----:B------:R-:W2:Y:S01]  /*bba0*/  MUFU.EX2 R83, R83 ;  /* 0x0000005300537308 */ /* 0x000ea20000000800 */
[----:B----4-:R-:W-:-:S07]  /*bbb0*/  F2FP.F16.F32.PACK_AB R5, R81, R80 ;  /* 0x000000505105723e */ /* 0x010fce00000000ff */
[----:B------:R-:W-:Y:S08]  /*bbc0*/  MUFU.EX2 R20, R20 ;  /* 0x0000001400147308 */ /* 0x000ff00000000800 */
[----:B------:R-:W4:Y:S01]  /*bbd0*/  MUFU.EX2 R21, R21 ;  /* 0x0000001500157308 */ /* 0x000f220000000800 */
[----:B--2---:R-:W-:-:S07]  /*bbe0*/  F2FP.F16.F32.PACK_AB R6, R83, R82 ;  /* 0x000000525306723e */ /* 0x004fce00000000ff */
[----:B------:R-:W-:Y:S01]  /*bbf0*/  MUFU.EX2 R22, R22 ;  /* 0x0000001600167308 */ /* 0x000fe20000000800 */
[--C-:B-1----:R-:W-:Y:S02]  /*bc00*/  FFMA2 R38, R12.F32x2.HI_LO, UR5.F32, R161.reuse.F32 ;  /* 0x000000050c267c49 */ /* 0x102fe400092000a1 */
[----:B------:R-:W-:Y:S02]  /*bc10*/  IMAD.MOV.U32 R46, RZ, RZ, 0x1 ;  /* 0x00000001ff2e7424 */ /* 0x000fe400078e00ff */
[--C-:B------:R-:W-:Y:S02]  /*bc20*/  FFMA2 R40, R14.F32x2.HI_LO, UR5.F32, R161.reuse.F32 ;  /* 0x000000050e287c49 */ /* 0x100fe400092000a1 */
[--C-:B------:R-:W-:Y:S01]  /*bc30*/  FFMA2 R42, R16.F32x2.HI_LO, UR5.F32, R161.reuse.F32 ;  /* 0x00000005102a7c49 */ /* 0x100fe200092000a1 */
[----:B---3--:R1:W-:Y:S01]  /*bc40*/  SYNCS.ARRIVE.TRANS64.RED.ART0 RZ, [UR13], R46 ;  /* 0x0000002effff79a7 */ /* 0x0083e2000850040d */
[----:B------:R-:W-:Y:S01]  /*bc50*/  FFMA2 R44, R18.F32x2.HI_LO, UR5.F32, R161.F32 ;  /* 0x00000005122c7c49 */ /* 0x000fe200092000a1 */
[----:B------:R-:W-:Y:S01]  /*bc60*/  MUFU.EX2 R36, R10 ;  /* 0x0000000a00247308 */ /* 0x000fe20000000800 */
[----:B----4-:R-:W-:-:S07]  /*bc70*/  F2FP.F16.F32.PACK_AB R12, R21, R20 ;  /* 0x00000014150c723e */ /* 0x010fce00000000ff */
[----:B------:R-:W2:Y:S08]  /*bc80*/  MUFU.EX2 R37, R11 ;  /* 0x0000000b00257308 */ /* 0x000eb00000000800 */
[----:B------:R-:W-:Y:S08]  /*bc90*/  MUFU.EX2 R38, R38 ;  /* 0x0000002600267308 */ /* 0x000ff00000000800 */
[----:B------:R-:W3:Y:S01]  /*bca0*/  MUFU.EX2 R39, R39 ;  /* 0x0000002700277308 */ /* 0x000ee20000000800 */
[----:B--2---:R-:W-:-:S07]  /*bcb0*/  F2FP.F16.F32.PACK_AB R7, R37, R36 ;  /* 0x000000242507723e */ /* 0x004fce00000000ff */
[----:B------:R-:W-:Y:S08]  /*bcc0*/  MUFU.EX2 R40, R40 ;  /* 0x0000002800287308 */ /* 0x000ff00000000800 */
[----:B------:R-:W2:Y:S01]  /*bcd0*/  MUFU.EX2 R41, R41 ;  /* 0x0000002900297308 */ /* 0x000ea20000000800 */
[----:B---3--:R-:W-:-:S07]  /*bce0*/  F2FP.F16.F32.PACK_AB R8, R39, R38 ;  /* 0x000000262708723e */ /* 0x008fce00000000ff */
[----:B------:R-:W-:Y:S08]  /*bcf0*/  MUFU.EX2 R42, R42 ;  /* 0x0000002a002a7308 */ /* 0x000ff00000000800 */
[----:B------:R-:W3:Y:S01]  /*bd00*/  MUFU.EX2 R43, R43 ;  /* 0x0000002b002b7308 */ /* 0x000ee20000000800 */
[----:B--2---:R-:W-:-:S07]  /*bd10*/  F2FP.F16.F32.PACK_AB R9, R41, R40 ;  /* 0x000000282909723e */ /* 0x004fce00000000ff */
[----:B------:R-:W-:Y:S08]  /*bd20*/  MUFU.EX2 R44, R44 ;  /* 0x0000002c002c7308 */ /* 0x000ff00000000800 */
[----:B------:R-:W2:Y:S01]  /*bd30*/  MUFU.EX2 R45, R45 ;  /* 0x0000002d002d7308 */ /* 0x000ea20000000800 */
[----:B---3--:R-:W-:-:S07]  /*bd40*/  F2FP.F16.F32.PACK_AB R10, R43, R42 ;  /* 0x0000002a2b0a723e */ /* 0x008fce00000000ff */
[----:B------:R-:W3:Y:S08]  /*bd50*/  MUFU.EX2 R23, R23 ;  /* 0x0000001700177308 */ /* 0x000ef00000000800 */
[----:B------:R-:W-:Y:S01]  /*bd60*/  MUFU.EX2 R24, R24 ;  /* 0x0000001800187308 */ /* 0x000fe20000000800 */
[----:B--2---:R-:W-:-:S07]  /*bd70*/  F2FP.F16.F32.PACK_AB R11, R45, R44 ;  /* 0x0000002c2d0b723e */ /* 0x004fce00000000ff */
        /* <DEDUP_REMOVED lines=16> */
[----:B--2---:R-:W-:Y:S02]  /*be80*/  F2FP.F16.F32.PACK_AB R18, R33, R32 ;  /* 0x000000202112723e */ /* 0x004fe400000000ff */
[----:B---3--:R-:W-:-:S04]  /*be90*/  F2FP.F16.F32.PACK_AB R19, R35, R34 ;  /* 0x000000222313723e */ /* 0x008fc800000000ff */
[----:B------:R1:W-:Y:S01]  /*bea0*/  STTM.x16 tmem[UR4], R4 ;  /* 0x00000004000079ed */ /* 0x0003e20008240004 */
[----:B------:R-:W-:Y:S01]  /*beb0*/  USHF.L.U32 UR4, UR10, 0x1f, URZ ;  /* 0x0000001f0a047899 */ /* 0x000fe200080006ff */
[----:B------:R-:W2:Y:S02]  /*bec0*/  FENCE.VIEW.ASYNC.T ;  /* 0x00000000000073c6 */ /* 0x000ea40000000200 */
[----:B--2---:R-:W-:-:S03]  /*bed0*/  NOP ;  /* 0x0000000000007918 */ /* 0x004fc60000000000 */
[----:B------:R-:W-:Y:S01]  /*bee0*/  IMAD.U32 R47, RZ, RZ, UR4 ;  /* 0x00000004ff2f7e24 */ /* 0x000fe2000f8e00ff */
[----:B------:R1:W-:Y:S03]  /*bef0*/  @P0 SYNCS.ARRIVE.TRANS64.RED.ART0 RZ, [UR9], R46 ;  /* 0x0000002effff09a7 */ /* 0x0003e60008500409 */
[----:B------:R-:W2:Y:S02]  /*bf00*/  SYNCS.PHASECHK.TRANS64.TRYWAIT P0, [UR7+0x128], R47 ;  /* 0x0001282fff0075a7 */ /* 0x000ea40008001107 */
[----:B-12---:R-:W-:Y:S05]  /*bf10*/  @!P0 BRA `(.L_x_70) ;  /* 0x0000002c00408947 */ /* 0x006fea0003800000 */
.L_x_140:
[----:B------:R-:W-:Y:S01]  /*bf20*/  MOV R165, UR12 ;  /* 0x0000000c00a57c02 */ /* 0x000fe20008000f00 */
[----:B------:R-:W-:Y:S01]  /*bf30*/  FMUL R164, R164, R3 ;  /* 0x00000003a4a47220 */ /* 0x000fe20000400000 */
[----:B------:R-:W-:Y:S01]  /*bf40*/  FADD2 R134, R134.F32x2.HI_LO, R142.F32x2.HI_LO ;  /* 0x0000008e8686724b */ /* 0x000fe20000000000 */
[----:B------:R-:W-:Y:S01]  /*bf50*/  UIADD3 UR8, UPT, UPT, UR8, 0x1, URZ ;  /* 0x0000000108087890 */ /* 0x000fe2000fffe0ff */
[----:B------:R-:W-:Y:S01]  /*bf60*/  FADD2 R136, R136.F32x2.HI_LO, R144.F32x2.HI_LO ;  /* 0x000000908888724b */ /* 0x000fe20000000000 */
[----:B------:R-:W-:Y:S01]  /*bf70*/  MOV R162, R155 ;  /* 0x0000009b00a27202 */ /* 0x000fe20000000f00 */
[----:B------:R-:W-:Y:S01]  /*bf80*/  FADD2 R164, R164.F32x2.HI_LO, R132.F32x2.HI_LO ;  /* 0x00000084a4a4724b */ /* 0x000fe20000000000 */
[----:B------:R-:W-:Y:S01]  /*bf90*/  UISETP.NE.AND UP0, UPT, UR8, URZ, UPT ;  /* 0x000000ff0800728c */ /* 0x000fe2000bf05270 */
        /* <DEDUP_REMOVED lines=65> */
.L_x_68:
[----:B-1----:R-:W1:Y:S01]  /*c3b0*/  S2R R4, SR_TID.X ;  /* 0x0000000000047919 */ /* 0x002e620000002100 */
[----:B------:R-:W2:Y:S01]  /*c3c0*/  S2UR UR4, SR_CgaCtaId ;  /* 0x00000000000479c3 */ /* 0x000ea20000008800 */
[----:B------:R-:W-:Y:S01]  /*c3d0*/  UMOV UR5, 0x400 ;  /* 0x0000040000057882 */ /* 0x000fe20000000000 */
[----:B------:R-:W-:Y:S01]  /*c3e0*/  MOV R2, UR14 ;  /* 0x0000000e00027c02 */ /* 0x000fe20008000f00 */
[----:B--2---:R-:W-:Y:S01]  /*c3f0*/  ULEA UR4, UR4, UR5, 0x18 ;  /* 0x0000000504047291 */ /* 0x004fe2000f8ec0ff */
[----:B-1----:R-:W-:-:S05]  /*c400*/  IMAD.SHL.U32 R4, R4, 0x4, RZ ;  /* 0x0000000404047824 */ /* 0x002fca00078e00ff */
[----:B------:R-:W-:-:S05]  /*c410*/  LOP3.LUT R4, R4, 0x1fc, RZ, 0xc0, !PT ;  /* 0x000001fc04047812 */ /* 0x000fca00078ec0ff */
[----:B------:R1:W-:Y:S04]  /*c420*/  STS [R4+UR4+0x16c], R3 ;  /* 0x00016c0304007988 */ /* 0x0003e80008000804 */
[----:B------:R1:W-:Y:S01]  /*c430*/  STS [R4+UR4+0x36c], R155 ;  /* 0x00036c9b04007988 */ /* 0x0003e20008000804 */
[----:B------:R1:W-:Y:S06]  /*c440*/  BAR.ARV R2, 0x40 ;  /* 0x000100020000751d */ /* 0x0003ec0000002000 */
.L_x_60:
[----:B-12---:R-:W1:Y:S01]  /*c450*/  S2R R3, SR_CgaCtaId ;  /* 0x0000000000037919 */ /* 0x006e620000008800 */
[----:B------:R-:W-:Y:S01]  /*c460*/  USHF.L.U32 UR4, UR10, 0x1f, URZ ;  /* 0x0000001f0a047899 */ /* 0x000fe200080006ff */
[----:B------:R-:W-:-:S04]  /*c470*/  MOV R2, 0x400 ;  /* 0x0000040000027802 */ /* 0x000fc80000000f00 */
[----:B-1----:R-:W-:Y:S01]  /*c480*/  LEA R3, R3, R2, 0x18 ;  /* 0x0000000203037211 */ /* 0x002fe200078ec0ff */
[----:B------:R-:W-:-:S04]  /*c490*/  IMAD.U32 R2, RZ, RZ, UR4 ;  /* 0x00000004ff027e24 */ /* 0x000fc8000f8e00ff */
[----:B------:R-:W1:Y:S02]  /*c4a0*/  SYNCS.PHASECHK.TRANS64.TRYWAIT P0, [R3+URZ+0x128], R2 ;  /* 0x00012802030075a7 */ /* 0x000e6400080011ff */
[----:B-1----:R-:W-:Y:S05]  /*c4b0*/  @!P0 BRA `(.L_x_72) ;  /* 0x0000002400f88947 */ /* 0x002fea0003800000 */
.L_x_142:
[----:B------:R-:W-:Y:S06]  /*c4c0*/  BAR.ARV 0x2, 0x120 ;  /* 0x0084800000007b1d */ /* 0x000fec0000002000 */
[----:B------:R-:W-:Y:S05]  /*c4d0*/  BRA `(.L_x_73) ;  /* 0x0000000000347947 */ /* 0x000fea0003800000 */
.L_x_58:
[----:B------:R-:W-:Y:S05]  /*c4e0*/  BRA.U UP1, `(.L_x_74) ;  /* 0x00000001012c7547 */ /* 0x000fea000b800000 */
[----:B------:R-:W1:Y:S01]  /*c4f0*/  S2UR UR4, SR_CgaCtaId ;  /* 0x00000000000479c3 */ /* 0x000e620000008800 */
[----:B----4-:R-:W-:Y:S01]  /*c500*/  UMOV UR6, 0x400 ;  /* 0x0000040000067882 */ /* 0x010fe20000000000 */
[----:B---3--:R-:W-:Y:S01]  /*c510*/  UMOV UR5, 0x20 ;  /* 0x0000002000057882 */ /* 0x008fe20000000000 */
[----:B------:R-:W-:Y:S01]  /*c520*/  ELECT P0, URZ, PT ;  /* 0x0000000000ff782f */ /* 0x000fe20003800000 */
[----:B-1----:R-:W-:Y:S02]  /*c530*/  ULEA UR6, UR4, UR6, 0x18 ;  /* 0x0000000604067291 */ /* 0x002fe4000f8ec0ff */
[----:B------:R-:W-:-:S04]  /*c540*/  UIADD3 UR4, UPT, UPT, -UR5, 0x100000, URZ ;  /* 0x0010000005047890 */ /* 0x000fc8000fffe1ff */
[----:B------:R-:W-:Y:S02]  /*c550*/  USHF.L.U32 UR5, UR4, 0xb, URZ ;  /* 0x0000000b04057899 */ /* 0x000fe400080006ff */
[----:B------:R-:W-:Y:S01]  /*c560*/  USHF.L.U32 UR4, UR4, 0x1, URZ ;  /* 0x0000000104047899 */ /* 0x000fe200080006ff */
[----:B------:R-:W1:Y:S11]  /*c570*/  FENCE.VIEW.ASYNC.S ;  /* 0x00000000000073c6 */ /* 0x000e760000000000 */
[----:B-1----:R1:W3:Y:S01]  /*c580*/  SYNCS.EXCH.64 URZ, [UR6+0x160], UR4 ;  /* 0x0001600406ff75b2 */ /* 0x0022e20008000100 */
[----:B------:R-:W-:Y:S01]  /*c590*/  NOP ;  /* 0x0000000000007918 */ /* 0x000fe20000000000 */
.L_x_74:
[----:B------:R-:W-:Y:S01]  /*c5a0*/  NOP ;  /* 0x0000000000007918 */ /* 0x000fe20000000000 */
.L_x_73:
[----:B------:R-:W-:Y:S02]  /*c5b0*/  UISETP.NE.AND UP0, UPT, UR74, 0xc, UPT ;  /* 0x0000000c4a00788c */ /* 0x000fe4000bf05270 */
[----:B-1----:R-:W-:-:S04]  /*c5c0*/  ULOP3.LUT UR4, UR74, 0xfffffffc, URZ, 0xc0, !UPT ;  /* 0xfffffffc4a047892 */ /* 0x002fc8000f8ec0ff */
[----:B------:R-:W-:-:S03]  /*c5d0*/  UISETP.NE.AND UP1, UPT, UR4, 0x8, UPT ;  /* 0x000000080400788c */ /* 0x000fc6000bf25270 */
[----:B------:R-:W-:Y:S08]  /*c5e0*/  BRA.U UP0, `(.L_x_75) ;  /* 0x00000001002c7547 */ /* 0x000ff0000b800000 */
        /* <DEDUP_REMOVED lines=11> */
.L_x_75:
[----:B------:R-:W-:Y:S01]  /*c6a0*/  NOP ;  /* 0x0000000000007918 */ /* 0x000fe20000000000 */
[----:B------:R-:W-:Y:S05]  /*c6b0*/  BRA.U UP1, `(.L_x_76) ;  /* 0x0000001501d07547 */ /* 0x000fea000b800000 */
[----:B------:R-:W-:-:S08]  /*c6c0*/  NOP ;  /* 0x0000000000007918 */ /* 0x000fd00000000000 */
[----:B------:R-:W1:-:S00]  /*c6d0*/  USETMAXREG.DEALLOC.CTAPOOL 0x50 ;  /* 0x00000050000079c8 */ /* 0x000e4000080e0500 */
[----:B------:R-:W2:Y:S01]  /*c6e0*/  S2UR UR19, SR_CTAID.X ;  /* 0x00000000001379c3 */ /* 0x000ea20000002500 */
[----:B-1----:R-:W2:Y:S01]  /*c6f0*/  LDCU UR4, c[0x0][0x640] ;  /* 0x0000c800ff0477ac */ /* 0x002ea20008000800 */
[----:B------:R-:W-:Y:S01]  /*c700*/  R2UR UR15, R0 ;  /* 0x00000000000f72ca */ /* 0x000fe200000e0000 */
[----:B--2-4-:R-:W1:Y:S01]  /*c710*/  S2R R3, SR_TID.X ;  /* 0x0000000000037919 */ /* 0x014e620000002100 */
[----:B------:R-:W-:Y:S01]  /*c720*/  IMAD.MOV.U32 R0, RZ, RZ, 0x1 ;  /* 0x00000001ff007424 */ /* 0x000fe200078e00ff */
[----:B------:R-:W2:Y:S01]  /*c730*/  LDCU.U8 UR8, c[0x0][0x644] ;  /* 0x0000c880ff0877ac */ /* 0x000ea20008000000 */
[----:B------:R-:W-:Y:S01]  /*c740*/  IMAD.MOV.U32 R8, RZ, RZ, 0x1 ;  /* 0x00000001ff087424 */ /* 0x000fe200078e00ff */
[----:B------:R-:W4:Y:S01]  /*c750*/  LDCU.U8 UR7, c[0x0][0x645] ;  /* 0x0000c8a0ff0777ac */ /* 0x000f220008000000 */
[----:B------:R-:W5:Y:S01]  /*c760*/  LDCU UR6, c[0x0][0x654] ;  /* 0x0000ca80ff0677ac */ /* 0x000f620008000800 */
[----:B------:R-:W3:Y:S01]  /*c770*/  LDCU.U8 UR13, c[0x0][0x638] ;  /* 0x0000c700ff0d77ac */ /* 0x000ee20008000000 */
[----:B------:R-:W3:Y:S02]  /*c780*/  LDCU.U8 UR14, c[0x0][0x650] ;  /* 0x0000ca00ff0e77ac */ /* 0x000ee40008000000 */
[----:B---3--:R-:W-:Y:S01]  /*c790*/  UIMAD.WIDE.U32 UR4, UR19, UR4, URZ ;  /* 0x00000004130472a5 */ /* 0x008fe2000f8e00ff */
[----:B------:R-:W3:Y:S03]  /*c7a0*/  LDCU.U8 UR11, c[0x0][0x639] ;  /* 0x0000c720ff0b77ac */ /* 0x000ee60008000000 */
[----:B------:R-:W-:Y:S01]  /*c7b0*/  UIADD3 UR4, UPT, UPT, -UR5, UR19, URZ ;  /* 0x0000001305047290 */ /* 0x000fe2000fffe1ff */
[----:B------:R-:W3:Y:S01]  /*c7c0*/  LDCU.U8 UR12, c[0x0][0x651] ;  /* 0x0000ca20ff0c77ac */ /* 0x000ee20008000000 */
[C---:B-1----:R-:W-:Y:S01]  /*c7d0*/  IMAD.SHL.U32 R36, R3.reuse, 0x40, RZ ;  /* 0x0000004003247824 */ /* 0x042fe200078e00ff */
[----:B------:R-:W-:Y:S01]  /*c7e0*/  LOP3.LUT R2, R3, 0x7f, RZ, 0xc0, !PT ;  /* 0x0000007f03027812 */ /* 0x000fe200078ec0ff */
[----:B--2---:R-:W-:Y:S01]  /*c7f0*/  USHF.R.U32.HI UR4, URZ, UR8, UR4 ;  /* 0x00000008ff047299 */ /* 0x004fe20008011604 */
[----:B------:R-:W1:Y:S02]  /*c800*/  LDCU.64 UR8, c[0x0][0x630] ;  /* 0x0000c600ff0877ac */ /* 0x000e640008000a00 */
[----:B------:R-:W-:-:S02]  /*c810*/  LOP3.LUT R36, R36, 0x7c0, RZ, 0xc0, !PT ;  /* 0x000007c024247812 */ /* 0x000fc400078ec0ff */
[----:B------:R-:W-:Y:S01]  /*c820*/  SHF.R.U32.HI R37, RZ, 0x5, R2 ;  /* 0x00000005ff257819 */ /* 0x000fe20000011602 */
[----:B------:R-:W-:-:S04]  /*c830*/  UIADD3 UR4, UPT, UPT, UR5, UR4, URZ ;  /* 0x0000000405047290 */ /* 0x000fc8000fffe0ff */
[----:B----4-:R-:W-:Y:S01]  /*c840*/  USHF.R.U32.HI UR10, URZ, UR7, UR4 ;  /* 0x00000007ff0a7299 */ /* 0x010fe20008011604 */
[----:B------:R-:W-:Y:S01]  /*c850*/  IMAD R36, R37, 0x800, R36 ;  /* 0x0000080025247824 */ /* 0x000fe200078e0224 */
[----:B------:R-:W2:Y:S02]  /*c860*/  LDCU UR7, c[0x0][0x63c] ;  /* 0x0000c780ff0777ac */ /* 0x000ea40008000800 */
[----:B-----5:R-:W-:Y:S02]  /*c870*/  UISETP.GE.AND UP0, UPT, UR10, UR6, UPT ;  /* 0x000000060a00728c */ /* 0x020fe4000bf06270 */
[----:B------:R-:W-:Y:S02]  /*c880*/  UIADD3 UR4, UPT, UPT, -UR10, URZ, URZ ;  /* 0x000000ff0a047290 */ /* 0x000fe4000fffe1ff */
[----:B------:R-:W-:Y:S01]  /*c890*/  USEL UR6, UR13, UR14, !UP0 ;  /* 0x0000000e0d067287 */ /* 0x000fe2000c000000 */
[----:B------:R-:W4:Y:S03]  /*c8a0*/  LDCU.U8 UR14, c[0x0][0x62c] ;  /* 0x0000c580ff0e77ac */ /* 0x000f260008000000 */
[----:B------:R-:W-:-:S03]  /*c8b0*/  ULOP3.LUT UR6, UR6, 0xff, URZ, 0xc0, !UPT ;  /* 0x000000ff06067892 */ /* 0x000fc6000f8ec0ff */
[----:B-1----:R-:W1:Y:S01]  /*c8c0*/  @UP0 LDCU UR9, c[0x0][0x64c] ;  /* 0x0000c980ff0907ac */ /* 0x002e620008000800 */
[----:B--2---:R-:W-:Y:S01]  /*c8d0*/  UIMAD UR7, UR4, UR7, UR19 ;  /* 0x00000007040772a4 */ /* 0x004fe2000f8e0213 */
[----:B------:R-:W2:Y:S03]  /*c8e0*/  @UP0 LDCU UR8, c[0x0][0x648] ;  /* 0x0000c900ff0807ac */ /* 0x000ea60008000800 */
[----:B-1----:R-:W-:Y:S02]  /*c8f0*/  UIMAD.WIDE.U32 UR4, UR7, UR9, URZ ;  /* 0x00000009070472a5 */ /* 0x002fe4000f8e00ff */
[----:B---3--:R-:W-:Y:S01]  /*c900*/  USEL UR9, UR11, UR12, !UP0 ;  /* 0x0000000c0b097287 */ /* 0x008fe2000c000000 */
[----:B------:R-:W1:Y:S01]  /*c910*/  S2UR UR11, SR_CgaCtaId ;  /* 0x00000000000b79c3 */ /* 0x000e620000008800 */
[----:B------:R-:W-:Y:S01]  /*c920*/  UIADD3 UR4, UPT, UPT, UR7, -UR5, URZ ;  /* 0x8000000507047290 */ /* 0x000fe2000fffe0ff */
[----:B------:R-:W3:Y:S03]  /*c930*/  LDCU.64 UR12, c[0x0][0x620] ;  /* 0x0000c400ff0c77ac */ /* 0x000ee60008000a00 */
[----:B------:R-:W-:-:S02]  /*c940*/  USHF.R.U32.HI UR4, URZ, UR6, UR4 ;  /* 0x00000006ff047299 */ /* 0x000fc40008011604 */
[----:B------:R-:W-:Y:S02]  /*c950*/  ULOP3.LUT UR6, UR9, 0xff, URZ, 0xc0, !UPT ;  /* 0x000000ff09067892 */ /* 0x000fe4000f8ec0ff */
[----:B------:R-:W-:Y:S01]  /*c960*/  UIADD3 UR4, UPT, UPT, UR5, UR4, URZ ;  /* 0x0000000405047290 */ /* 0x000fe2000fffe0ff */
[----:B------:R-:W5:Y:S03]  /*c970*/  LDCU UR5, c[0x0][0x628] ;  /* 0x0000c500ff0577ac */ /* 0x000f660008000800 */
[----:B------:R-:W-:Y:S01]  /*c980*/  USHF.R.U32.HI UR18, URZ, UR6, UR4 ;  /* 0x00000006ff127299 */ /* 0x000fe20008011604 */
[----:B------:R-:W4:Y:S03]  /*c990*/  LDCU UR9, c[0x0][0x60c] ;  /* 0x0000c180ff0977ac */ /* 0x000f260008000800 */
[----:B------:R-:W-:-:S04]  /*c9a0*/  UIADD3 UR4, UPT, UPT, -UR18, URZ, URZ ;  /* 0x000000ff12047290 */ /* 0x000fc8000fffe1ff */
[----:B--2---:R-:W-:-:S03]  /*c9b0*/  UIMAD UR4, UR8, UR4, UR7 ;  /* 0x00000004080472a4 */ /* 0x004fc6000f8e0207 */
[----:B------:R-:W-:Y:S01]  /*c9c0*/  UMOV UR7, 0x400 ;  /* 0x0000040000077882 */ /* 0x000fe20000000000 */
[----:B---3--:R-:W-:Y:S02]  /*c9d0*/  UIMAD UR6, UR10, UR12, UR4 ;  /* 0x0000000c0a0672a4 */ /* 0x008fe4000f8e0204 */
[----:B-1----:R-:W-:Y:S02]  /*c9e0*/  ULEA UR7, UR11, UR7, 0x18 ;  /* 0x000000070b077291 */ /* 0x002fe4000f8ec0ff */
[----:B-----5:R-:W-:Y:S02]  /*c9f0*/  UIMAD.WIDE.U32 UR4, UR6, UR5, URZ ;  /* 0x00000005060472a5 */ /* 0x020fe4000f8e00ff */
[----:B------:R-:W-:Y:S02]  /*ca00*/  UIADD3 UR8, UPT, UPT, UR7, 0xf8, URZ ;  /* 0x000000f807087890 */ /* 0x000fe4000fffe0ff */
[----:B------:R-:W-:Y:S02]  /*ca10*/  UIADD3 UR4, UPT, UPT, UR6, -UR5, URZ ;  /* 0x8000000506047290 */ /* 0x000fe4000fffe0ff */
[----:B------:R-:W-:Y:S01]  /*ca20*/  UPRMT UR8, UR15, 0x654, UR8 ;  /* 0x000006540f087896 */ /* 0x000fe20008000008 */
[----:B------:R-:W-:Y:S01]  /*ca30*/  BAR.SYNC.DEFER_BLOCKING 0x2, 0x120 ;  /* 0x0084800000007b1d */ /* 0x000fe20000010000 */
[----:B----4-:R-:W-:-:S02]  /*ca40*/  USHF.R.U32.HI UR4, URZ, UR14, UR4 ;  /* 0x0000000eff047299 */ /* 0x010fc40008011604 */
[----:B------:R-:W-:Y:S02]  /*ca50*/  UISETP.GE.AND UP0, UPT, UR19, UR9, UPT ;  /* 0x000000091300728c */ /* 0x000fe4000bf06270 */
[----:B------:R-:W-:Y:S01]  /*ca60*/  UIADD3 UR4, UPT, UPT, UR5, UR4, URZ ;  /* 0x0000000405047290 */ /* 0x000fe2000fffe0ff */
[----:B------:R-:W1:Y:S02]  /*ca70*/  LDCU.U8 UR14, c[0x0][0x62d] ;  /* 0x0000c5a0ff0e77ac */ /* 0x000e640008000000 */
[----:B------:R2:W-:Y:S01]  /*ca80*/  SYNCS.ARRIVE.TRANS64.RED.ART0 RZ, [UR8], R0 ;  /* 0x00000000ffff79a7 */ /* 0x0005e20008500408 */
[----:B-1----:R-:W-:-:S04]  /*ca90*/  USHF.R.U32.HI UR14, URZ, UR14, UR4 ;  /* 0x0000000eff0e7299 */ /* 0x002fc80008011604 */
[----:B------:R-:W-:-:S04]  /*caa0*/  UIADD3 UR4, UPT, UPT, -UR14, URZ, URZ ;  /* 0x000000ff0e047290 */ /* 0x000fc8000fffe1ff */
[----:B------:R-:W-:Y:S01]  /*cab0*/  UIMAD UR13, UR4, UR13, UR6 ;  /* 0x0000000d040d72a4 */ /* 0x000fe2000f8e0206 */
[----:B--2---:R-:W-:Y:S11]  /*cac0*/  BRA.U UP0, `(.L_x_77) ;  /* 0x0000001100b87547 */ /* 0x004ff6000b800000 */
[----:B------:R-:W1:Y:S01]  /*cad0*/  LDCU UR5, c[0x0][0x614] ;  /* 0x0000c280ff0577ac */ /* 0x000e620008000800 */
[----:B------:R-:W-:Y:S01]  /*cae0*/  MOV R39, UR7 ;  /* 0x0000000700277c02 */ /* 0x000fe20008000f00 */
[----:B------:R-:W-:Y:S01]  /*caf0*/  IMAD.SHL.U32 R37, R37, 0x200000, RZ ;  /* 0x0020000025257824 */ /* 0x000fe200078e00ff */
[----:B------:R-:W2:Y:S02]  /*cb00*/  LDCU UR11, c[0x0][0x38c] ;  /* 0x00007180ff0b77ac */ /* 0x000ea40008000800 */
[----:B------:R-:W-:Y:S01]  /*cb10*/  IADD3 R36, PT, PT, R39, 0x800, R36 ;  /* 0x0000080027247810 */ /* 0x000fe20007ffe024 */
[----:B------:R-:W3:Y:S01]  /*cb20*/  LDCU UR6, c[0x0][0x380] ;  /* 0x00007000ff0677ac */ /* 0x000ee20008000800 */
[----:B------:R-:W-:Y:S01]  /*cb30*/  ULOP3.LUT UR4, UR74, 0x3, URZ, 0xc0, !UPT ;  /* 0x000000034a047892 */ /* 0x000fe2000f8ec0ff */
[----:B------:R-:W-:Y:S01]  /*cb40*/  UMOV UR20, 0x0 ;  /* 0x0000000000147882 */ /* 0x000fe20000000000 */
[----:B------:R-:W-:Y:S02]  /*cb50*/  UMOV UR21, 0x1 ;  /* 0x0000000100157882 */ /* 0x000fe40000000000 */
[----:B------:R-:W-:-:S02]  /*cb60*/  UIADD3 UR15, UPT, UPT, UR4, 0x3, URZ ;  /* 0x00000003040f7890 */ /* 0x000fc4000fffe0ff */
[----:B-1----:R-:W-:-:S04]  /*cb70*/  UIADD3 UR5, UPT, UPT, -UR18, UR5, URZ ;  /* 0x0000000512057290 */ /* 0x002fc8000fffe1ff */
[----:B------:R-:W-:Y:S01]  /*cb80*/  IMAD.U32 R38, RZ, RZ, UR15 ;  /* 0x0000000fff267e24 */ /* 0x000fe2000f8e00ff */
[----:B--2---:R-:W-:Y:S02]  /*cb90*/  UISETP.GT.AND UP0, UPT, UR11, URZ, UPT ;  /* 0x000000ff0b00728c */ /* 0x004fe4000bf04270 */
[----:B------:R-:W-:Y:S02]  /*cba0*/  UIADD3 UR12, UPT, UPT, UR11, -0x1, URZ ;  /* 0xffffffff0b0c7890 */ /* 0x000fe4000fffe0ff */
[----:B---3--:R-:W-:Y:S01]  /*cbb0*/  UIADD3 UR4, UPT, UPT, UR11, -UR6, URZ ;  /* 0x800000060b047290 */ /* 0x008fe2000fffe0ff */
[----:B------:R1:W-:Y:S01]  /*cbc0*/  BAR.SYNC.DEFER_BLOCKING R38, 0x40 ;  /* 0x000100260000751d */ /* 0x0003e20000010000 */
[----:B------:R-:W-:Y:S02]  /*cbd0*/  UIADD3 UR6, UPT, UPT, -UR11, URZ, URZ ;  /* 0x000000ff0b067290 */ /* 0x000fe4000fffe1ff */
[----:B------:R-:W-:Y:S02]  /*cbe0*/  ULEA UR4, UR5, UR4, 0x7 ;  /* 0x0000000405047291 */ /* 0x000fe4000f8e38ff */
[----:B------:R-:W-:-:S02]  /*cbf0*/  USHF.R.S32.HI UR5, URZ, 0x1f, UR6 ;  /* 0x0000001fff057899 */ /* 0x000fc40008011406 */
[----:B------:R-:W-:Y:S02]  /*cc00*/  UIADD3 UR9, UPT, UPT, -UR4, URZ, URZ ;  /* 0x000000ff04097290 */ /* 0x000fe4000fffe1ff */
[----:B------:R-:W-:Y:S02]  /*cc10*/  ULEA.HI UR11, UR5, -UR11, URZ, 0x7 ;  /* 0x8000000b050b7291 */ /* 0x000fe4000f8f38ff */
[----:B------:R-:W-:Y:S02]  /*cc20*/  USHF.R.S32.HI UR5, URZ, 0x1f, UR9 ;  /* 0x0000001fff057899 */ /* 0x000fe40008011409 */
[----:B------:R-:W-:Y:S02]  /*cc30*/  UIADD3 UR6, UPT, UPT, UR4, -0x1, URZ ;  /* 0xffffffff04067890 */ /* 0x000fe4000fffe0ff */
[----:B------:R-:W-:Y:S02]  /*cc40*/  UISETP.GT.AND UP1, UPT, UR4, URZ, UPT ;  /* 0x000000ff0400728c */ /* 0x000fe4000bf24270 */
[----:B------:R-:W-:-:S02]  /*cc50*/  USHF.R.S32.HI UR10, URZ, 0x1f, UR12 ;  /* 0x0000001fff0a7899 */ /* 0x000fc4000801140c */
[----:B------:R-:W-:Y:S02]  /*cc60*/  ULEA.HI UR4, UR5, -UR4, URZ, 0x7 ;  /* 0x8000000405047291 */ /* 0x000fe4000f8f38ff */
[----:B------:R-:W-:Y:S02]  /*cc70*/  USHF.R.S32.HI UR9, URZ, 0x1f, UR6 ;  /* 0x0000001fff097899 */ /* 0x000fe40008011406 */
[----:B------:R-:W-:Y:S01]  /*cc80*/  ULEA.HI UR12, UR10, UR12, URZ, 0x7 ;  /* 0x0000000c0a0c7291 */ /* 0x000fe2000f8f38ff */
[----:B------:R1:W-:Y:S01]  /*cc90*/  SYNCS.ARRIVE.TRANS64.ART0 RZ, [UR7+0x128], R0 ;  /* 0x00012800ffff79a7 */ /* 0x0003e20008500007 */
[----:B------:R-:W-:Y:S02]  /*cca0*/  USHF.R.S32.HI UR4, URZ, 0x7, UR4 ;  /* 0x00000007ff047899 */ /* 0x000fe40008011404 */
[----:B------:R-:W-:Y:S02]  /*ccb0*/  USHF.R.S32.HI UR10, URZ, 0x7, UR11 ;  /* 0x00000007ff0a7899 */ /* 0x000fe4000801140b */
[----:B------:R-:W-:-:S02]  /*ccc0*/  ULEA.HI UR5, UR9, UR6, URZ, 0x7 ;  /* 0x0000000609057291 */ /* 0x000fc4000f8f38ff */
[----:B------:R-:W-:Y:S02]  /*ccd0*/  UIADD3 UR6, UPT, UPT, -UR4, URZ, URZ ;  /* 0x000000ff04067290 */ /* 0x000fe4000fffe1ff */
[----:B------:R-:W-:Y:S02]  /*cce0*/  @UP0 UIMAD.WIDE UR16, UR12, 0x2000000, UR20 ;  /* 0x020000000c1008a5 */ /* 0x000fe4000f8e0214 */
[----:B------:R-:W-:Y:S02]  /*ccf0*/  ULEA.HI.SX32 UR5, UR5, 0x1, 0x19 ;  /* 0x0000000105057891 */ /* 0x000fe4000f8fcaff */
[----:B------:R-:W-:-:S05]  /*cd00*/  UIADD3 UR4, UPT, UPT, -UR10, URZ, URZ ;  /* 0x000000ff0a047290 */ /* 0x000fca000fffe1ff */
[----:B------:R-:W-:Y:S02]  /*cd10*/  @!UP1 UMOV UR5, UR6 ;  /* 0x0000000600059c82 */ /* 0x000fe40008000000 */
[----:B------:R-:W-:Y:S02]  /*cd20*/  @UP0 UMOV UR4, UR17 ;  /* 0x0000001100040c82 */ /* 0x000fe40008000000 */
[----:B------:R-:W-:-:S04]  /*cd30*/  UISETP.LT.AND UP0, UPT, UR5, UR4, UPT ;  /* 0x000000040500728c */ /* 0x000fc8000bf01270 */
[----:B------:R-:W-:-:S04]  /*cd40*/  USEL UR4, UR5, UR4, UP0 ;  /* 0x0000000405047287 */ /* 0x000fc80008000000 */
[----:B------:R-:W-:-:S09]  /*cd50*/  UISETP.GE.AND UP0, UPT, UR4, 0x2, UPT ;  /* 0x000000020400788c */ /* 0x000fd2000bf06270 */
[----:B-1----:R-:W-:Y:S05]  /*cd60*/  BRA.U !UP0, `(.L_x_78) ;  /* 0x0000000508307547 */ /* 0x002fea000b800000 */
[----:B------:R-:W-:Y:S01]  /*cd70*/  LEA R40, R2, UR7, 0x2 ;  /* 0x0000000702287c11 */ /* 0x000fe2000f8e10ff */
[----:B------:R-:W-:-:S12]  /*cd80*/  UIADD3 UR6, UPT, UPT, -UR4, URZ, URZ ;  /* 0x000000ff04067290 */ /* 0x000fd8000fffe1ff */
.L_x_80:
[----:B-1----:R1:W-:Y:S06]  /*cd90*/  BAR.SYNC.DEFER_BLOCKING R38, 0x40 ;  /* 0x000100260000751d */ /* 0x0023ec0000010000 */
[----:B--2---:R-:W2:Y:S02]  /*cda0*/  LDS R41, [R40+0x16c] ;  /* 0x00016c0028297984 */ /* 0x004ea40000000800 */
[----:B--2---:R-:W-:-:S13]  /*cdb0*/  FSETP.GEU.AND P0, PT, R41, 1, PT ;  /* 0x3f8000002900780b */ /* 0x004fda0003f0e000 */
[----:B------:R-:W-:-:S04]  /*cdc0*/  VOTE.ANY R4, PT, !P0 ;  /* 0x0000000000047806 */ /* 0x000fc800040e0100 */
[----:B------:R-:W-:-:S13]  /*cdd0*/  ISETP.NE.AND P0, PT, R4, RZ, PT ;  /* 0x000000ff0400720c */ /* 0x000fda0003f05270 */
[----:B-1----:R-:W-:Y:S05]  /*cde0*/  @!P0 BRA `(.L_x_79) ;  /* 0x0000000000fc8947 */ /* 0x002fea0003800000 */
[C---:B------:R-:W-:Y:S02]  /*cdf0*/  R2UR UR4, R37.reuse ;  /* 0x00000000250472ca */ /* 0x040fe400000e0000 */
[----:B------:R-:W-:-:S11]  /*ce00*/  R2UR UR5, R37 ;  /* 0x00000000250572ca */ /* 0x000fd600000e0000 */
[----:B------:R-:W1:Y:S02]  /*ce10*/  LDTM.x16 R20, tmem[UR4+0x100] ;  /* 0x00010004001479ee */ /* 0x000e640008240000 */
[-C--:B-1----:R-:W-:Y:S02]  /*ce20*/  FMUL2 R20, R20.F32x2.HI_LO, R41.reuse.F32 ;  /* 0x000000291414724a */ /* 0x082fe40001000000 */
[-C--:B------:R-:W-:Y:S02]  /*ce30*/  FMUL2 R22, R22.F32x2.HI_LO, R41.reuse.F32 ;  /* 0x000000291616724a */ /* 0x080fe40001000000 */
[-C--:B------:R-:W-:Y:S02]  /*ce40*/  FMUL2 R24, R24.F32x2.HI_LO, R41.reuse.F32 ;  /* 0x000000291818724a */ /* 0x080fe40001000000 */
[-C--:B------:R-:W-:Y:S02]  /*ce50*/  FMUL2 R26, R26.F32x2.HI_LO, R41.reuse.F32 ;  /* 0x000000291a1a724a */ /* 0x080fe40001000000 */
[----:B------:R-:W-:-:S02]  /*ce60*/  FMUL2 R28, R28.F32x2.HI_LO, R41.F32 ;  /* 0x000000291c1c724a */ /* 0x000fc40001000000 */
[-C--:B------:R-:W-:Y:S02]  /*ce70*/  FMUL2 R30, R30.F32x2.HI_LO, R41.reuse.F32 ;  /* 0x000000291e1e724a */ /* 0x080fe40001000000 */
[-C--:B------:R-:W-:Y:S02]  /*ce80*/  FMUL2 R32, R32.F32x2.HI_LO, R41.reuse.F32 ;  /* 0x000000292020724a */ /* 0x080fe40001000000 */
[----:B------:R-:W-:-:S04]  /*ce90*/  FMUL2 R34, R34.F32x2.HI_LO, R41.F32 ;  /* 0x000000292222724a */ /* 0x000fc80001000000 */
[----:B------:R-:W-:Y:S01]  /*cea0*/  STTM.x16 tmem[UR5+0x100], R20 ;  /* 0x00010014000079ed */ /* 0x000fe20008240005 */
        /* <DEDUP_REMOVED lines=49> */
[----:B------:R1:W-:Y:S01]  /*d1c0*/  STTM.x16 tmem[UR4+0x150], R4 ;  /* 0x00015004000079ed */ /* 0x0003e20008240004 */
[----:B------:R-:W2:Y:S02]  /*d1d0*/  FENCE.VIEW.ASYNC.T ;  /* 0x00000000000073c6 */ /* 0x000ea40000000200 */
.L_x_79:
[----:B--2---:R2:W-:Y:S01]  /*d1e0*/  SYNCS.ARRIVE.TRANS64.RED.ART0 RZ, [UR8], R0 ;  /* 0x00000000ffff79a7 */ /* 0x0045e20008500408 */
[----:B------:R-:W-:-:S04]  /*d1f0*/  UIADD3 UR6, UPT, UPT, UR6, 0x1, URZ ;  /* 0x0000000106067890 */ /* 0x000fc8000fffe0ff */
[----:B------:R-:W-:Y:S01]  /*d200*/  UISETP.NE.AND UP0, UPT, UR6, -0x1, UPT ;  /* 0xffffffff0600788c */ /* 0x000fe2000bf05270 */
[----:B------:R2:W-:Y:S08]  /*d210*/  SYNCS.ARRIVE.TRANS64.ART0 RZ, [UR7+0x128], R0 ;  /* 0x00012800ffff79a7 */ /* 0x0005f00008500007 */
[----:B------:R-:W-:Y:S05]  /*d220*/  BRA.U UP0, `(.L_x_80) ;  /* 0xfffffff900d87547 */ /* 0x000fea000b83ffff */
.L_x_78:
[----:B------:R3:W-:Y:S01]  /*d230*/  BAR.SYNC.DEFER_BLOCKING R38, 0x40 ;  /* 0x000100260000751d */ /* 0x0007e20000010000 */
[----:B-1----:R-:W-:Y:S01]  /*d240*/  LEA R5, R2, UR7, 0x2 ;  /* 0x0000000702057c11 */ /* 0x002fe2000f8e10ff */
[----:B------:R-:W-:-:S04]  /*d250*/  HFMA2 R4, -RZ, RZ, -0.0 , 0 ;  /* 0x80000000ff047431 */ /* 0x000fc800000001ff */
[----:B------:R3:W1:Y:S04]  /*d260*/  LDS R53, [R5+0x16c] ;  /* 0x00016c0005357984 */ /* 0x0006680000000800 */
[----:B------:R3:W4:Y:S01]  /*d270*/  LDS R52, [R5+0x36c] ;  /* 0x00036c0005347984 */ /* 0x0007220000000800 */
[----:B------:R3:W-:Y:S01]  /*d280*/  SYNCS.ARRIVE.TRANS64.ART0 RZ, [UR7+0x128], R0 ;  /* 0x00012800ffff79a7 */ /* 0x0007e20008500007 */
[----:B------:R-:W5:Y:S02]  /*d290*/  SYNCS.PHASECHK.TRANS64.TRYWAIT P0, [UR7+0x110], RZ ;  /* 0x000110ffff0075a7 */ /* 0x000f640008001107 */
[----:B-1-345:R-:W-:Y:S05]  /*d2a0*/  @!P0 BRA `(.L_x_81) ;  /* 0x0000001800988947 */ /* 0x03afea0003800000 */
.L_x_143:
[----:B------:R-:W3:Y:S01]  /*d2b0*/  SYNCS.PHASECHK.TRANS64.TRYWAIT P1, [UR7+0x138], R4 ;  /* 0x00013804ff0075a7 */ /* 0x000ee20008021107 */
[----:B------:R-:W-:Y:S02]  /*d2c0*/  R2UR UR4, R37 ;  /* 0x00000000250472ca */ /* 0x000fe400000e0000 */
[----:B------:R-:W-:Y:S01]  /*d2d0*/  FSETP.NE.AND P0, PT, R53, RZ, PT ;  /* 0x000000ff3500720b */ /* 0x000fe20003f05000 */
[----:B---3--:R-:W-:-:S12]  /*d2e0*/  @!P1 BRA `(.L_x_82) ;  /* 0x00000018009c9947 */ /* 0x008fd80003800000 */
.L_x_145:
[----:B---3--:R-:W3:Y:S01]  /*d2f0*/  LDTM.x16 R4, tmem[UR4+0x100] ;  /* 0x00010004000479ee */ /* 0x008ee20008240000 */
[----:B------:R-:W-:Y:S01]  /*d300*/  R2UR UR4, R37 ;  /* 0x00000000250472ca */ /* 0x000fe200000e0000 */
[----:B------:R-:W-:Y:S01]  /*d310*/  IMAD.MOV.U32 R58, RZ, RZ, 0x10 ;  /* 0x00000010ff3a7424 */ /* 0x000fe200078e00ff */
[----:B------:R-:W-:Y:S01]  /*d320*/  FSEL R54, R53, 1, P0 ;  /* 0x3f80000035367808 */ /* 0x000fe20000000000 */
[----:B------:R-:W-:Y:S01]  /*d330*/  BSSY.RECONVERGENT B0, `(.L_x_77) ;  /* 0x00000a7000007945 */ /* 0x000fe20003800200 */
[C---:B------:R-:W-:Y:S01]  /*d340*/  R2UR UR9, R37.reuse ;  /* 0x00000000250972ca */ /* 0x040fe200000e0000 */
[----:B------:R-:W-:Y:S01]  /*d350*/  @P0 MUFU.LG2 R53, R53 ;  /* 0x0000003500350308 */ /* 0x000fe20000000c00 */
[C---:B------:R-:W-:Y:S02]  /*d360*/  R2UR UR6, R37.reuse ;  /* 0x00000000250672ca */ /* 0x040fe400000e0000 */
[----:B------:R-:W-:Y:S02]  /*d370*/  SHF.R.U32.HI R55, RZ, 0x3, R36 ;  /* 0x00000003ff377819 */ /* 0x000fe40000011624 */
[----:B------:R-:W-:-:S02]  /*d380*/  R2UR UR5, R37 ;  /* 0x00000000250572ca */ /* 0x000fc400000e0000 */
[----:B------:R-:W-:Y:S01]  /*d390*/  LOP3.LUT R55, R36, 0x30, R55, 0x78, !PT ;  /* 0x0000003024377812 */ /* 0x000fe200078e7837 */
[----:B------:R-:W4:Y:S01]  /*d3a0*/  LDTM.x16 R20, tmem[UR4+0x110] ;  /* 0x00011004001479ee */ /* 0x000f220008240000 */
[----:B------:R-:W3:Y:S01]  /*d3b0*/  MUFU.RCP R54, R54 ;  /* 0x0000003600367308 */ /* 0x000ee20000001000 */
[C---:B------:R-:W-:Y:S02]  /*d3c0*/  LOP3.LUT P2, RZ, R3.reuse, 0x2, RZ, 0xc0, !PT ;  /* 0x0000000203ff7812 */ /* 0x040fe4000784c0ff */
[----:B------:R-:W-:Y:S01]  /*d3d0*/  LOP3.LUT P1, RZ, R3, 0x4, RZ, 0xc0, !PT ;  /* 0x0000000403ff7812 */ /* 0x000fe2000782c0ff */
[----:B------:R-:W-:Y:S01]  /*d3e0*/  VIADD R56, R55, 0x20 ;  /* 0x0000002037387836 */ /* 0x000fe20000000000 */
[----:B------:R-:W-:-:S05]  /*d3f0*/  SEL R58, R58, 0xfffffff0, !P2 ;  /* 0xfffffff03a3a7807 */ /* 0x000fca0005000000 */
[----:B------:R-:W-:-:S06]  /*d400*/  IMAD.IADD R57, R58, 0x1, R55 ;  /* 0x000000013a397824 */ /* 0x000fcc00078e0237 */
[----:B------:R-:W-:Y:S02]  /*d410*/  @P1 VIADD R56, R55, 0xffffffe0 ;  /* 0xffffffe037381836 */ /* 0x000fe40000000000 */
[-C--:B---3--:R-:W-:Y:S02]  /*d420*/  FMUL2 R18, R18.F32x2.HI_LO, R54.reuse.F32 ;  /* 0x000000361212724a */ /* 0x088fe40001000000 */
[-C--:B------:R-:W-:Y:S02]  /*d430*/  FMUL2 R16, R16.F32x2.HI_LO, R54.reuse.F32 ;  /* 0x000000361010724a */ /* 0x080fe40001000000 */
[----:B------:R-:W-:Y:S01]  /*d440*/  FMUL2 R14, R14.F32x2.HI_LO, R54.F32 ;  /* 0x000000360e0e724a */ /* 0x000fe20001000000 */
[----:B------:R-:W-:Y:S01]  /*d450*/  F2FP.F16.F32.PACK_AB R47, R19, R18 ;  /* 0x00000012132f723e */ /* 0x000fe200000000ff */
[----:B------:R-:W-:Y:S01]  /*d460*/  FMUL2 R12, R12.F32x2.HI_LO, R54.F32 ;  /* 0x000000360c0c724a */ /* 0x000fe20001000000 */
[----:B------:R-:W-:Y:S01]  /*d470*/  F2FP.F16.F32.PACK_AB R46, R17, R16 ;  /* 0x00000010112e723e */ /* 0x000fe200000000ff */
[----:B------:R-:W-:Y:S01]  /*d480*/  FMUL2 R10, R10.F32x2.HI_LO, R54.F32 ;  /* 0x000000360a0a724a */ /* 0x000fe20001000000 */
[----:B------:R-:W-:Y:S01]  /*d490*/  F2FP.F16.F32.PACK_AB R45, R15, R14 ;  /* 0x0000000e0f2d723e */ /* 0x000fe200000000ff */
[----:B------:R-:W-:Y:S01]  /*d4a0*/  FMUL2 R8, R8.F32x2.HI_LO, R54.F32 ;  /* 0x000000360808724a */ /* 0x000fe20001000000 */
[----:B------:R-:W-:Y:S01]  /*d4b0*/  F2FP.F16.F32.PACK_AB R44, R13, R12 ;  /* 0x0000000c0d2c723e */ /* 0x000fe200000000ff */
[----:B------:R-:W-:Y:S01]  /*d4c0*/  FMUL2 R6, R6.F32x2.HI_LO, R54.F32 ;  /* 0x000000360606724a */ /* 0x000fe20001000000 */
[----:B-1----:R-:W-:Y:S01]  /*d4d0*/  F2FP.F16.F32.PACK_AB R39, R11, R10 ;  /* 0x0000000a0b27723e */ /* 0x002fe200000000ff */
[----:B------:R-:W-:Y:S01]  /*d4e0*/  FMUL2 R4, R4.F32x2.HI_LO, R54.F32 ;  /* 0x000000360404724a */ /* 0x000fe20001000000 */
[----:B------:R-:W-:Y:S01]  /*d4f0*/  F2FP.F16.F32.PACK_AB R38, R9, R8 ;  /* 0x000000080926723e */ /* 0x000fe200000000ff */
[----:B----4-:R-:W-:Y:S01]  /*d500*/  FMUL2 R34, R34.F32x2.HI_LO, R54.F32 ;  /* 0x000000362222724a */ /* 0x010fe20001000000 */
[----:B------:R-:W-:Y:S01]  /*d510*/  F2FP.F16.F32.PACK_AB R37, R7, R6 ;  /* 0x000000060725723e */ /* 0x000fe200000000ff */
[----:B------:R-:W-:Y:S01]  /*d520*/  FMUL2 R32, R32.F32x2.HI_LO, R54.F32 ;  /* 0x000000362020724a */ /* 0x000fe20001000000 */
[----:B------:R-:W-:Y:S01]  /*d530*/  F2FP.F16.F32.PACK_AB R36, R5, R4 ;  /* 0x000000040524723e */ /* 0x000fe200000000ff */
[-C--:B------:R-:W-:Y:S01]  /*d540*/  FMUL2 R30, R30.F32x2.HI_LO, R54.reuse.F32 ;  /* 0x000000361e1e724a */ /* 0x080fe20001000000 */
[----:B------:R-:W1:Y:S01]  /*d550*/  LDTM.x16 R4, tmem[UR9+0x120] ;  /* 0x00012009000479ee */ /* 0x000e620008240000 */
        /* <DEDUP_REMOVED lines=10> */
[----:B------:R3:W-:Y:S01]  /*d600*/  STS.128 [R55], R36 ;  /* 0x0000002437007388 */ /* 0x0007e20000000c00 */
[----:B------:R-:W-:Y:S01]  /*d610*/  F2FP.F16.F32.PACK_AB R50, R25, R24 ;  /* 0x000000181932723e */ /* 0x000fe200000000ff */
[----:B------:R-:W4:Y:S01]  /*d620*/  LDCU UR9, c[0x0][0x380] ;  /* 0x00007000ff0977ac */ /* 0x000f220008000800 */
[----:B------:R-:W-:Y:S01]  /*d630*/  F2FP.F16.F32.PACK_AB R49, R23, R22 ;  /* 0x000000161731723e */ /* 0x000fe200000000ff */
[----:B------:R5:W-:Y:S01]  /*d640*/  STS.128 [R57], R44 ;  /* 0x0000002c39007388 */ /* 0x000be20000000c00 */
[----:B------:R-:W-:-:S02]  /*d650*/  F2FP.F16.F32.PACK_AB R48, R21, R20 ;  /* 0x000000141530723e */ /* 0x000fc400000000ff */
[----:B------:R-:W2:Y:S01]  /*d660*/  LDTM.x16 R20, tmem[UR6+0x130] ;  /* 0x00013006001479ee */ /* 0x000ea20008240000 */
[----:B------:R-:W-:Y:S02]  /*d670*/  USHF.L.U32 UR6, UR19, 0x7, URZ ;  /* 0x0000000713067899 */ /* 0x000fe400080006ff */
[----:B------:R4:W-:Y:S01]  /*d680*/  STS.128 [R56], R48 ;  /* 0x0000003038007388 */ /* 0x0009e20000000c00 */
[-C--:B-1----:R-:W-:Y:S02]  /*d690*/  FMUL2 R4, R4.F32x2.HI_LO, R54.reuse.F32 ;  /* 0x000000360404724a */ /* 0x082fe40001000000 */
[-C--:B------:R-:W-:Y:S02]  /*d6a0*/  FMUL2 R18, R18.F32x2.HI_LO, R54.reuse.F32 ;  /* 0x000000361212724a */ /* 0x080fe40001000000 */
[-C--:B------:R-:W-:Y:S02]  /*d6b0*/  FMUL2 R16, R16.F32x2.HI_LO, R54.reuse.F32 ;  /* 0x000000361010724a */ /* 0x080fe40001000000 */
[----:B------:R-:W-:-:S02]  /*d6c0*/  FMUL2 R14, R14.F32x2.HI_LO, R54.F32 ;  /* 0x000000360e0e724a */ /* 0x000fc40001000000 */
[-C--:B------:R-:W-:Y:S02]  /*d6d0*/  FMUL2 R12, R12.F32x2.HI_LO, R54.reuse.F32 ;  /* 0x000000360c0c724a */ /* 0x080fe40001000000 */
[-C--:B------:R-:W-:Y:S02]  /*d6e0*/  FMUL2 R10, R10.F32x2.HI_LO, R54.reuse.F32 ;  /* 0x000000360a0a724a */ /* 0x080fe40001000000 */
[-C--:B------:R-:W-:Y:S02]  /*d6f0*/  FMUL2 R8, R8.F32x2.HI_LO, R54.reuse.F32 ;  /* 0x000000360808724a */ /* 0x080fe40001000000 */
[----:B------:R-:W-:Y:S01]  /*d700*/  FMUL2 R6, R6.F32x2.HI_LO, R54.F32 ;  /* 0x000000360606724a */ /* 0x000fe20001000000 */
[----:B---3--:R-:W-:Y:S01]  /*d710*/  F2FP.F16.F32.PACK_AB R39, R19, R18 ;  /* 0x000000121327723e */ /* 0x008fe200000000ff */
[----:B--2---:R-:W-:Y:S01]  /*d720*/  FMUL2 R32, R32.F32x2.HI_LO, R54.F32 ;  /* 0x000000362020724a */ /* 0x004fe20001000000 */
[----:B------:R-:W-:Y:S01]  /*d730*/  F2FP.F16.F32.PACK_AB R38, R17, R16 ;  /* 0x000000101126723e */ /* 0x000fe200000000ff */
[----:B------:R-:W-:Y:S01]  /*d740*/  FMUL2 R26, R26.F32x2.HI_LO, R54.F32 ;  /* 0x000000361a1a724a */ /* 0x000fe20001000000 */
[----:B-----5:R-:W-:Y:S01]  /*d750*/  F2FP.F16.F32.PACK_AB R44, R5, R4 ;  /* 0x00000004052c723e */ /* 0x020fe200000000ff */
        /* <DEDUP_REMOVED lines=8> */
[----:B----4-:R-:W-:Y:S01]  /*d7e0*/  IMAD.IADD R48, R58, 0x1, R56 ;  /* 0x000000013a307824 */ /* 0x010fe200078e0238 */
[----:B------:R-:W-:Y:S01]  /*d7f0*/  F2FP.F16.F32.PACK_AB R46, R9, R8 ;  /* 0x00000008092e723e */ /* 0x000fe200000000ff */
[----:B------:R-:W-:Y:S01]  /*d800*/  FMUL2 R22, R22.F32x2.HI_LO, R54.F32 ;  /* 0x000000361616724a */ /* 0x000fe20001000000 */
[----:B------:R-:W-:Y:S01]  /*d810*/  F2FP.F16.F32.PACK_AB R45, R7, R6 ;  /* 0x00000006072d723e */ /* 0x000fe200000000ff */
[----:B------:R-:W-:Y:S01]  /*d820*/  FMUL2 R20, R20.F32x2.HI_LO, R54.F32 ;  /* 0x000000361414724a */ /* 0x000fe20001000000 */
[----:B------:R-:W-:Y:S01]  /*d830*/  F2FP.F16.F32.PACK_AB R29, R5, R4 ;  /* 0x00000004051d723e */ /* 0x000fe200000000ff */
[----:B------:R1:W-:Y:S01]  /*d840*/  STS.128 [R48], R40 ;  /* 0x0000002830007388 */ /* 0x0003e20000000c00 */
[----:B------:R-:W-:-:S02]  /*d850*/  F2FP.F16.F32.PACK_AB R27, R27, R26 ;  /* 0x0000001a1b1b723e */ /* 0x000fc400000000ff */
[----:B------:R-:W-:Y:S01]  /*d860*/  F2FP.F16.F32.PACK_AB R26, R25, R24 ;  /* 0x00000018191a723e */ /* 0x000fe200000000ff */
[----:B------:R-:W2:Y:S01]  /*d870*/  LDTM.x16 R4, tmem[UR5+0x140] ;  /* 0x00014005000479ee */ /* 0x000ea20008240000 */
[----:B------:R-:W-:Y:S01]  /*d880*/  F2FP.F16.F32.PACK_AB R31, R35, R34 ;  /* 0x00000022231f723e */ /* 0x000fe200000000ff */
[----:B------:R-:W3:Y:S01]  /*d890*/  LDCU UR5, c[0x0][0x614] ;  /* 0x0000c280ff0577ac */ /* 0x000ee20008000800 */
[----:B------:R-:W-:Y:S01]  /*d8a0*/  F2FP.F16.F32.PACK_AB R28, R33, R32 ;  /* 0x00000020211c723e */ /* 0x000fe200000000ff */
[----:B------:R-:W-:Y:S01]  /*d8b0*/  STS.128 [R55+0x2000], R44 ;  /* 0x0020002c37007388 */ /* 0x000fe20000000c00 */
[----:B------:R-:W-:Y:S02]  /*d8c0*/  F2FP.F16.F32.PACK_AB R25, R23, R22 ;  /* 0x000000161719723e */ /* 0x000fe400000000ff */
[----:B------:R-:W-:Y:S01]  /*d8d0*/  F2FP.F16.F32.PACK_AB R24, R21, R20 ;  /* 0x000000141518723e */ /* 0x000fe200000000ff */
[----:B------:R-:W-:Y:S04]  /*d8e0*/  STS.128 [R57+0x2000], R36 ;  /* 0x0020002439007388 */ /* 0x000fe80000000c00 */
[----:B------:R-:W-:Y:S04]  /*d8f0*/  STS.128 [R56+0x2000], R24 ;  /* 0x0020001838007388 */ /* 0x000fe80000000c00 */
[----:B------:R-:W-:Y:S01]  /*d900*/  STS.128 [R48+0x2000], R28 ;  /* 0x0020001c30007388 */ /* 0x000fe20000000c00 */
[----:B--2---:R-:W-:-:S02]  /*d910*/  FMUL2 R18, R18.F32x2.HI_LO, R54.F32 ;  /* 0x000000361212724a */ /* 0x004fc40001000000 */
        /* <DEDUP_REMOVED lines=11> */
[----:B-1----:R-:W-:Y:S01]  /*d9d0*/  FMUL2 R40, R4.F32x2.HI_LO, R54.F32 ;  /* 0x000000360428724a */ /* 0x002fe20001000000 */
[----:B------:R-:W-:-:S02]  /*d9e0*/  F2FP.F16.F32.PACK_AB R34, R9, R8 ;  /* 0x000000080922723e */ /* 0x000fc400000000ff */
[----:B------:R-:W1:Y:S01]  /*d9f0*/  LDTM.x16 R4, tmem[UR4+0x150] ;  /* 0x00015004000479ee */ /* 0x000e620008240000 */
[----:B------:R-:W-:Y:S01]  /*da00*/  F2FP.F16.F32.PACK_AB R33, R33, R32 ;  /* 0x000000202121723e */ /* 0x000fe200000000ff */
[----:B------:R-:W-:Y:S01]  /*da10*/  ULOP3.LUT UR4, URZ, UR18, URZ, 0x33, !UPT ;  /* 0x00000012ff047292 */ /* 0x000fe2000f8e33ff */
[----:B------:R-:W-:-:S03]  /*da20*/  F2FP.F16.F32.PACK_AB R32, R41, R40 ;  /* 0x000000282920723e */ /* 0x000fc600000000ff */
[----:B---3--:R-:W-:Y:S02]  /*da30*/  UIADD3 UR5, UPT, UPT, UR4, UR5, URZ ;  /* 0x0000000504057290 */ /* 0x008fe4000fffe0ff */
[----:B------:R-:W-:Y:S01]  /*da40*/  STS.128 [R55+0x4000], R32 ;  /* 0x0040002037007388 */ /* 0x000fe20000000c00 */
[----:B------:R-:W-:-:S03]  /*da50*/  ULOP3.LUT UR4, UR6, 0x80, URZ, 0xc0, !UPT ;  /* 0x0000008006047892 */ /* 0x000fc6000f8ec0ff */
[----:B------:R-:W-:Y:S01]  /*da60*/  STS.128 [R57+0x4000], R20 ;  /* 0x0040001439007388 */ /* 0x000fe20000000c00 */
[----:B------:R-:W-:-:S04]  /*da70*/  ULEA UR5, UR5, UR4, 0x8 ;  /* 0x0000000405057291 */ /* 0x000fc8000f8e40ff */
[----:B------:R-:W-:-:S06]  /*da80*/  UIADD3 UR4, UPT, UPT, -UR5, UR9, URZ ;  /* 0x0000000905047290 */ /* 0x000fcc000fffe1ff */
[----:B------:R-:W-:Y:S01]  /*da90*/  ISETP.LT.AND P1, PT, R2, UR4, PT ;  /* 0x0000000402007c0c */ /* 0x000fe2000bf21270 */
[-C--:B-1----:R-:W-:Y:S02]  /*daa0*/  FMUL2 R40, R4.F32x2.HI_LO, R54.reuse.F32 ;  /* 0x000000360428724a */ /* 0x082fe40001000000 */
[-C--:B------:R-:W-:Y:S02]  /*dab0*/  FMUL2 R4, R6.F32x2.HI_LO, R54.reuse.F32 ;  /* 0x000000360604724a */ /* 0x080fe40001000000 */
        /* <DEDUP_REMOVED lines=10> */
[----:B------:R-:W-:-:S02]  /*db60*/  F2FP.F16.F32.PACK_AB R11, R19, R18 ;  /* 0x00000012130b723e */ /* 0x000fc400000000ff */
[----:B------:R-:W-:Y:S01]  /*db70*/  F2FP.F16.F32.PACK_AB R10, R17, R16 ;  /* 0x00000010110a723e */ /* 0x000fe200000000ff */
[----:B------:R-:W-:Y:S01]  /*db80*/  STS.128 [R56+0x4000], R4 ;  /* 0x0040000438007388 */ /* 0x000fe20000000c00 */
[----:B------:R-:W-:Y:S02]  /*db90*/  F2FP.F16.F32.PACK_AB R9, R15, R14 ;  /* 0x0000000e0f09723e */ /* 0x000fe400000000ff */
[----:B------:R-:W-:Y:S02]  /*dba0*/  F2FP.F16.F32.PACK_AB R8, R13, R12 ;  /* 0x0000000c0d08723e */ /* 0x000fe400000000ff */
[----:B------:R-:W1:Y:S03]  /*dbb0*/  @P0 LDC R13, c[0x0][0x600] ;  /* 0x00018000ff0d0b82 */ /* 0x000e660000000800 */
[----:B------:R2:W-:Y:S01]  /*dbc0*/  STS.128 [R48+0x4000], R8 ;  /* 0x0040000830007388 */ /* 0x0005e20000000c00 */
[----:B------:R3:W-:Y:S06]  /*dbd0*/  MEMBAR.ALL.CTA ;  /* 0x0000000000007992 */ /* 0x0007ec0000008000 */
[----:B---3--:R-:W3:Y:S01]  /*dbe0*/  FENCE.VIEW.ASYNC.S ;  /* 0x00000000000073c6 */ /* 0x008ee20000000000 */
[----:B-1----:R-:W-:Y:S01]  /*dbf0*/  @P0 FFMA R13, R52, R13, R53 ;  /* 0x0000000d340d0223 */ /* 0x002fe20000000035 */
[----:B---3--:R-:W-:Y:S01]  /*dc00*/  SYNCS.ARRIVE.TRANS64.RED.ART0 RZ, [UR8], R0 ;  /* 0x00000000ffff79a7 */ /* 0x008fe20008500408 */
[----:B--2---:R-:W-:Y:S01]  /*dc10*/  IMAD.MOV.U32 R8, RZ, RZ, RZ ;  /* 0x000000ffff087224 */ /* 0x004fe200078e00ff */
[----:B------:R1:W-:Y:S02]  /*dc20*/  SYNCS.ARRIVE.TRANS64.ART0 RZ, [UR7+0x130], R0 ;  /* 0x00013000ffff79a7 */ /* 0x0003e40008500007 */
[----:B-1----:R-:W-:-:S02]  /*dc30*/  IMAD.MOV.U32 R0, RZ, RZ, -0x800000 ;  /* 0xff800000ff007424 */ /* 0x002fc400078e00ff */
[----:B------:R-:W-:Y:S01]  /*dc40*/  @P0 FMUL R0, R13, 0.69314718246459960938 ;  /* 0x3f3172180d000820 */ /* 0x000fe20000400000 */
[----:B------:R-:W-:Y:S06]  /*dc50*/  @!P1 BRA `(.L_x_83) ;  /* 0x0000000000509947 */ /* 0x000fec0003800000 */
[----:B------:R-:W1:Y:S01]  /*dc60*/  LDC.64 R6, c[0x0][0x3c8] ;  /* 0x0000f200ff067b82 */ /* 0x000e620000000a00 */
[----:B------:R-:W-:Y:S01]  /*dc70*/  USHF.R.S32.HI UR4, URZ, 0x1f, UR13 ;  /* 0x0000001fff047899 */ /* 0x000fe2000801140d */
[----:B------:R-:W-:Y:S01]  /*dc80*/  MOV R3, RZ ;  /* 0x000000ff00037202 */ /* 0x000fe20000000f00 */
[----:B------:R-:W2:Y:S01]  /*dc90*/  LDCU.64 UR8, c[0x0][0x3b0] ;  /* 0x00007600ff0877ac */ /* 0x000ea20008000a00 */
[----:B------:R-:W3:Y:S04]  /*dca0*/  LDCU.64 UR10, c[0x0][0x358] ;  /* 0x00006b00ff0a77ac */ /* 0x000ee80008000a00 */
[----:B------:R-:W4:Y:S01]  /*dcb0*/  LDC.64 R4, c[0x0][0x3d0] ;  /* 0x0000f400ff047b82 */ /* 0x000f220000000a00 */
[C---:B-1----:R-:W-:Y:S01]  /*dcc0*/  IMAD R10, R6.reuse, UR4, RZ ;  /* 0x00000004060a7c24 */ /* 0x042fe2000f8e02ff */
[----:B------:R-:W-:Y:S01]  /*dcd0*/  USHF.R.S32.HI UR4, URZ, 0x1f, UR14 ;  /* 0x0000001fff047899 */ /* 0x000fe2000801140e */
[----:B------:R-:W-:-:S04]  /*dce0*/  IMAD.WIDE.U32 R2, R6, UR13, R2 ;  /* 0x0000000d06027c25 */ /* 0x000fc8000f8e0002 */
[----:B------:R-:W-:Y:S02]  /*dcf0*/  IMAD R7, R7, UR13, R10 ;  /* 0x0000000d07077c24 */ /* 0x000fe4000f8e020a */
[C---:B----4-:R-:W-:Y:S01]  /*dd00*/  IMAD R6, R4.reuse, UR4, RZ ;  /* 0x0000000404067c24 */ /* 0x050fe2000f8e02ff */
[----:B------:R-:W-:Y:S02]  /*dd10*/  USHF.R.S32.HI UR4, URZ, 0x1f, UR5 ;  /* 0x0000001fff047899 */ /* 0x000fe40008011405 */
[----:B------:R-:W-:Y:S01]  /*dd20*/  IADD3 R3, PT, PT, R3, R7, RZ ;  /* 0x0000000703037210 */ /* 0x000fe20007ffe0ff */
[----:B------:R-:W-:Y:S02]  /*dd30*/  IMAD R5, R5, UR14, R6 ;  /* 0x0000000e05057c24 */ /* 0x000fe4000f8e0206 */
[----:B------:R-:W-:-:S03]  /*dd40*/  IMAD.WIDE.U32 R2, R4, UR14, R2 ;  /* 0x0000000e04027c25 */ /* 0x000fc6000f8e0002 */
[----:B------:R-:W-:-:S04]  /*dd50*/  IADD3 R2, P0, PT, R2, UR5, RZ ;  /* 0x0000000502027c10 */ /* 0x000fc8000ff1e0ff */
[----:B------:R-:W-:Y:S02]  /*dd60*/  IADD3.X R5, PT, PT, R3, UR4, R5, P0, !PT ;  /* 0x0000000403057c10 */ /* 0x000fe400087fe405 */
[----:B--2---:R-:W-:-:S04]  /*dd70*/  LEA R4, P0, R2, UR8, 0x2 ;  /* 0x0000000802047c11 */ /* 0x004fc8000f8010ff */
[----:B------:R-:W-:-:S05]  /*dd80*/  LEA.HI.X R5, R2, UR9, R5, 0x2, P0 ;  /* 0x0000000902057c11 */ /* 0x000fca00080f1405 */
[----:B---3--:R1:W-:Y:S04]  /*dd90*/  STG.E desc[UR10][R4.64], R0 ;  /* 0x0000000004007986 */ /* 0x0083e8000c10190a */
.L_x_83:
[----:B------:R-:W-:Y:S05]  /*dda0*/  BSYNC.RECONVERGENT B0 ;  /* 0x0000000000007941 */ /* 0x000fea0003800200 */
.L_x_77:
[----:B------:R-:W-:-:S04]  /*ddb0*/  SHF.L.U32 R8, R8, 0x1f, RZ ;  /* 0x0000001f08087819 */ /* 0x000fc800000006ff */
[----:B------:R-:W2:Y:S02]  /*ddc0*/  SYNCS.PHASECHK.TRANS64.TRYWAIT P0, [UR7+0x138], R8 ;  /* 0x00013808ff0075a7 */ /* 0x000ea40008001107 */
[----:B--2---:R-:W-:Y:S05]  /*ddd0*/  @!P0 BRA `(.L_x_84) ;  /* 0x0000000c00fc8947 */ /* 0x004fea0003800000 */
.L_x_147:
[----:B------:R-:W-:Y:S06]  /*dde0*/  BAR.ARV 0x2, 0x120 ;  /* 0x0084800000007b1d */ /* 0x000fec0000002000 */
[----:B------:R-:W-:Y:S05]  /*ddf0*/  BRA `(.L_x_85) ;  /* 0x0000000000347947 */ /* 0x000fea0003800000 */
.L_x_76:
[----:B------:R-:W-:Y:S05]  /*de00*/  BRA.U UP0, `(.L_x_86) ;  /* 0x00000001002c7547 */ /* 0x000fea000b800000 */
[----:B-1----:R-:W1:Y:S01]  /*de10*/  S2UR UR4, SR_CgaCtaId ;  /* 0x00000000000479c3 */ /* 0x002e620000008800 */
        /* <DEDUP_REMOVED lines=10> */
.L_x_86:
[----:B------:R-:W-:Y:S01]  /*dec0*/  NOP ;  /* 0x0000000000007918 */ /* 0x000fe20000000000 */
.L_x_85:
[----:B------:R-:W-:-:S09]  /*ded0*/  UISETP.NE.AND UP0, UPT, UR74, 0xc, UPT ;  /* 0x0000000c4a00788c */ /* 0x000fd2000bf05270 */
        /* <DEDUP_REMOVED lines=12> */
.L_x_87:
[----:B------:R-:W-:Y:S01]  /*dfa0*/  NOP ;  /* 0x0000000000007918 */ /* 0x000fe20000000000 */
[----:B-1-34-:R-:W-:Y:S05]  /*dfb0*/  EXIT ;  /* 0x000000000000794d */ /* 0x01afea0003800000 */
.L_x_12:
[----:B------:R-:W-:Y:S01]  /*dfc0*/  HFMA2 R6, -RZ, RZ, -0.0 , 0 ;  /* 0x80000000ff067431 */ /* 0x000fe200000001ff */
[----:B------:R-:W-:Y:S02]  /*dfd0*/  MOV R3, UR14 ;  /* 0x0000000e00037c02 */ /* 0x000fe40008000f00 */
[----:B------:R-:W-:-:S07]  /*dfe0*/  MOV R7, 0x80000000 ;  /* 0x8000000000077802 */ /* 0x000fce0000000f00 */
.L_x_88:
[----:B-1----:R1:W2:Y:S02]  /*dff0*/  SYNCS.PHASECHK.TRANS64.TRYWAIT P0, [R3+URZ+0x80], R7 ;  /* 0x00008007030075a7 */ /* 0x0022a400080011ff */
[----:B--2---:R-:W-:Y:S05]  /*e000*/  @!P0 NANOSLEEP.SYNCS 0x989680 ;  /* 0x009896800000895d */ /* 0x004fea0003900000 */
[----:B------:R-:W2:Y:S02]  /*e010*/  @!P0 SYNCS.PHASECHK.TRANS64 P0, [R3+URZ+0x80], R7 ;  /* 0x00008007030085a7 */ /* 0x000ea400080010ff */
[----:B--2---:R-:W-:Y:S05]  /*e020*/  @!P0 BRA `(.L_x_88) ;  /* 0xfffffffc00f08947 */ /* 0x004fea000383ffff */
[----:B------:R-:W-:Y:S05]  /*e030*/  BRA `(.L_x_89) ;  /* 0xffffff30009c7947 */ /* 0x000fea000383ffff */
.L_x_14:
[----:B------:R-:W-:Y:S01]  /*e040*/  HFMA2 R6, -RZ, RZ, -0.0 , 0 ;  /* 0x80000000ff067431 */ /* 0x000fe200000001ff */
[----:B--2---:R-:W-:Y:S02]  /*e050*/  MOV R3, UR14 ;  /* 0x0000000e00037c02 */ /* 0x004fe40008000f00 */
[----:B------:R-:W-:-:S07]  /*e060*/  MOV R7, 0x80000000 ;  /* 0x8000000000077802 */ /* 0x000fce0000000f00 */
.L_x_90:
[----:B-1----:R1:W2:Y:S02]  /*e070*/  SYNCS.PHASECHK.TRANS64.TRYWAIT P0, [R3+URZ+0x8], R7 ;  /* 0x00000807030075a7 */ /* 0x0022a400080011ff */
[----:B--2---:R-:W-:Y:S05]  /*e080*/  @!P0 NANOSLEEP.SYNCS 0x989680 ;  /* 0x009896800000895d */ /* 0x004fea0003900000 */
[----:B------:R-:W2:Y:S02]  /*e090*/  @!P0 SYNCS.PHASECHK.TRANS64 P0, [R3+URZ+0x8], R7 ;  /* 0x00000807030085a7 */ /* 0x000ea400080010ff */
[----:B--2---:R-:W-:Y:S05]  /*e0a0*/  @!P0 BRA `(.L_x_90) ;  /* 0xfffffffc00f08947 */ /* 0x004fea000383ffff */
[----:B------:R-:W-:Y:S05]  /*e0b0*/  BRA `(.L_x_91) ;  /* 0xffffff3400287947 */ /* 0x000fea000383ffff */
.L_x_16:
[----:B------:R-:W-:Y:S01]  /*e0c0*/  HFMA2 R4, -RZ, RZ, -0.0 , 0 ;  /* 0x80000000ff047431 */ /* 0x000fe200000001ff */
[----:B---3--:R-:W-:Y:S02]  /*e0d0*/  MOV R3, UR14 ;  /* 0x0000000e00037c02 */ /* 0x008fe40008000f00 */
[----:B------:R-:W-:-:S07]  /*e0e0*/  MOV R5, 0x80000000 ;  /* 0x8000000000057802 */ /* 0x000fce0000000f00 */
.L_x_92:
[----:B-1----:R1:W2:Y:S02]  /*e0f0*/  SYNCS.PHASECHK.TRANS64.TRYWAIT P0, [R3+URZ+0x88], R5 ;  /* 0x00008805030075a7 */ /* 0x0022a400080011ff */
[----:B--2---:R-:W-:Y:S05]  /*e100*/  @!P0 NANOSLEEP.SYNCS 0x989680 ;  /* 0x009896800000895d */ /* 0x004fea0003900000 */
[----:B------:R-:W2:Y:S02]  /*e110*/  @!P0 SYNCS.PHASECHK.TRANS64 P0, [R3+URZ+0x88], R5 ;  /* 0x00008805030085a7 */ /* 0x000ea400080010ff */
[----:B--2---:R-:W-:Y:S05]  /*e120*/  @!P0 BRA `(.L_x_92) ;  /* 0xfffffffc00f08947 */ /* 0x004fea000383ffff */
[----:B------:R-:W-:Y:S05]  /*e130*/  BRA `(.L_x_93) ;  /* 0xffffff3400a07947 */ /* 0x000fea000383ffff */
.L_x_18:
[----:B------:R-:W-:Y:S02]  /*e140*/  MOV R6, UR8 ;  /* 0x0000000800067c02 */ /* 0x000fe40008000f00 */
[----:B------:R-:W-:Y:S02]  /*e150*/  MOV R7, UR8 ;  /* 0x0000000800077c02 */ /* 0x000fe40008000f00 */
[----:B------:R-:W-:-:S07]  /*e160*/  MOV R4, UR5 ;  /* 0x0000000500047c02 */ /* 0x000fce0008000f00 */
.L_x_94:
[----:B-1----:R1:W2:Y:S02]  /*e170*/  SYNCS.PHASECHK.TRANS64.TRYWAIT P0, [R4+URZ+0x80], R7 ;  /* 0x00008007040075a7 */ /* 0x0022a400080011ff */
[----:B--2---:R-:W-:Y:S05]  /*e180*/  @!P0 NANOSLEEP.SYNCS 0x989680 ;  /* 0x009896800000895d */ /* 0x004fea0003900000 */
[----:B------:R-:W2:Y:S02]  /*e190*/  @!P0 SYNCS.PHASECHK.TRANS64 P0, [R4+URZ+0x80], R7 ;  /* 0x00008007040085a7 */ /* 0x000ea400080010ff */
[----:B--2---:R-:W-:Y:S05]  /*e1a0*/  @!P0 BRA `(.L_x_94) ;  /* 0xfffffffc00f08947 */ /* 0x004fea000383ffff */
[----:B------:R-:W-:Y:S05]  /*e1b0*/  BRA `(.L_x_95) ;  /* 0xffffff3800987947 */ /* 0x000fea000383ffff */
.L_x_20:
[----:B------:R-:W-:Y:S02]  /*e1c0*/  MOV R6, UR7 ;  /* 0x0000000700067c02 */ /* 0x000fe40008000f00 */
[----:B-1----:R-:W-:Y:S02]  /*e1d0*/  MOV R7, UR7 ;  /* 0x0000000700077c02 */ /* 0x002fe40008000f00 */
[----:B------:R-:W-:-:S07]  /*e1e0*/  MOV R3, UR6 ;  /* 0x0000000600037c02 */ /* 0x000fce0008000f00 */
.L_x_96:
[----:B-1----:R1:W3:Y:S02]  /*e1f0*/  SYNCS.PHASECHK.TRANS64.TRYWAIT P0, [R3+URZ+0x80], R7 ;  /* 0x00008007030075a7 */ /* 0x0022e400080011ff */
[----:B---3--:R-:W-:Y:S05]  /*e200*/  @!P0 NANOSLEEP.SYNCS 0x989680 ;  /* 0x009896800000895d */ /* 0x008fea0003900000 */
[----:B------:R-:W3:Y:S02]  /*e210*/  @!P0 SYNCS.PHASECHK.TRANS64 P0, [R3+URZ+0x80], R7 ;  /* 0x00008007030085a7 */ /* 0x000ee400080010ff */
[----:B---3--:R-:W-:Y:S05]  /*e220*/  @!P0 BRA `(.L_x_96) ;  /* 0xfffffffc00f08947 */ /* 0x008fea000383ffff */
[----:B------:R-:W-:Y:S05]  /*e230*/  BRA `(.L_x_97) ;  /* 0xffffff3800a47947 */ /* 0x000fea000383ffff */
.L_x_23:
[----:B------:R-:W-:Y:S01]  /*e240*/  MOV R3, UR5 ;  /* 0x0000000500037c02 */ /* 0x000fe20008000f00 */
[----:B------:R-:W-:-:S06]  /*e250*/  UMOV UR7, UR6 ;  /* 0x0000000600077c82 */ /* 0x000fcc0008000000 */
.L_x_98:
[----:B------:R-:W-:Y:S02]  /*e260*/  MOV R6, UR6 ;  /* 0x0000000600067c02 */ /* 0x000fe40008000f00 */
[----:B-1----:R-:W-:-:S04]  /*e270*/  MOV R7, UR7 ;  /* 0x0000000700077c02 */ /* 0x002fc80008000f00 */
[----:B------:R1:W2:Y:S03]  /*e280*/  SYNCS.PHASECHK.TRANS64.TRYWAIT P0, [R3+URZ+0x80], R7 ;  /* 0x00008007030075a7 */ /* 0x0002a600080011ff */
[----:B--2---:R-:W-:Y:S05]  /*e290*/  @!P0 NANOSLEEP.SYNCS 0x989680 ;  /* 0x009896800000895d */ /* 0x004fea0003900000 */
[----:B------:R-:W2:Y:S02]  /*e2a0*/  @!P0 SYNCS.PHASECHK.TRANS64 P0, [R3+URZ+0x80], R7 ;  /* 0x00008007030085a7 */ /* 0x000ea400080010ff */
[----:B--2---:R-:W-:Y:S05]  /*e2b0*/  @!P0 BRA `(.L_x_98) ;  /* 0xfffffffc00e88947 */ /* 0x004fea000383ffff */
[----:B------:R-:W-:Y:S05]  /*e2c0*/  BRA `(.L_x_99) ;  /* 0xffffff4000047947 */ /* 0x000fea000383ffff */
.L_x_25:
[----:B------:R-:W-:Y:S02]  /*e2d0*/  MOV R3, UR4 ;  /* 0x0000000400037c02 */ /* 0x000fe40008000f00 */
[----:B------:R-:W-:-:S07]  /*e2e0*/  MOV R5, R4 ;  /* 0x0000000400057202 */ /* 0x000fce0000000f00 */
.L_x_100:
[----:B-1----:R1:W2:Y:S02]  /*e2f0*/  SYNCS.PHASECHK.TRANS64.TRYWAIT P0, [R3+URZ+0x8], R5 ;  /* 0x00000805030075a7 */ /* 0x0022a400080011ff */
[----:B--2---:R-:W-:Y:S05]  /*e300*/  @!P0 NANOSLEEP.SYNCS 0x989680 ;  /* 0x009896800000895d */ /* 0x004fea0003900000 */
[----:B------:R-:W2:Y:S02]  /*e310*/  @!P0 SYNCS.PHASECHK.TRANS64 P0, [R3+URZ+0x8], R5 ;  /* 0x00000805030085a7 */ /* 0x000ea400080010ff */
[----:B--2---:R-:W-:Y:S05]  /*e320*/  @!P0 BRA `(.L_x_100) ;  /* 0xfffffffc00f08947 */ /* 0x004fea000383ffff */
[----:B------:R-:W-:Y:S05]  /*e330*/  BRA `(.L_x_101) ;  /* 0xffffff4000087947 */ /* 0x000fea000383ffff */
.L_x_27:
[----:B-1----:R-:W-:Y:S02]  /*e340*/  MOV R3, UR4 ;  /* 0x0000000400037c02 */ /* 0x002fe40008000f00 */
[----:B------:R-:W-:-:S07]  /*e350*/  MOV R5, R4 ;  /* 0x0000000400057202 */ /* 0x000fce0000000f00 */
.L_x_102:
[----:B-1----:R1:W2:Y:S02]  /*e360*/  SYNCS.PHASECHK.TRANS64.TRYWAIT P0, [R3+URZ+0x8], R5 ;  /* 0x00000805030075a7 */ /* 0x0022a400080011ff */
[----:B--2---:R-:W-:Y:S05]  /*e370*/  @!P0 NANOSLEEP.SYNCS 0x989680 ;  /* 0x009896800000895d */ /* 0x004fea0003900000 */
[----:B------:R-:W2:Y:S02]  /*e380*/  @!P0 SYNCS.PHASECHK.TRANS64 P0, [R3+URZ+0x8], R5 ;  /* 0x00000805030085a7 */ /* 0x000ea400080010ff */
[----:B--2---:R-:W-:Y:S05]  /*e390*/  @!P0 BRA `(.L_x_102) ;  /* 0xfffffffc00f08947 */ /* 0x004fea000383ffff */
[----:B------:R-:W-:Y:S05]  /*e3a0*/  BRA `(.L_x_26) ;  /* 0xffffff40000c7947 */ /* 0x000fea000383ffff */
.L_x_34:
[----:B------:R-:W-:-:S07]  /*e3b0*/  MOV R5, R4 ;  /* 0x0000000400057202 */ /* 0x000fce0000000f00 */
.L_x_103:
[----:B-1----:R1:W2:Y:S02]  /*e3c0*/  SYNCS.PHASECHK.TRANS64.TRYWAIT P0, [R6+URZ], R5 ;  /* 0x00000005060075a7 */ /* 0x0022a400080011ff */
[----:B--2---:R-:W-:Y:S05]  /*e3d0*/  @!P0 NANOSLEEP.SYNCS 0x989680 ;  /* 0x009896800000895d */ /* 0x004fea0003900000 */
[----:B------:R-:W2:Y:S02]  /*e3e0*/  @!P0 SYNCS.PHASECHK.TRANS64 P0, [R6+URZ], R5 ;  /* 0x00000005060085a7 */ /* 0x000ea400080010ff */
[----:B--2---:R-:W-:Y:S05]  /*e3f0*/  @!P0 BRA `(.L_x_103) ;  /* 0xfffffffc00f08947 */ /* 0x004fea000383ffff */
[----:B------:R-:W-:Y:S05]  /*e400*/  BRA `(.L_x_33) ;  /* 0xffffff4000dc7947 */ /* 0x000fea000383ffff */
.L_x_37:
[----:B------:R-:W-:-:S07]  /*e410*/  MOV R9, R8 ;  /* 0x0000000800097202 */ /* 0x000fce0000000f00 */
.L_x_104:
[----:B-1----:R1:W2:Y:S02]  /*e420*/  SYNCS.PHASECHK.TRANS64.TRYWAIT P0, [R4+URZ], R9 ;  /* 0x00000009040075a7 */ /* 0x0022a400080011ff */
[----:B--2---:R-:W-:Y:S05]  /*e430*/  @!P0 NANOSLEEP.SYNCS 0x989680 ;  /* 0x009896800000895d */ /* 0x004fea0003900000 */
[----:B------:R-:W2:Y:S02]  /*e440*/  @!P0 SYNCS.PHASECHK.TRANS64 P0, [R4+URZ], R9 ;  /* 0x00000009040085a7 */ /* 0x000ea400080010ff */
[----:B--2---:R-:W-:Y:S05]  /*e450*/  @!P0 BRA `(.L_x_104) ;  /* 0xfffffffc00f08947 */ /* 0x004fea000383ffff */
[----:B------:R-:W-:Y:S05]  /*e460*/  BRA `(.L_x_36) ;  /* 0xffffff4400547947 */ /* 0x000fea000383ffff */
.L_x_39:
[----:B------:R-:W-:-:S07]  /*e470*/  MOV R3, UR4 ;  /* 0x0000000400037c02 */ /* 0x000fce0008000f00 */
.L_x_105:
[----:B-1----:R1:W2:Y:S02]  /*e480*/  SYNCS.PHASECHK.TRANS64.TRYWAIT P0, [R3+URZ], RZ ;  /* 0x000000ff030075a7 */ /* 0x0022a400080011ff */
[----:B--2---:R-:W-:Y:S05]  /*e490*/  @!P0 NANOSLEEP.SYNCS 0x989680 ;  /* 0x009896800000895d */ /* 0x004fea0003900000 */
[----:B------:R-:W2:Y:S02]  /*e4a0*/  @!P0 SYNCS.PHASECHK.TRANS64 P0, [R3+URZ], RZ ;  /* 0x000000ff030085a7 */ /* 0x000ea400080010ff */
[----:B--2---:R-:W-:Y:S05]  /*e4b0*/  @!P0 BRA `(.L_x_105) ;  /* 0xfffffffc00f08947 */ /* 0x004fea000383ffff */
[----:B------:R-:W-:Y:S05]  /*e4c0*/  BRA `(.L_x_106) ;  /* 0xffffff4800e47947 */ /* 0x000fea000383ffff */
.L_x_40:
[----:B------:R-:W-:-:S07]  /*e4d0*/  MOV R3, UR4 ;  /* 0x0000000400037c02 */ /* 0x000fce0008000f00 */
.L_x_107:
[----:B-1----:R1:W2:Y:S02]  /*e4e0*/  SYNCS.PHASECHK.TRANS64.TRYWAIT P0, [R3+URZ+0x10], RZ ;  /* 0x000010ff030075a7 */ /* 0x0022a400080011ff */
[----:B--2---:R-:W-:Y:S05]  /*e4f0*/  @!P0 NANOSLEEP.SYNCS 0x989680 ;  /* 0x009896800000895d */ /* 0x004fea0003900000 */
[----:B------:R-:W2:Y:S02]  /*e500*/  @!P0 SYNCS.PHASECHK.TRANS64 P0, [R3+URZ+0x10], RZ ;  /* 0x000010ff030085a7 */ /* 0x000ea400080010ff */
[----:B--2---:R-:W-:Y:S05]  /*e510*/  @!P0 BRA `(.L_x_107) ;  /* 0xfffffffc00f08947 */ /* 0x004fea000383ffff */
[----:B------:R-:W-:Y:S05]  /*e520*/  BRA `(.L_x_108) ;  /* 0xffffff4c009c7947 */ /* 0x000fea000383ffff */
.L_x_42:
[----:B------:R-:W-:Y:S02]  /*e530*/  MOV R9, UR20 ;  /* 0x0000001400097c02 */ /* 0x000fe40008000f00 */
[----:B------:R-:W-:Y:S07]  /*e540*/  MOV R10, R11 ;  /* 0x0000000b000a7202 */ /* 0x000fee0000000f00 */
.L_x_109:
[----:B-1----:R1:W2:Y:S02]  /*e550*/  SYNCS.PHASECHK.TRANS64.TRYWAIT P0, [R9+URZ+0x10], R11 ;  /* 0x0000100b090075a7 */ /* 0x0022a400080011ff */
[----:B--2---:R-:W-:Y:S05]  /*e560*/  @!P0 NANOSLEEP.SYNCS 0x989680 ;  /* 0x009896800000895d */ /* 0x004fea0003900000 */
[----:B------:R-:W2:Y:S02]  /*e570*/  @!P0 SYNCS.PHASECHK.TRANS64 P0, [R9+URZ+0x10], R11 ;  /* 0x0000100b090085a7 */ /* 0x000ea400080010ff */
[----:B--2---:R-:W-:Y:S05]  /*e580*/  @!P0 BRA `(.L_x_109) ;  /* 0xfffffffc00f08947 */ /* 0x004fea000383ffff */
[----:B------:R-:W-:Y:S05]  /*e590*/  BRA `(.L_x_110) ;  /* 0xffffff50006c7947 */ /* 0x000fea000383ffff */
.L_x_43:
[----:B------:R-:W-:Y:S02]  /*e5a0*/  MOV R14, UR7 ;  /* 0x00000007000e7c02 */ /* 0x000fe40008000f00 */
[----:B------:R-:W-:Y:S02]  /*e5b0*/  MOV R15, UR7 ;  /* 0x00000007000f7c02 */ /* 0x000fe40008000f00 */
[----:B------:R-:W-:Y:S07]  /*e5c0*/  MOV R11, UR4 ;  /* 0x00000004000b7c02 */ /* 0x000fee0008000f00 */
.L_x_111:
[----:B-1----:R1:W2:Y:S02]  /*e5d0*/  SYNCS.PHASECHK.TRANS64.TRYWAIT P0, [R11+URZ+0xf8], R15 ;  /* 0x0000f80f0b0075a7 */ /* 0x0022a400080011ff */
[----:B--2---:R-:W-:Y:S05]  /*e5e0*/  @!P0 NANOSLEEP.SYNCS 0x989680 ;  /* 0x009896800000895d */ /* 0x004fea0003900000 */
[----:B------:R-:W2:Y:S02]  /*e5f0*/  @!P0 SYNCS.PHASECHK.TRANS64 P0, [R11+URZ+0xf8], R15 ;  /* 0x0000f80f0b0085a7 */ /* 0x000ea400080010ff */
[----:B--2---:R-:W-:Y:S05]  /*e600*/  @!P0 BRA `(.L_x_111) ;  /* 0xfffffffc00f08947 */ /* 0x004fea000383ffff */
[----:B------:R-:W-:Y:S05]  /*e610*/  BRA `(.L_x_112) ;  /* 0xffffff5000b87947 */ /* 0x000fea000383ffff */
.L_x_44:
[----:B------:R-:W-:Y:S02]  /*e620*/  MOV R14, UR7 ;  /* 0x00000007000e7c02 */ /* 0x000fe40008000f00 */
[----:B------:R-:W-:Y:S02]  /*e630*/  MOV R15, UR7 ;  /* 0x00000007000f7c02 */ /* 0x000fe40008000f00 */
[----:B------:R-:W-:Y:S07]  /*e640*/  MOV R9, UR4 ;  /* 0x0000000400097c02 */ /* 0x000fee0008000f00 */
.L_x_113:
[----:B-1----:R1:W2:Y:S02]  /*e650*/  SYNCS.PHASECHK.TRANS64.TRYWAIT P0, [R9+URZ+0x100], R15 ;  /* 0x0001000f090075a7 */ /* 0x0022a400080011ff */
[----:B--2---:R-:W-:Y:S05]  /*e660*/  @!P0 NANOSLEEP.SYNCS 0x989680 ;  /* 0x009896800000895d */ /* 0x004fea0003900000 */
[----:B------:R-:W2:Y:S02]  /*e670*/  @!P0 SYNCS.PHASECHK.TRANS64 P0, [R9+URZ+0x100], R15 ;  /* 0x0001000f090085a7 */ /* 0x000ea400080010ff */
[----:B--2---:R-:W-:Y:S05]  /*e680*/  @!P0 BRA `(.L_x_113) ;  /* 0xfffffffc00f08947 */ /* 0x004fea000383ffff */
[----:B------:R-:W-:Y:S05]  /*e690*/  BRA `(.L_x_114) ;  /* 0xffffff54003c7947 */ /* 0x000fea000383ffff */
.L_x_45:
[----:B-1----:R-:W-:Y:S02]  /*e6a0*/  MOV R9, UR12 ;  /* 0x0000000c00097c02 */ /* 0x002fe40008000f00 */
[----:B------:R-:W-:Y:S07]  /*e6b0*/  MOV R11, R10 ;  /* 0x0000000a000b7202 */ /* 0x000fee0000000f00 */
.L_x_115:
[----:B-1----:R1:W2:Y:S02]  /*e6c0*/  SYNCS.PHASECHK.TRANS64.TRYWAIT P0, [R9+URZ+0x10], R11 ;  /* 0x0000100b090075a7 */ /* 0x0022a400080011ff */
[----:B--2---:R-:W-:Y:S05]  /*e6d0*/  @!P0 NANOSLEEP.SYNCS 0x989680 ;  /* 0x009896800000895d */ /* 0x004fea0003900000 */
[----:B------:R-:W2:Y:S02]  /*e6e0*/  @!P0 SYNCS.PHASECHK.TRANS64 P0, [R9+URZ+0x10], R11 ;  /* 0x0000100b090085a7 */ /* 0x000ea400080010ff */
[----:B--2---:R-:W-:Y:S05]  /*e6f0*/  @!P0 BRA `(.L_x_115) ;  /* 0xfffffffc00f08947 */ /* 0x004fea000383ffff */
[----:B------:R-:W-:Y:S05]  /*e700*/  BRA `(.L_x_116) ;  /* 0xffffff5400347947 */ /* 0x000fea000383ffff */
.L_x_47:
[----:B-1----:R-:W-:Y:S02]  /*e710*/  MOV R3, UR18 ;  /* 0x0000001200037c02 */ /* 0x002fe40008000f00 */
[----:B------:R-:W-:-:S07]  /*e720*/  MOV R13, R12 ;  /* 0x0000000c000d7202 */ /* 0x000fce0000000f00 */
.L_x_117:
[----:B-1----:R1:W2:Y:S02]  /*e730*/  SYNCS.PHASECHK.TRANS64.TRYWAIT P0, [R3+URZ+0x10], R13 ;  /* 0x0000100d030075a7 */ /* 0x0022a400080011ff */
[----:B--2---:R-:W-:Y:S05]  /*e740*/  @!P0 NANOSLEEP.SYNCS 0x989680 ;  /* 0x009896800000895d */ /* 0x004fea0003900000 */
[----:B------:R-:W2:Y:S02]  /*e750*/  @!P0 SYNCS.PHASECHK.TRANS64 P0, [R3+URZ+0x10], R13 ;  /* 0x0000100d030085a7 */ /* 0x000ea400080010ff */
[----:B--2---:R-:W-:Y:S05]  /*e760*/  @!P0 BRA `(.L_x_117) ;  /* 0xfffffffc00f08947 */ /* 0x004fea000383ffff */
[----:B------:R-:W-:Y:S05]  /*e770*/  BRA `(.L_x_118) ;  /* 0xffffff5400e87947 */ /* 0x000fea000383ffff */
.L_x_48:
[----:B------:R-:W-:Y:S02]  /*e780*/  MOV R6, UR29 ;  /* 0x0000001d00067c02 */ /* 0x000fe40008000f00 */
[----:B------:R-:W-:Y:S02]  /*e790*/  MOV R7, UR29 ;  /* 0x0000001d00077c02 */ /* 0x000fe40008000f00 */
[----:B------:R-:W-:-:S07]  /*e7a0*/  MOV R4, UR4 ;  /* 0x0000000400047c02 */ /* 0x000fce0008000f00 */
.L_x_119:
[----:B-1----:R1:W2:Y:S02]  /*e7b0*/  SYNCS.PHASECHK.TRANS64.TRYWAIT P0, [R4+URZ+0xf8], R7 ;  /* 0x0000f807040075a7 */ /* 0x0022a400080011ff */
[----:B--2---:R-:W-:Y:S05]  /*e7c0*/  @!P0 NANOSLEEP.SYNCS 0x989680 ;  /* 0x009896800000895d */ /* 0x004fea0003900000 */
[----:B------:R-:W2:Y:S02]  /*e7d0*/  @!P0 SYNCS.PHASECHK.TRANS64 P0, [R4+URZ+0xf8], R7 ;  /* 0x0000f807040085a7 */ /* 0x000ea400080010ff */
[----:B--2---:R-:W-:Y:S05]  /*e7e0*/  @!P0 BRA `(.L_x_119) ;  /* 0xfffffffc00f08947 */ /* 0x004fea000383ffff */
[----:B------:R-:W-:Y:S05]  /*e7f0*/  BRA `(.L_x_120) ;  /* 0xffffff5800a07947 */ /* 0x000fea000383ffff */
.L_x_49:
[----:B------:R-:W-:Y:S01]  /*e800*/  MOV R3, UR4 ;  /* 0x0000000400037c02 */ /* 0x000fe20008000f00 */
[----:B------:R-:W-:Y:S01]  /*e810*/  UMOV UR10, UR29 ;  /* 0x0000001d000a7c82 */ /* 0x000fe20008000000 */
[----:B------:R-:W-:-:S05]  /*e820*/  UMOV UR11, UR29 ;  /* 0x0000001d000b7c82 */ /* 0x000fca0008000000 */
.L_x_121:
[----:B------:R-:W-:Y:S02]  /*e830*/  MOV R4, UR10 ;  /* 0x0000000a00047c02 */ /* 0x000fe40008000f00 */
[----:B-1----:R-:W-:-:S04]  /*e840*/  MOV R5, UR11 ;  /* 0x0000000b00057c02 */ /* 0x002fc80008000f00 */
[----:B------:R1:W2:Y:S03]  /*e850*/  SYNCS.PHASECHK.TRANS64.TRYWAIT P0, [R3+URZ+0x100], R5 ;  /* 0x00010005030075a7 */ /* 0x0002a600080011ff */
[----:B--2---:R-:W-:Y:S05]  /*e860*/  @!P0 NANOSLEEP.SYNCS 0x989680 ;  /* 0x009896800000895d */ /* 0x004fea0003900000 */
[----:B------:R-:W2:Y:S02]  /*e870*/  @!P0 SYNCS.PHASECHK.TRANS64 P0, [R3+URZ+0x100], R5 ;  /* 0x00010005030085a7 */ /* 0x000ea400080010ff */
[----:B--2---:R-:W-:Y:S05]  /*e880*/  @!P0 BRA `(.L_x_121) ;  /* 0xfffffffc00e88947 */ /* 0x004fea000383ffff */
[----:B------:R-:W-:Y:S05]  /*e890*/  BRA `(.L_x_122) ;  /* 0xffffff5800f07947 */ /* 0x000fea000383ffff */
.L_x_50:
[----:B------:R-:W-:-:S07]  /*e8a0*/  MOV R3, UR4 ;  /* 0x0000000400037c02 */ /* 0x000fce0008000f00 */
.L_x_123:
[----:B-1----:R1:W2:Y:S02]  /*e8b0*/  SYNCS.PHASECHK.TRANS64.TRYWAIT P0, [R3+URZ+0x160], RZ ;  /* 0x000160ff030075a7 */ /* 0x0022a400080011ff */
[----:B--2---:R-:W-:Y:S05]  /*e8c0*/  @!P0 NANOSLEEP.SYNCS 0x989680 ;  /* 0x009896800000895d */ /* 0x004fea0003900000 */
[----:B------:R-:W2:Y:S02]  /*e8d0*/  @!P0 SYNCS.PHASECHK.TRANS64 P0, [R3+URZ+0x160], RZ ;  /* 0x000160ff030085a7 */ /* 0x000ea400080010ff */
[----:B--2---:R-:W-:Y:S05]  /*e8e0*/  @!P0 BRA `(.L_x_123) ;  /* 0xfffffffc00f08947 */ /* 0x004fea000383ffff */
[----:B------:R-:W-:Y:S05]  /*e8f0*/  BRA `(.L_x_124) ;  /* 0xffffff5c00287947 */ /* 0x000fea000383ffff */
.L_x_57:
[----:B------:R-:W-:-:S07]  /*e900*/  MOV R3, UR4 ;  /* 0x0000000400037c02 */ /* 0x000fce0008000f00 */
.L_x_125:
[----:B-1----:R1:W2:Y:S02]  /*e910*/  SYNCS.PHASECHK.TRANS64.TRYWAIT P0, [R3+URZ+0x130], RZ ;  /* 0x000130ff030075a7 */ /* 0x0022a400080011ff */
[----:B--2---:R-:W-:Y:S05]  /*e920*/  @!P0 NANOSLEEP.SYNCS 0x989680 ;  /* 0x009896800000895d */ /* 0x004fea0003900000 */
[----:B------:R-:W2:Y:S02]  /*e930*/  @!P0 SYNCS.PHASECHK.TRANS64 P0, [R3+URZ+0x130], RZ ;  /* 0x000130ff030085a7 */ /* 0x000ea400080010ff */
[----:B--2---:R-:W-:Y:S05]  /*e940*/  @!P0 BRA `(.L_x_125) ;  /* 0xfffffffc00f08947 */ /* 0x004fea000383ffff */
[----:B------:R-:W-:Y:S05]  /*e950*/  BRA `(.L_x_126) ;  /* 0xffffff6400007947 */ /* 0x000fea000383ffff */
.L_x_61:
[----:B------:R-:W-:Y:S02]  /*e960*/  MOV R3, UR8 ;  /* 0x0000000800037c02 */ /* 0x000fe40008000f00 */
[----:B------:R-:W-:Y:S02]  /*e970*/  MOV R4, 0x80000000 ;  /* 0x8000000000047802 */ /* 0x000fe40000000f00 */
[----:B------:R-:W-:-:S07]  /*e980*/  MOV R5, 0x80000000 ;  /* 0x8000000000057802 */ /* 0x000fce0000000f00 */
.L_x_127:
[----:B-1----:R1:W2:Y:S02]  /*e990*/  SYNCS.PHASECHK.TRANS64.TRYWAIT P0, [R3+URZ+0x128], R5 ;  /* 0x00012805030075a7 */ /* 0x0022a400080011ff */
[----:B--2---:R-:W-:Y:S05]  /*e9a0*/  @!P0 NANOSLEEP.SYNCS 0x989680 ;  /* 0x009896800000895d */ /* 0x004fea0003900000 */
[----:B------:R-:W2:Y:S02]  /*e9b0*/  @!P0 SYNCS.PHASECHK.TRANS64 P0, [R3+URZ+0x128], R5 ;  /* 0x00012805030085a7 */ /* 0x000ea400080010ff */
[----:B--2---:R-:W-:Y:S05]  /*e9c0*/  @!P0 BRA `(.L_x_127) ;  /* 0xfffffffc00f08947 */ /* 0x004fea000383ffff */
[----:B------:R-:W-:Y:S05]  /*e9d0*/  BRA `(.L_x_128) ;  /* 0xffffff64009c7947 */ /* 0x000fea000383ffff */
.L_x_62:
[----:B------:R-:W-:-:S07]  /*e9e0*/  MOV R4, UR8 ;  /* 0x0000000800047c02 */ /* 0x000fce0008000f00 */
.L_x_129:
[----:B-1----:R1:W2:Y:S02]  /*e9f0*/  SYNCS.PHASECHK.TRANS64.TRYWAIT P0, [R4+URZ+0xf0], RZ ;  /* 0x0000f0ff040075a7 */ /* 0x0022a400080011ff */
[----:B--2---:R-:W-:Y:S05]  /*ea00*/  @!P0 NANOSLEEP.SYNCS 0x989680 ;  /* 0x009896800000895d */ /* 0x004fea0003900000 */
[----:B------:R-:W2:Y:S02]  /*ea10*/  @!P0 SYNCS.PHASECHK.TRANS64 P0, [R4+URZ+0xf0], RZ ;  /* 0x0000f0ff040085a7 */ /* 0x000ea400080010ff */
[----:B--2---:R-:W-:Y:S05]  /*ea20*/  @!P0 BRA `(.L_x_129) ;  /* 0xfffffffc00f08947 */ /* 0x004fea000383ffff */
[----:B------:R-:W-:Y:S05]  /*ea30*/  BRA `(.L_x_130) ;  /* 0xffffff6800787947 */ /* 0x000fea000383ffff */
.L_x_63:
[----:B------:R-:W-:-:S07]  /*ea40*/  MOV R3, UR8 ;  /* 0x0000000800037c02 */ /* 0x000fce0008000f00 */
.L_x_131:
[----:B-1----:R1:W2:Y:S02]  /*ea50*/  SYNCS.PHASECHK.TRANS64.TRYWAIT P0, [R3+URZ+0x128], RZ ;  /* 0x000128ff030075a7 */ /* 0x0022a400080011ff */
[----:B--2---:R-:W-:Y:S05]  /*ea60*/  @!P0 NANOSLEEP.SYNCS 0x989680 ;  /* 0x009896800000895d */ /* 0x004fea0003900000 */
[----:B------:R-:W2:Y:S02]  /*ea70*/  @!P0 SYNCS.PHASECHK.TRANS64 P0, [R3+URZ+0x128], RZ ;  /* 0x000128ff030085a7 */ /* 0x000ea400080010ff */
[----:B--2---:R-:W-:Y:S05]  /*ea80*/  @!P0 BRA `(.L_x_131) ;  /* 0xfffffffc00f08947 */ /* 0x004fea000383ffff */
[----:B------:R-:W-:Y:S05]  /*ea90*/  BRA `(.L_x_132) ;  /* 0xffffff9000087947 */ /* 0x000fea000383ffff */
.L_x_65:
[----:B------:R-:W-:Y:S02]  /*eaa0*/  MOV R6, UR4 ;  /* 0x0000000400067c02 */ /* 0x000fe40008000f00 */
[----:B------:R-:W-:Y:S02]  /*eab0*/  MOV R7, UR4 ;  /* 0x0000000400077c02 */ /* 0x000fe40008000f00 */
[----:B------:R-:W-:-:S07]  /*eac0*/  MOV R4, UR8 ;  /* 0x0000000800047c02 */ /* 0x000fce0008000f00 */
.L_x_133:
[----:B---3--:R3:W4:Y:S02]  /*ead0*/  SYNCS.PHASECHK.TRANS64.TRYWAIT P0, [R4+URZ+0xf0], R7 ;  /* 0x0000f007040075a7 */ /* 0x00872400080011ff */
[----:B----4-:R-:W-:Y:S05]  /*eae0*/  @!P0 NANOSLEEP.SYNCS 0x989680 ;  /* 0x009896800000895d */ /* 0x010fea0003900000 */
[----:B------:R-:W4:Y:S02]  /*eaf0*/  @!P0 SYNCS.PHASECHK.TRANS64 P0, [R4+URZ+0xf0], R7 ;  /* 0x0000f007040085a7 */ /* 0x000f2400080010ff */
[----:B----4-:R-:W-:Y:S05]  /*eb00*/  @!P0 BRA `(.L_x_133) ;  /* 0xfffffffc00f08947 */ /* 0x010fea000383ffff */
[----:B------:R-:W-:Y:S05]  /*eb10*/  BRA `(.L_x_134) ;  /* 0xffffff9000487947 */ /* 0x000fea000383ffff */
.L_x_66:
[----:B------:R-:W-:Y:S02]  /*eb20*/  MOV R6, UR4 ;  /* 0x0000000400067c02 */ /* 0x000fe40008000f00 */
[----:B------:R-:W-:Y:S02]  /*eb30*/  MOV R7, UR4 ;  /* 0x0000000400077c02 */ /* 0x000fe40008000f00 */
[----:B------:R-:W-:-:S07]  /*eb40*/  MOV R4, UR8 ;  /* 0x0000000800047c02 */ /* 0x000fce0008000f00 */
.L_x_135:
[----:B-1----:R1:W2:Y:S02]  /*eb50*/  SYNCS.PHASECHK.TRANS64.TRYWAIT P0, [R4+URZ+0x128], R7 ;  /* 0x00012807040075a7 */ /* 0x0022a400080011ff */
[----:B--2---:R-:W-:Y:S05]  /*eb60*/  @!P0 NANOSLEEP.SYNCS 0x989680 ;  /* 0x009896800000895d */ /* 0x004fea0003900000 */
[----:B------:R-:W2:Y:S02]  /*eb70*/  @!P0 SYNCS.PHASECHK.TRANS64 P0, [R4+URZ+0x128], R7 ;  /* 0x00012807040085a7 */ /* 0x000ea400080010ff */
[----:B--2---:R-:W-:Y:S05]  /*eb80*/  @!P0 BRA `(.L_x_135) ;  /* 0xfffffffc00f08947 */ /* 0x004fea000383ffff */
[----:B------:R-:W-:Y:S05]  /*eb90*/  BRA `(.L_x_136) ;  /* 0xffffffb000a07947 */ /* 0x000fea000383ffff */
.L_x_69:
[----:B------:R-:W-:Y:S02]  /*eba0*/  MOV R6, UR4 ;  /* 0x0000000400067c02 */ /* 0x000fe40008000f00 */
[----:B------:R-:W-:Y:S02]  /*ebb0*/  MOV R7, UR4 ;  /* 0x0000000400077c02 */ /* 0x000fe40008000f00 */
[----:B------:R-:W-:-:S07]  /*ebc0*/  MOV R4, UR7 ;  /* 0x0000000700047c02 */ /* 0x000fce0008000f00 */
.L_x_137:
[----:B-1----:R1:W2:Y:S02]  /*ebd0*/  SYNCS.PHASECHK.TRANS64.TRYWAIT P0, [R4+URZ+0xf0], R7 ;  /* 0x0000f007040075a7 */ /* 0x0022a400080011ff */
[----:B--2---:R-:W-:Y:S05]  /*ebe0*/  @!P0 NANOSLEEP.SYNCS 0x989680 ;  /* 0x009896800000895d */ /* 0x004fea0003900000 */
[----:B------:R-:W2:Y:S02]  /*ebf0*/  @!P0 SYNCS.PHASECHK.TRANS64 P0, [R4+URZ+0xf0], R7 ;  /* 0x0000f007040085a7 */ /* 0x000ea400080010ff */
[----:B--2---:R-:W-:Y:S05]  /*ec00*/  @!P0 BRA `(.L_x_137) ;  /* 0xfffffffc00f08947 */ /* 0x004fea000383ffff */
[----:B------:R-:W-:Y:S05]  /*ec10*/  BRA `(.L_x_138) ;  /* 0xffffffb800107947 */ /* 0x000fea000383ffff */
.L_x_70:
[----:B------:R-:W-:Y:S02]  /*ec20*/  MOV R6, UR4 ;  /* 0x0000000400067c02 */ /* 0x000fe40008000f00 */
[----:B------:R-:W-:Y:S02]  /*ec30*/  MOV R7, UR4 ;  /* 0x0000000400077c02 */ /* 0x000fe40008000f00 */
[----:B------:R-:W-:-:S07]  /*ec40*/  MOV R4, UR7 ;  /* 0x0000000700047c02 */ /* 0x000fce0008000f00 */
.L_x_139:
[----:B-1----:R1:W2:Y:S02]  /*ec50*/  SYNCS.PHASECHK.TRANS64.TRYWAIT P0, [R4+URZ+0x128], R7 ;  /* 0x00012807040075a7 */ /* 0x0022a400080011ff */
[----:B--2---:R-:W-:Y:S05]  /*ec60*/  @!P0 NANOSLEEP.SYNCS 0x989680 ;  /* 0x009896800000895d */ /* 0x004fea0003900000 */
[----:B------:R-:W2:Y:S02]  /*ec70*/  @!P0 SYNCS.PHASECHK.TRANS64 P0, [R4+URZ+0x128], R7 ;  /* 0x00012807040085a7 */ /* 0x000ea400080010ff */
[----:B--2---:R-:W-:Y:S05]  /*ec80*/  @!P0 BRA `(.L_x_139) ;  /* 0xfffffffc00f08947 */ /* 0x004fea000383ffff */
[----:B------:R-:W-:Y:S05]  /*ec90*/  BRA `(.L_x_140) ;  /* 0xffffffd000a07947 */ /* 0x000fea000383ffff */
.L_x_72:
[----:B---3--:R-:W-:Y:S02]  /*eca0*/  MOV R4, UR4 ;  /* 0x0000000400047c02 */ /* 0x008fe40008000f00 */
[----:B------:R-:W-:-:S07]  /*ecb0*/  MOV R5, UR4 ;  /* 0x0000000400057c02 */ /* 0x000fce0008000f00 */
.L_x_141:
[----:B-1----:R1:W2:Y:S02]  /*ecc0*/  SYNCS.PHASECHK.TRANS64.TRYWAIT P0, [R3+URZ+0x128], R5 ;  /* 0x00012805030075a7 */ /* 0x0022a400080011ff */
[----:B--2---:R-:W-:Y:S05]  /*ecd0*/  @!P0 NANOSLEEP.SYNCS 0x989680 ;  /* 0x009896800000895d */ /* 0x004fea0003900000 */
[----:B------:R-:W2:Y:S02]  /*ece0*/  @!P0 SYNCS.PHASECHK.TRANS64 P0, [R3+URZ+0x128], R5 ;  /* 0x00012805030085a7 */ /* 0x000ea400080010ff */
[----:B--2---:R-:W-:Y:S05]  /*ecf0*/  @!P0 BRA `(.L_x_141) ;  /* 0xfffffffc00f08947 */ /* 0x004fea000383ffff */
[----:B------:R-:W-:Y:S05]  /*ed00*/  BRA `(.L_x_142) ;  /* 0xffffffd400ec7947 */ /* 0x000fea000383ffff */
.L_x_81:
[----:B-1----:R1:W3:Y:S02]  /*ed10*/  SYNCS.PHASECHK.TRANS64.TRYWAIT P0, [R39+URZ+0x110], RZ ;  /* 0x000110ff270075a7 */ /* 0x0022e400080011ff */
[----:B---3--:R-:W-:Y:S05]  /*ed20*/  @!P0 NANOSLEEP.SYNCS 0x989680 ;  /* 0x009896800000895d */ /* 0x008fea0003900000 */
[----:B------:R-:W3:Y:S02]  /*ed30*/  @!P0 SYNCS.PHASECHK.TRANS64 P0, [R39+URZ+0x110], RZ ;  /* 0x000110ff270085a7 */ /* 0x000ee400080010ff */
[----:B---3--:R-:W-:Y:S05]  /*ed40*/  @!P0 BRA `(.L_x_81) ;  /* 0xfffffffc00f08947 */ /* 0x008fea000383ffff */
[----:B------:R-:W-:Y:S05]  /*ed50*/  BRA `(.L_x_143) ;  /* 0xffffffe400547947 */ /* 0x000fea000383ffff */
.L_x_82:
[----:B------:R-:W-:Y:S01]  /*ed60*/  HFMA2 R4, -RZ, RZ, -0.0 , 0 ;  /* 0x80000000ff047431 */ /* 0x000fe200000001ff */
[----:B------:R-:W-:-:S07]  /*ed70*/  MOV R5, 0x80000000 ;  /* 0x8000000000057802 */ /* 0x000fce0000000f00 */
.L_x_144:
[----:B---3--:R3:W4:Y:S02]  /*ed80*/  SYNCS.PHASECHK.TRANS64.TRYWAIT P1, [R39+URZ+0x138], R5 ;  /* 0x00013805270075a7 */ /* 0x00872400080211ff */
[----:B----4-:R-:W-:Y:S05]  /*ed90*/  @!P1 NANOSLEEP.SYNCS 0x989680 ;  /* 0x009896800000995d */ /* 0x010fea0003900000 */
[----:B------:R-:W4:Y:S02]  /*eda0*/  @!P1 SYNCS.PHASECHK.TRANS64 P1, [R39+URZ+0x138], R5 ;  /* 0x00013805270095a7 */ /* 0x000f2400080210ff */
[----:B----4-:R-:W-:Y:S05]  /*edb0*/  @!P1 BRA `(.L_x_144) ;  /* 0xfffffffc00f09947 */ /* 0x010fea000383ffff */
[----:B------:R-:W-:Y:S05]  /*edc0*/  BRA `(.L_x_145) ;  /* 0xffffffe400487947 */ /* 0x000fea000383ffff */
.L_x_84:
[----:B-1----:R-:W-:Y:S02]  /*edd0*/  MOV R0, UR7 ;  /* 0x0000000700007c02 */ /* 0x002fe40008000f00 */
[----:B------:R-:W-:-:S07]  /*ede0*/  MOV R9, R8 ;  /* 0x0000000800097202 */ /* 0x000fce0000000f00 */
.L_x_146:
[----:B-1----:R1:W2:Y:S02]  /*edf0*/  SYNCS.PHASECHK.TRANS64.TRYWAIT P0, [R0+URZ+0x138], R9 ;  /* 0x00013809000075a7 */ /* 0x0022a400080011ff */
[----:B--2---:R-:W-:Y:S05]  /*ee00*/  @!P0 NANOSLEEP.SYNCS 0x989680 ;  /* 0x009896800000895d */ /* 0x004fea0003900000 */
[----:B------:R-:W2:Y:S02]  /*ee10*/  @!P0 SYNCS.PHASECHK.TRANS64 P0, [R0+URZ+0x138], R9 ;  /* 0x00013809000085a7 */ /* 0x000ea400080010ff */
[----:B--2---:R-:W-:Y:S05]  /*ee20*/  @!P0 BRA `(.L_x_146) ;  /* 0xfffffffc00f08947 */ /* 0x004fea000383ffff */
[----:B------:R-:W-:Y:S05]  /*ee30*/  BRA `(.L_x_147) ;  /* 0xffffffec00e87947 */ /* 0x000fea000383ffff */
        .weak           $__internal_0_$__cuda_sm10x_tcgen05_guardrail_trap_col_being_dealloced_not_returned_by_alloc
        .type           $__internal_0_$__cuda_sm10x_tcgen05_guardrail_trap_col_being_dealloced_not_returned_by_alloc,@function
        .size           $__internal_0_$__cuda_sm10x_tcgen05_guardrail_trap_col_being_dealloced_not_returned_by_alloc,($__internal_1_$__cuda_sm10x_tcgen05_guardrail_trap_phase_invalid_during_alloc - $__internal_0_$__cuda_sm10x_tcgen05_guardrail_trap_col_being_dealloced_not_returned_by_alloc)
$__internal_0_$__cuda_sm10x_tcgen05_guardrail_trap_col_being_dealloced_not_returned_by_alloc:
[----:B------:R-:W-:Y:S05]  /*ee40*/  BPT.TRAP 0x1 ;  /* 0x000000040000795c */ /* 0x000fea0000300000 */
[----:B------:R-:W-:-:S04]  /*ee50*/  HFMA2 R5, -RZ, RZ, 0, 0 ;  /* 0x00000000ff057431 */ /* 0x000fc800000001ff */
[----:B------:R-:W-:Y:S05]  /*ee60*/  RET.REL.NODEC R4 `(kernel_cutlass_kernel_flash_attncuteflash_fwd_sm100FlashAttentionForwardSm100_object_at__tensor0000o9611101213_tensor0000o9611101213_tensor0000o9610111213_tensor0000o9611101213_tensorptrf_0) ;  /* 0xffffff1004647950 */ /* 0x000fea0003c3ffff */
        .weak           $__internal_1_$__cuda_sm10x_tcgen05_guardrail_trap_phase_invalid_during_alloc
        .type           $__internal_1_$__cuda_sm10x_tcgen05_guardrail_trap_phase_invalid_during_alloc,@function
        .size           $__internal_1_$__cuda_sm10x_tcgen05_guardrail_trap_phase_invalid_during_alloc,($__internal_2_$__cuda_sm10x_tcgen05_guardrail_trap_unallocated_columns_being_dealloced - $__internal_1_$__cuda_sm10x_tcgen05_guardrail_trap_phase_invalid_during_alloc)
$__internal_1_$__cuda_sm10x_tcgen05_guardrail_trap_phase_invalid_during_alloc:
[----:B------:R-:W-:Y:S05]  /*ee70*/  BPT.TRAP 0x1 ;  /* 0x000000040000795c */ /* 0x000fea0000300000 */
[----:B------:R-:W-:-:S04]  /*ee80*/  MOV R5, 0x0 ;  /* 0x0000000000057802 */ /* 0x000fc80000000f00 */
[----:B------:R-:W-:Y:S05]  /*ee90*/  RET.REL.NODEC R4 `(kernel_cutlass_kernel_flash_attncuteflash_fwd_sm100FlashAttentionForwardSm100_object_at__tensor0000o9611101213_tensor0000o9611101213_tensor0000o9610111213_tensor0000o9611101213_tensorptrf_0) ;  /* 0xffffff1004587950 */ /* 0x000fea0003c3ffff */
        .weak           $__internal_2_$__cuda_sm10x_tcgen05_guardrail_trap_unallocated_columns_being_dealloced
        .type           $__internal_2_$__cuda_sm10x_tcgen05_guardrail_trap_unallocated_columns_being_dealloced,@function
        .size           $__internal_2_$__cuda_sm10x_tcgen05_guardrail_trap_unallocated_columns_being_dealloced,(.L_x_166 - $__internal_2_$__cuda_sm10x_tcgen05_guardrail_trap_unallocated_columns_being_dealloced)
$__internal_2_$__cuda_sm10x_tcgen05_guardrail_trap_unallocated_columns_being_dealloced:
[----:B------:R-:W-:Y:S05]  /*eea0*/  BPT.TRAP 0x1 ;  /* 0x000000040000795c */ /* 0x000fea0000300000 */
[----:B------:R-:W-:-:S04]  /*eeb0*/  HFMA2 R5, -RZ, RZ, 0, 0 ;  /* 0x00000000ff057431 */ /* 0x000fc800000001ff */
[----:B------:R-:W-:Y:S05]  /*eec0*/  RET.REL.NODEC R4 `(kernel_cutlass_kernel_flash_attncuteflash_fwd_sm100FlashAttentionForwardSm100_object_at__tensor0000o9611101213_tensor0000o9611101213_tensor0000o9610111213_tensor0000o9611101213_tensorptrf_0) ;  /* 0xffffff10044c7950 */ /* 0x000fea0003c3ffff */
.L_x_148:
[----:B------:R-:W-:-:S00]  /*eed0*/  BRA `(.L_x_148) ;  /* 0xfffffffc00fc7947 */ /* 0x000fc0000383ffff */
[----:B------:R-:W-:-:S00]  /*eee0*/  NOP ;  /* 0x0000000000007918 */ /* 0x000fc00000000000 */
        /* <DEDUP_REMOVED lines=9> */
.L_x_166:


//--------------------- .nv.shared.kernel_cutlass_kernel_flash_attncuteflash_fwd_sm100FlashAttentionForwardSm100_object_at__tensor0000o9611101213_tensor0000o9611101213_tensor0000o9610111213_tensor0000o9611101213_tensorptrf_0 --------------------------
	.section	.nv.shared.kernel_cutlass_kernel_flash_attncuteflash_fwd_sm100FlashAttentionForwardSm100_object_at__tensor0000o9611101213_tensor0000o9611101213_tensor0000o9610111213_tensor0000o9611101213_tensorptrf_0,"aw",@nobits
	.sectionflags	@""
	.align	1024
	.zero		1024


//--------------------- .nv.shared.reserved.0     --------------------------
	.section	.nv.shared.reserved.0,"aw",@nobits
	.align	8
	.weak		__nv_reservedSMEM_offset_0_alias
	.size		__nv_reservedSMEM_offset_0_alias, 0, 64
	.other		__nv_reservedSMEM_offset_0_alias,@"STO_CUDA_RESERVED_SHARED STV_DEFAULT"
__nv_reservedSMEM_offset_0_alias:
	.zero		0
.nv.shared.reserved.0:
	.zero		64
	.weak		__nv_reservedSMEM_allocation_phase
	.type		__nv_reservedSMEM_allocation_phase,@object
	.size		__nv_reservedSMEM_allocation_phase,(.L_0 - __nv_reservedSMEM_allocation_phase)
__nv_reservedSMEM_allocation_phase:
	.zero		1
.L_0:
	.zero		7
	.weak		__nv_reservedSMEM_devtool_atexit_pc
	.type		__nv_reservedSMEM_devtool_atexit_pc,@object
	.size		__nv_reservedSMEM_devtool_atexit_pc,(__nv_reservedSMEM_allocation_mask - __nv_reservedSMEM_devtool_atexit_pc)
__nv_reservedSMEM_devtool_atexit_pc:
	.zero		8
	.weak		__nv_reservedSMEM_allocation_mask
	.type		__nv_reservedSMEM_allocation_mask,@object
	.size		__nv_reservedSMEM_allocation_mask,(.L_2 - __nv_reservedSMEM_allocation_mask)
__nv_reservedSMEM_allocation_mask:
	.zero		4
.L_2:
	.zero		4
	.weak		__nv_reservedSMEM_tmem_allocation_pipeline_mbarrier
	.type		__nv_reservedSMEM_tmem_allocation_pipeline_mbarrier,@object
	.size		__nv_reservedSMEM_tmem_allocation_pipeline_mbarrier,(__nv_reservedSMEM_tmem_allocation_pipeline_mbarrier_parity - __nv_reservedSMEM_tmem_allocation_pipeline_mbarrier)
__nv_reservedSMEM_tmem_allocation_pipeline_mbarrier:
	.zero		8
	.weak		__nv_reservedSMEM_tmem_allocation_pipeline_mbarrier_parity
	.type		__nv_reservedSMEM_tmem_allocation_pipeline_mbarrier_parity,@object
	.size		__nv_reservedSMEM_tmem_allocation_pipeline_mbarrier_parity,(.L_4 - __nv_reservedSMEM_tmem_allocation_pipeline_mbarrier_parity)
__nv_reservedSMEM_tmem_allocation_pipeline_mbarrier_parity:
	.zero		4
.L_4:


//--------------------- .nv.constant0.kernel_cutlass_kernel_flash_attncuteflash_fwd_sm100FlashAttentionForwardSm100_object_at__tensor0000o9611101213_tensor0000o9611101213_tensor0000o9610111213_tensor0000o9611101213_tensorptrf_0 --------------------------
	.section	.nv.constant0.kernel_cutlass_kernel_flash_attncuteflash_fwd_sm100FlashAttentionForwardSm100_object_at__tensor0000o9611101213_tensor0000o9611101213_tensor0000o9610111213_tensor0000o9611101213_tensorptrf_0,"a",@progbits
	.sectionflags	@""
	.align	4
.nv.constant0.kernel_cutlass_kernel_flash_attncuteflash_fwd_sm100FlashAttentionForwardSm100_object_at__tensor0000o9611101213_tensor0000o9611101213_tensor0000o9610111213_tensor0000o9611101213_tensorptrf_0:
	.zero		1640


//--------------------- SYMBOLS --------------------------

	.type		.nv.reservedSmem.offset0,@object
	.size		.nv.reservedSmem.offset0,0x4
	.type		.nv.reservedSmem.cap,@object
	.size		.nv.reservedSmem.cap,0x4
